//
// Generated by NVIDIA NVVM Compiler
//
// Compiler Build ID: CL-36424714
// Cuda compilation tools, release 13.0, V13.0.88
// Based on NVVM 20.0.0
//

.version 9.0
.target sm_100
.address_size 64

	// .globl	culOutput_cov
.func  (.param .b64 func_retval0) __internal_accurate_pow
(
	.param .b64 __internal_accurate_pow_param_0
)
;
// _ZZ12dgama_kernelE5local has been demoted
// _ZZ12dbeta_kernelE4part has been demoted
// _ZZ18dgama_dbeta_kernelE4part has been demoted
// _ZZ18dgama_dbeta_kernelE5local has been demoted
// _ZZ21fast_mean_xhat_kernelE5local has been demoted
// _ZZ22fast_mean_dxhat_kernelE5local has been demoted

.visible .entry culOutput_cov(
	.param .u64 .ptr .align 1 culOutput_cov_param_0,
	.param .u64 .ptr .align 1 culOutput_cov_param_1,
	.param .u64 .ptr .align 1 culOutput_cov_param_2,
	.param .u64 .ptr .align 1 culOutput_cov_param_3,
	.param .u64 .ptr .align 1 culOutput_cov_param_4,
	.param .u64 .ptr .align 1 culOutput_cov_param_5,
	.param .u64 .ptr .align 1 culOutput_cov_param_6,
	.param .u32 culOutput_cov_param_7,
	.param .u32 culOutput_cov_param_8,
	.param .u32 culOutput_cov_param_9,
	.param .u32 culOutput_cov_param_10
)
{
	.reg .pred 	%p<11>;
	.reg .b32 	%r<41>;
	.reg .b32 	%f<65>;
	.reg .b64 	%rd<73>;

	ld.param.u64 	%rd11, [culOutput_cov_param_0];
	ld.param.u64 	%rd8, [culOutput_cov_param_2];
	ld.param.u64 	%rd9, [culOutput_cov_param_3];
	ld.param.u64 	%rd10, [culOutput_cov_param_4];
	ld.param.u64 	%rd12, [culOutput_cov_param_5];
	ld.param.u64 	%rd13, [culOutput_cov_param_6];
	ld.param.u32 	%r22, [culOutput_cov_param_7];
	ld.param.u32 	%r23, [culOutput_cov_param_8];
	ld.param.u32 	%r24, [culOutput_cov_param_9];
	ld.param.u32 	%r25, [culOutput_cov_param_10];
	cvta.to.global.u64 	%rd1, %rd13;
	cvta.to.global.u64 	%rd2, %rd12;
	cvta.to.global.u64 	%rd3, %rd11;
	mov.u32 	%r26, %ctaid.x;
	mov.u32 	%r1, %ntid.x;
	mov.u32 	%r27, %tid.x;
	mad.lo.s32 	%r35, %r26, %r1, %r27;
	setp.ge.s32 	%p1, %r35, %r22;
	@%p1 bra 	$L__BB0_15;
	mul.lo.s32 	%r3, %r25, %r24;
	setp.lt.s32 	%p2, %r23, 1;
	@%p2 bra 	$L__BB0_15;
	and.b32  	%r4, %r23, 7;
	and.b32  	%r5, %r23, 3;
	and.b32  	%r6, %r23, 2147483640;
	and.b32  	%r7, %r23, 1;
	neg.s32 	%r8, %r6;
	shl.b32 	%r9, %r22, 3;
	cvta.to.global.u64 	%rd4, %rd8;
	cvta.to.global.u64 	%rd5, %rd9;
	cvta.to.global.u64 	%rd6, %rd10;
	mov.u32 	%r28, %nctaid.x;
	mul.lo.s32 	%r10, %r1, %r28;
	mul.wide.s32 	%rd64, %r22, 4;
$L__BB0_3:
	ld.param.u64 	%rd72, [culOutput_cov_param_1];
	setp.lt.u32 	%p3, %r23, 8;
	div.s32 	%r30, %r35, %r3;
	cvta.to.global.u64 	%rd14, %rd72;
	mul.wide.s32 	%rd15, %r30, 4;
	add.s64 	%rd16, %rd14, %rd15;
	ld.global.f32 	%f1, [%rd16];
	add.s64 	%rd17, %rd4, %rd15;
	ld.global.f32 	%f2, [%rd17];
	add.s64 	%rd18, %rd5, %rd15;
	ld.global.f32 	%f3, [%rd18];
	add.s64 	%rd19, %rd6, %rd15;
	ld.global.f32 	%f4, [%rd19];
	mov.b32 	%r39, 0;
	@%p3 bra 	$L__BB0_6;
	mov.u32 	%r36, %r35;
	mov.u32 	%r37, %r8;
$L__BB0_5:
	.pragma "nounroll";
	mul.wide.s32 	%rd20, %r36, 4;
	add.s64 	%rd21, %rd3, %rd20;
	ld.global.f32 	%f5, [%rd21];
	sub.f32 	%f6, %f5, %f1;
	div.rn.f32 	%f7, %f6, %f2;
	add.s64 	%rd22, %rd2, %rd20;
	st.global.f32 	[%rd22], %f7;
	fma.rn.f32 	%f8, %f3, %f7, %f4;
	add.s64 	%rd23, %rd1, %rd20;
	st.global.f32 	[%rd23], %f8;
	mul.wide.s32 	%rd24, %r22, 4;
	add.s64 	%rd25, %rd21, %rd24;
	ld.global.f32 	%f9, [%rd25];
	sub.f32 	%f10, %f9, %f1;
	div.rn.f32 	%f11, %f10, %f2;
	add.s64 	%rd26, %rd22, %rd24;
	st.global.f32 	[%rd26], %f11;
	fma.rn.f32 	%f12, %f3, %f11, %f4;
	add.s64 	%rd27, %rd23, %rd24;
	st.global.f32 	[%rd27], %f12;
	add.s64 	%rd28, %rd25, %rd24;
	ld.global.f32 	%f13, [%rd28];
	sub.f32 	%f14, %f13, %f1;
	div.rn.f32 	%f15, %f14, %f2;
	add.s64 	%rd29, %rd26, %rd24;
	st.global.f32 	[%rd29], %f15;
	fma.rn.f32 	%f16, %f3, %f15, %f4;
	add.s64 	%rd30, %rd27, %rd24;
	st.global.f32 	[%rd30], %f16;
	add.s64 	%rd31, %rd28, %rd24;
	ld.global.f32 	%f17, [%rd31];
	sub.f32 	%f18, %f17, %f1;
	div.rn.f32 	%f19, %f18, %f2;
	add.s64 	%rd32, %rd29, %rd24;
	st.global.f32 	[%rd32], %f19;
	fma.rn.f32 	%f20, %f3, %f19, %f4;
	add.s64 	%rd33, %rd30, %rd24;
	st.global.f32 	[%rd33], %f20;
	add.s64 	%rd34, %rd31, %rd24;
	ld.global.f32 	%f21, [%rd34];
	sub.f32 	%f22, %f21, %f1;
	div.rn.f32 	%f23, %f22, %f2;
	add.s64 	%rd35, %rd32, %rd24;
	st.global.f32 	[%rd35], %f23;
	fma.rn.f32 	%f24, %f3, %f23, %f4;
	add.s64 	%rd36, %rd33, %rd24;
	st.global.f32 	[%rd36], %f24;
	add.s64 	%rd37, %rd34, %rd24;
	ld.global.f32 	%f25, [%rd37];
	sub.f32 	%f26, %f25, %f1;
	div.rn.f32 	%f27, %f26, %f2;
	add.s64 	%rd38, %rd35, %rd24;
	st.global.f32 	[%rd38], %f27;
	fma.rn.f32 	%f28, %f3, %f27, %f4;
	add.s64 	%rd39, %rd36, %rd24;
	st.global.f32 	[%rd39], %f28;
	add.s64 	%rd40, %rd37, %rd24;
	ld.global.f32 	%f29, [%rd40];
	sub.f32 	%f30, %f29, %f1;
	div.rn.f32 	%f31, %f30, %f2;
	add.s64 	%rd41, %rd38, %rd24;
	st.global.f32 	[%rd41], %f31;
	fma.rn.f32 	%f32, %f3, %f31, %f4;
	add.s64 	%rd42, %rd39, %rd24;
	st.global.f32 	[%rd42], %f32;
	add.s64 	%rd43, %rd40, %rd24;
	ld.global.f32 	%f33, [%rd43];
	sub.f32 	%f34, %f33, %f1;
	div.rn.f32 	%f35, %f34, %f2;
	add.s64 	%rd44, %rd41, %rd24;
	st.global.f32 	[%rd44], %f35;
	fma.rn.f32 	%f36, %f3, %f35, %f4;
	add.s64 	%rd45, %rd42, %rd24;
	st.global.f32 	[%rd45], %f36;
	add.s32 	%r37, %r37, 8;
	add.s32 	%r36, %r36, %r9;
	setp.ne.s32 	%p4, %r37, 0;
	mov.u32 	%r39, %r6;
	@%p4 bra 	$L__BB0_5;
$L__BB0_6:
	setp.eq.s32 	%p5, %r4, 0;
	@%p5 bra 	$L__BB0_14;
	add.s32 	%r31, %r4, -1;
	setp.lt.u32 	%p6, %r31, 3;
	@%p6 bra 	$L__BB0_9;
	mad.lo.s32 	%r32, %r39, %r22, %r35;
	mul.wide.s32 	%rd46, %r32, 4;
	add.s64 	%rd47, %rd3, %rd46;
	ld.global.f32 	%f37, [%rd47];
	sub.f32 	%f38, %f37, %f1;
	div.rn.f32 	%f39, %f38, %f2;
	add.s64 	%rd48, %rd2, %rd46;
	st.global.f32 	[%rd48], %f39;
	fma.rn.f32 	%f40, %f3, %f39, %f4;
	add.s64 	%rd49, %rd1, %rd46;
	st.global.f32 	[%rd49], %f40;
	mul.wide.s32 	%rd50, %r22, 4;
	add.s64 	%rd51, %rd47, %rd50;
	ld.global.f32 	%f41, [%rd51];
	sub.f32 	%f42, %f41, %f1;
	div.rn.f32 	%f43, %f42, %f2;
	add.s64 	%rd52, %rd48, %rd50;
	st.global.f32 	[%rd52], %f43;
	fma.rn.f32 	%f44, %f3, %f43, %f4;
	add.s64 	%rd53, %rd49, %rd50;
	st.global.f32 	[%rd53], %f44;
	add.s64 	%rd54, %rd51, %rd50;
	ld.global.f32 	%f45, [%rd54];
	sub.f32 	%f46, %f45, %f1;
	div.rn.f32 	%f47, %f46, %f2;
	add.s64 	%rd55, %rd52, %rd50;
	st.global.f32 	[%rd55], %f47;
	fma.rn.f32 	%f48, %f3, %f47, %f4;
	add.s64 	%rd56, %rd53, %rd50;
	st.global.f32 	[%rd56], %f48;
	add.s64 	%rd57, %rd54, %rd50;
	ld.global.f32 	%f49, [%rd57];
	sub.f32 	%f50, %f49, %f1;
	div.rn.f32 	%f51, %f50, %f2;
	add.s64 	%rd58, %rd55, %rd50;
	st.global.f32 	[%rd58], %f51;
	fma.rn.f32 	%f52, %f3, %f51, %f4;
	add.s64 	%rd59, %rd56, %rd50;
	st.global.f32 	[%rd59], %f52;
	add.s32 	%r39, %r39, 4;
$L__BB0_9:
	setp.eq.s32 	%p7, %r5, 0;
	@%p7 bra 	$L__BB0_14;
	setp.eq.s32 	%p8, %r5, 1;
	@%p8 bra 	$L__BB0_12;
	mad.lo.s32 	%r33, %r39, %r22, %r35;
	mul.wide.s32 	%rd60, %r33, 4;
	add.s64 	%rd61, %rd3, %rd60;
	ld.global.f32 	%f53, [%rd61];
	sub.f32 	%f54, %f53, %f1;
	div.rn.f32 	%f55, %f54, %f2;
	add.s64 	%rd62, %rd2, %rd60;
	st.global.f32 	[%rd62], %f55;
	fma.rn.f32 	%f56, %f3, %f55, %f4;
	add.s64 	%rd63, %rd1, %rd60;
	st.global.f32 	[%rd63], %f56;
	add.s64 	%rd65, %rd61, %rd64;
	ld.global.f32 	%f57, [%rd65];
	sub.f32 	%f58, %f57, %f1;
	div.rn.f32 	%f59, %f58, %f2;
	add.s64 	%rd66, %rd62, %rd64;
	st.global.f32 	[%rd66], %f59;
	fma.rn.f32 	%f60, %f3, %f59, %f4;
	add.s64 	%rd67, %rd63, %rd64;
	st.global.f32 	[%rd67], %f60;
	add.s32 	%r39, %r39, 2;
$L__BB0_12:
	setp.eq.s32 	%p9, %r7, 0;
	@%p9 bra 	$L__BB0_14;
	mad.lo.s32 	%r34, %r39, %r22, %r35;
	mul.wide.s32 	%rd68, %r34, 4;
	add.s64 	%rd69, %rd3, %rd68;
	ld.global.f32 	%f61, [%rd69];
	sub.f32 	%f62, %f61, %f1;
	div.rn.f32 	%f63, %f62, %f2;
	add.s64 	%rd70, %rd2, %rd68;
	st.global.f32 	[%rd70], %f63;
	fma.rn.f32 	%f64, %f3, %f63, %f4;
	add.s64 	%rd71, %rd1, %rd68;
	st.global.f32 	[%rd71], %f64;
$L__BB0_14:
	add.s32 	%r35, %r35, %r10;
	setp.lt.s32 	%p10, %r35, %r22;
	@%p10 bra 	$L__BB0_3;
$L__BB0_15:
	ret;

}
	// .globl	culOutput_full
.visible .entry culOutput_full(
	.param .u64 .ptr .align 1 culOutput_full_param_0,
	.param .u64 .ptr .align 1 culOutput_full_param_1,
	.param .u64 .ptr .align 1 culOutput_full_param_2,
	.param .u64 .ptr .align 1 culOutput_full_param_3,
	.param .u64 .ptr .align 1 culOutput_full_param_4,
	.param .u64 .ptr .align 1 culOutput_full_param_5,
	.param .u64 .ptr .align 1 culOutput_full_param_6,
	.param .u32 culOutput_full_param_7,
	.param .u32 culOutput_full_param_8,
	.param .u32 culOutput_full_param_9,
	.param .u32 culOutput_full_param_10
)
{
	.reg .pred 	%p<11>;
	.reg .b32 	%r<37>;
	.reg .b32 	%f<65>;
	.reg .b64 	%rd<73>;

	ld.param.u64 	%rd11, [culOutput_full_param_0];
	ld.param.u64 	%rd8, [culOutput_full_param_2];
	ld.param.u64 	%rd9, [culOutput_full_param_3];
	ld.param.u64 	%rd10, [culOutput_full_param_4];
	ld.param.u64 	%rd12, [culOutput_full_param_5];
	ld.param.u64 	%rd13, [culOutput_full_param_6];
	ld.param.u32 	%r21, [culOutput_full_param_7];
	ld.param.u32 	%r22, [culOutput_full_param_10];
	cvta.to.global.u64 	%rd1, %rd13;
	cvta.to.global.u64 	%rd2, %rd12;
	cvta.to.global.u64 	%rd3, %rd11;
	mov.u32 	%r23, %ctaid.x;
	mov.u32 	%r1, %ntid.x;
	mov.u32 	%r24, %tid.x;
	mad.lo.s32 	%r31, %r23, %r1, %r24;
	setp.ge.s32 	%p1, %r31, %r22;
	@%p1 bra 	$L__BB1_15;
	setp.lt.s32 	%p2, %r21, 1;
	@%p2 bra 	$L__BB1_15;
	and.b32  	%r3, %r21, 7;
	and.b32  	%r4, %r21, 3;
	and.b32  	%r5, %r21, 2147483640;
	and.b32  	%r6, %r21, 1;
	neg.s32 	%r7, %r5;
	shl.b32 	%r8, %r22, 3;
	cvta.to.global.u64 	%rd4, %rd8;
	cvta.to.global.u64 	%rd5, %rd9;
	cvta.to.global.u64 	%rd6, %rd10;
	mov.u32 	%r25, %nctaid.x;
	mul.lo.s32 	%r9, %r1, %r25;
	mul.wide.s32 	%rd64, %r22, 4;
$L__BB1_3:
	ld.param.u64 	%rd72, [culOutput_full_param_1];
	setp.lt.u32 	%p3, %r21, 8;
	cvta.to.global.u64 	%rd14, %rd72;
	mul.wide.s32 	%rd15, %r31, 4;
	add.s64 	%rd16, %rd14, %rd15;
	ld.global.f32 	%f1, [%rd16];
	add.s64 	%rd17, %rd4, %rd15;
	ld.global.f32 	%f2, [%rd17];
	add.s64 	%rd18, %rd5, %rd15;
	ld.global.f32 	%f3, [%rd18];
	add.s64 	%rd19, %rd6, %rd15;
	ld.global.f32 	%f4, [%rd19];
	mov.b32 	%r35, 0;
	@%p3 bra 	$L__BB1_6;
	mov.u32 	%r32, %r31;
	mov.u32 	%r33, %r7;
$L__BB1_5:
	.pragma "nounroll";
	mul.wide.s32 	%rd20, %r32, 4;
	add.s64 	%rd21, %rd3, %rd20;
	ld.global.f32 	%f5, [%rd21];
	sub.f32 	%f6, %f5, %f1;
	div.rn.f32 	%f7, %f6, %f2;
	add.s64 	%rd22, %rd2, %rd20;
	st.global.f32 	[%rd22], %f7;
	fma.rn.f32 	%f8, %f3, %f7, %f4;
	add.s64 	%rd23, %rd1, %rd20;
	st.global.f32 	[%rd23], %f8;
	mul.wide.s32 	%rd24, %r22, 4;
	add.s64 	%rd25, %rd21, %rd24;
	ld.global.f32 	%f9, [%rd25];
	sub.f32 	%f10, %f9, %f1;
	div.rn.f32 	%f11, %f10, %f2;
	add.s64 	%rd26, %rd22, %rd24;
	st.global.f32 	[%rd26], %f11;
	fma.rn.f32 	%f12, %f3, %f11, %f4;
	add.s64 	%rd27, %rd23, %rd24;
	st.global.f32 	[%rd27], %f12;
	add.s64 	%rd28, %rd25, %rd24;
	ld.global.f32 	%f13, [%rd28];
	sub.f32 	%f14, %f13, %f1;
	div.rn.f32 	%f15, %f14, %f2;
	add.s64 	%rd29, %rd26, %rd24;
	st.global.f32 	[%rd29], %f15;
	fma.rn.f32 	%f16, %f3, %f15, %f4;
	add.s64 	%rd30, %rd27, %rd24;
	st.global.f32 	[%rd30], %f16;
	add.s64 	%rd31, %rd28, %rd24;
	ld.global.f32 	%f17, [%rd31];
	sub.f32 	%f18, %f17, %f1;
	div.rn.f32 	%f19, %f18, %f2;
	add.s64 	%rd32, %rd29, %rd24;
	st.global.f32 	[%rd32], %f19;
	fma.rn.f32 	%f20, %f3, %f19, %f4;
	add.s64 	%rd33, %rd30, %rd24;
	st.global.f32 	[%rd33], %f20;
	add.s64 	%rd34, %rd31, %rd24;
	ld.global.f32 	%f21, [%rd34];
	sub.f32 	%f22, %f21, %f1;
	div.rn.f32 	%f23, %f22, %f2;
	add.s64 	%rd35, %rd32, %rd24;
	st.global.f32 	[%rd35], %f23;
	fma.rn.f32 	%f24, %f3, %f23, %f4;
	add.s64 	%rd36, %rd33, %rd24;
	st.global.f32 	[%rd36], %f24;
	add.s64 	%rd37, %rd34, %rd24;
	ld.global.f32 	%f25, [%rd37];
	sub.f32 	%f26, %f25, %f1;
	div.rn.f32 	%f27, %f26, %f2;
	add.s64 	%rd38, %rd35, %rd24;
	st.global.f32 	[%rd38], %f27;
	fma.rn.f32 	%f28, %f3, %f27, %f4;
	add.s64 	%rd39, %rd36, %rd24;
	st.global.f32 	[%rd39], %f28;
	add.s64 	%rd40, %rd37, %rd24;
	ld.global.f32 	%f29, [%rd40];
	sub.f32 	%f30, %f29, %f1;
	div.rn.f32 	%f31, %f30, %f2;
	add.s64 	%rd41, %rd38, %rd24;
	st.global.f32 	[%rd41], %f31;
	fma.rn.f32 	%f32, %f3, %f31, %f4;
	add.s64 	%rd42, %rd39, %rd24;
	st.global.f32 	[%rd42], %f32;
	add.s64 	%rd43, %rd40, %rd24;
	ld.global.f32 	%f33, [%rd43];
	sub.f32 	%f34, %f33, %f1;
	div.rn.f32 	%f35, %f34, %f2;
	add.s64 	%rd44, %rd41, %rd24;
	st.global.f32 	[%rd44], %f35;
	fma.rn.f32 	%f36, %f3, %f35, %f4;
	add.s64 	%rd45, %rd42, %rd24;
	st.global.f32 	[%rd45], %f36;
	add.s32 	%r33, %r33, 8;
	add.s32 	%r32, %r32, %r8;
	setp.ne.s32 	%p4, %r33, 0;
	mov.u32 	%r35, %r5;
	@%p4 bra 	$L__BB1_5;
$L__BB1_6:
	setp.eq.s32 	%p5, %r3, 0;
	@%p5 bra 	$L__BB1_14;
	add.s32 	%r27, %r3, -1;
	setp.lt.u32 	%p6, %r27, 3;
	@%p6 bra 	$L__BB1_9;
	mad.lo.s32 	%r28, %r35, %r22, %r31;
	mul.wide.s32 	%rd46, %r28, 4;
	add.s64 	%rd47, %rd3, %rd46;
	ld.global.f32 	%f37, [%rd47];
	sub.f32 	%f38, %f37, %f1;
	div.rn.f32 	%f39, %f38, %f2;
	add.s64 	%rd48, %rd2, %rd46;
	st.global.f32 	[%rd48], %f39;
	fma.rn.f32 	%f40, %f3, %f39, %f4;
	add.s64 	%rd49, %rd1, %rd46;
	st.global.f32 	[%rd49], %f40;
	mul.wide.s32 	%rd50, %r22, 4;
	add.s64 	%rd51, %rd47, %rd50;
	ld.global.f32 	%f41, [%rd51];
	sub.f32 	%f42, %f41, %f1;
	div.rn.f32 	%f43, %f42, %f2;
	add.s64 	%rd52, %rd48, %rd50;
	st.global.f32 	[%rd52], %f43;
	fma.rn.f32 	%f44, %f3, %f43, %f4;
	add.s64 	%rd53, %rd49, %rd50;
	st.global.f32 	[%rd53], %f44;
	add.s64 	%rd54, %rd51, %rd50;
	ld.global.f32 	%f45, [%rd54];
	sub.f32 	%f46, %f45, %f1;
	div.rn.f32 	%f47, %f46, %f2;
	add.s64 	%rd55, %rd52, %rd50;
	st.global.f32 	[%rd55], %f47;
	fma.rn.f32 	%f48, %f3, %f47, %f4;
	add.s64 	%rd56, %rd53, %rd50;
	st.global.f32 	[%rd56], %f48;
	add.s64 	%rd57, %rd54, %rd50;
	ld.global.f32 	%f49, [%rd57];
	sub.f32 	%f50, %f49, %f1;
	div.rn.f32 	%f51, %f50, %f2;
	add.s64 	%rd58, %rd55, %rd50;
	st.global.f32 	[%rd58], %f51;
	fma.rn.f32 	%f52, %f3, %f51, %f4;
	add.s64 	%rd59, %rd56, %rd50;
	st.global.f32 	[%rd59], %f52;
	add.s32 	%r35, %r35, 4;
$L__BB1_9:
	setp.eq.s32 	%p7, %r4, 0;
	@%p7 bra 	$L__BB1_14;
	setp.eq.s32 	%p8, %r4, 1;
	@%p8 bra 	$L__BB1_12;
	mad.lo.s32 	%r29, %r35, %r22, %r31;
	mul.wide.s32 	%rd60, %r29, 4;
	add.s64 	%rd61, %rd3, %rd60;
	ld.global.f32 	%f53, [%rd61];
	sub.f32 	%f54, %f53, %f1;
	div.rn.f32 	%f55, %f54, %f2;
	add.s64 	%rd62, %rd2, %rd60;
	st.global.f32 	[%rd62], %f55;
	fma.rn.f32 	%f56, %f3, %f55, %f4;
	add.s64 	%rd63, %rd1, %rd60;
	st.global.f32 	[%rd63], %f56;
	add.s64 	%rd65, %rd61, %rd64;
	ld.global.f32 	%f57, [%rd65];
	sub.f32 	%f58, %f57, %f1;
	div.rn.f32 	%f59, %f58, %f2;
	add.s64 	%rd66, %rd62, %rd64;
	st.global.f32 	[%rd66], %f59;
	fma.rn.f32 	%f60, %f3, %f59, %f4;
	add.s64 	%rd67, %rd63, %rd64;
	st.global.f32 	[%rd67], %f60;
	add.s32 	%r35, %r35, 2;
$L__BB1_12:
	setp.eq.s32 	%p9, %r6, 0;
	@%p9 bra 	$L__BB1_14;
	mad.lo.s32 	%r30, %r35, %r22, %r31;
	mul.wide.s32 	%rd68, %r30, 4;
	add.s64 	%rd69, %rd3, %rd68;
	ld.global.f32 	%f61, [%rd69];
	sub.f32 	%f62, %f61, %f1;
	div.rn.f32 	%f63, %f62, %f2;
	add.s64 	%rd70, %rd2, %rd68;
	st.global.f32 	[%rd70], %f63;
	fma.rn.f32 	%f64, %f3, %f63, %f4;
	add.s64 	%rd71, %rd1, %rd68;
	st.global.f32 	[%rd71], %f64;
$L__BB1_14:
	add.s32 	%r31, %r31, %r9;
	setp.lt.s32 	%p10, %r31, %r22;
	@%p10 bra 	$L__BB1_3;
$L__BB1_15:
	ret;

}
	// .globl	computeDelta
.visible .entry computeDelta(
	.param .u64 .ptr .align 1 computeDelta_param_0,
	.param .u64 .ptr .align 1 computeDelta_param_1,
	.param .u64 .ptr .align 1 computeDelta_param_2,
	.param .u64 .ptr .align 1 computeDelta_param_3,
	.param .u64 .ptr .align 1 computeDelta_param_4,
	.param .u64 .ptr .align 1 computeDelta_param_5,
	.param .u32 computeDelta_param_6,
	.param .u32 computeDelta_param_7,
	.param .u32 computeDelta_param_8,
	.param .u32 computeDelta_param_9
)
{
	.reg .pred 	%p<18>;
	.reg .b32 	%r<66>;
	.reg .b32 	%f<119>;
	.reg .b64 	%rd<51>;

	ld.param.u64 	%rd12, [computeDelta_param_0];
	ld.param.u64 	%rd10, [computeDelta_param_2];
	ld.param.u64 	%rd11, [computeDelta_param_3];
	ld.param.u64 	%rd13, [computeDelta_param_4];
	ld.param.u64 	%rd14, [computeDelta_param_5];
	ld.param.u32 	%r33, [computeDelta_param_7];
	ld.param.u32 	%r34, [computeDelta_param_8];
	ld.param.u32 	%r35, [computeDelta_param_9];
	cvta.to.global.u64 	%rd1, %rd14;
	cvta.to.global.u64 	%rd2, %rd13;
	cvta.to.global.u64 	%rd3, %rd12;
	cvta.to.global.u64 	%rd4, %rd11;
	cvta.to.global.u64 	%rd5, %rd10;
	mov.u32 	%r36, %ctaid.x;
	mov.u32 	%r1, %ntid.x;
	mov.u32 	%r37, %tid.x;
	mad.lo.s32 	%r64, %r36, %r1, %r37;
	setp.ge.s32 	%p1, %r64, %r33;
	@%p1 bra 	$L__BB2_23;
	ld.param.u32 	%r53, [computeDelta_param_6];
	setp.gt.s32 	%p2, %r53, 0;
	mov.u32 	%r38, %nctaid.x;
	mul.lo.s32 	%r3, %r1, %r38;
	@%p2 bra 	$L__BB2_2;
	bra.uni 	$L__BB2_22;
$L__BB2_2:
	setp.gt.s32 	%p4, %r34, 0;
	@%p4 bra 	$L__BB2_3;
	bra.uni 	$L__BB2_21;
$L__BB2_3:
	setp.gt.s32 	%p6, %r35, 0;
	@%p6 bra 	$L__BB2_4;
	bra.uni 	$L__BB2_20;
$L__BB2_4:
	and.b32  	%r4, %r35, 7;
	and.b32  	%r5, %r35, 3;
	and.b32  	%r6, %r35, 2147483640;
	and.b32  	%r7, %r35, 1;
	neg.s32 	%r8, %r6;
	add.s64 	%rd6, %rd3, 16;
	add.s64 	%rd7, %rd2, 16;
	add.s64 	%rd8, %rd1, 16;
$L__BB2_5:
	ld.param.u64 	%rd48, [computeDelta_param_1];
	cvta.to.global.u64 	%rd24, %rd48;
	mul.wide.s32 	%rd25, %r64, 4;
	add.s64 	%rd26, %rd24, %rd25;
	ld.global.f32 	%f1, [%rd26];
	mov.f32 	%f118, 0f00000000;
	mov.b32 	%r56, 0;
	mov.f32 	%f117, %f118;
$L__BB2_6:
	mad.lo.s32 	%r44, %r56, %r33, %r64;
	mul.lo.s32 	%r11, %r44, %r34;
	mov.b32 	%r57, 0;
$L__BB2_7:
	setp.lt.u32 	%p8, %r35, 8;
	add.s32 	%r46, %r11, %r57;
	mul.lo.s32 	%r13, %r46, %r35;
	mov.b32 	%r61, 0;
	mov.u32 	%r58, %r13;
	mov.u32 	%r59, %r8;
	@%p8 bra 	$L__BB2_9;
$L__BB2_8:
	.pragma "nounroll";
	mul.wide.s32 	%rd27, %r58, 4;
	add.s64 	%rd28, %rd6, %rd27;
	add.s64 	%rd29, %rd7, %rd27;
	add.s64 	%rd30, %rd8, %rd27;
	ld.global.f32 	%f32, [%rd28+-16];
	ld.global.f32 	%f33, [%rd29+-16];
	fma.rn.f32 	%f34, %f32, %f33, %f117;
	add.f32 	%f35, %f118, %f32;
	mul.f32 	%f36, %f1, %f32;
	st.global.f32 	[%rd30+-16], %f36;
	ld.global.f32 	%f37, [%rd28+-12];
	ld.global.f32 	%f38, [%rd29+-12];
	fma.rn.f32 	%f39, %f37, %f38, %f34;
	add.f32 	%f40, %f35, %f37;
	mul.f32 	%f41, %f1, %f37;
	st.global.f32 	[%rd30+-12], %f41;
	ld.global.f32 	%f42, [%rd28+-8];
	ld.global.f32 	%f43, [%rd29+-8];
	fma.rn.f32 	%f44, %f42, %f43, %f39;
	add.f32 	%f45, %f40, %f42;
	mul.f32 	%f46, %f1, %f42;
	st.global.f32 	[%rd30+-8], %f46;
	ld.global.f32 	%f47, [%rd28+-4];
	ld.global.f32 	%f48, [%rd29+-4];
	fma.rn.f32 	%f49, %f47, %f48, %f44;
	add.f32 	%f50, %f45, %f47;
	mul.f32 	%f51, %f1, %f47;
	st.global.f32 	[%rd30+-4], %f51;
	ld.global.f32 	%f52, [%rd28];
	ld.global.f32 	%f53, [%rd29];
	fma.rn.f32 	%f54, %f52, %f53, %f49;
	add.f32 	%f55, %f50, %f52;
	mul.f32 	%f56, %f1, %f52;
	st.global.f32 	[%rd30], %f56;
	ld.global.f32 	%f57, [%rd28+4];
	ld.global.f32 	%f58, [%rd29+4];
	fma.rn.f32 	%f59, %f57, %f58, %f54;
	add.f32 	%f60, %f55, %f57;
	mul.f32 	%f61, %f1, %f57;
	st.global.f32 	[%rd30+4], %f61;
	ld.global.f32 	%f62, [%rd28+8];
	ld.global.f32 	%f63, [%rd29+8];
	fma.rn.f32 	%f64, %f62, %f63, %f59;
	add.f32 	%f65, %f60, %f62;
	mul.f32 	%f66, %f1, %f62;
	st.global.f32 	[%rd30+8], %f66;
	ld.global.f32 	%f67, [%rd28+12];
	ld.global.f32 	%f68, [%rd29+12];
	fma.rn.f32 	%f117, %f67, %f68, %f64;
	add.f32 	%f118, %f65, %f67;
	mul.f32 	%f69, %f1, %f67;
	st.global.f32 	[%rd30+12], %f69;
	add.s32 	%r59, %r59, 8;
	add.s32 	%r58, %r58, 8;
	setp.eq.s32 	%p9, %r59, 0;
	mov.u32 	%r61, %r6;
	@%p9 bra 	$L__BB2_9;
	bra.uni 	$L__BB2_8;
$L__BB2_9:
	setp.eq.s32 	%p10, %r4, 0;
	@%p10 bra 	$L__BB2_17;
	add.s32 	%r47, %r4, -1;
	setp.lt.u32 	%p11, %r47, 3;
	@%p11 bra 	$L__BB2_12;
	add.s32 	%r48, %r61, %r13;
	mul.wide.s32 	%rd31, %r48, 4;
	add.s64 	%rd32, %rd3, %rd31;
	ld.global.f32 	%f71, [%rd32];
	add.s64 	%rd33, %rd2, %rd31;
	ld.global.f32 	%f72, [%rd33];
	fma.rn.f32 	%f73, %f71, %f72, %f117;
	add.f32 	%f74, %f118, %f71;
	mul.f32 	%f75, %f1, %f71;
	add.s64 	%rd34, %rd1, %rd31;
	st.global.f32 	[%rd34], %f75;
	ld.global.f32 	%f76, [%rd32+4];
	ld.global.f32 	%f77, [%rd33+4];
	fma.rn.f32 	%f78, %f76, %f77, %f73;
	add.f32 	%f79, %f74, %f76;
	mul.f32 	%f80, %f1, %f76;
	st.global.f32 	[%rd34+4], %f80;
	ld.global.f32 	%f81, [%rd32+8];
	ld.global.f32 	%f82, [%rd33+8];
	fma.rn.f32 	%f83, %f81, %f82, %f78;
	add.f32 	%f84, %f79, %f81;
	mul.f32 	%f85, %f1, %f81;
	st.global.f32 	[%rd34+8], %f85;
	ld.global.f32 	%f86, [%rd32+12];
	ld.global.f32 	%f87, [%rd33+12];
	fma.rn.f32 	%f117, %f86, %f87, %f83;
	add.f32 	%f118, %f84, %f86;
	mul.f32 	%f88, %f1, %f86;
	st.global.f32 	[%rd34+12], %f88;
	add.s32 	%r61, %r61, 4;
$L__BB2_12:
	setp.eq.s32 	%p12, %r5, 0;
	@%p12 bra 	$L__BB2_17;
	setp.eq.s32 	%p13, %r5, 1;
	@%p13 bra 	$L__BB2_15;
	add.s32 	%r49, %r61, %r13;
	mul.wide.s32 	%rd35, %r49, 4;
	add.s64 	%rd36, %rd3, %rd35;
	ld.global.f32 	%f90, [%rd36];
	add.s64 	%rd37, %rd2, %rd35;
	ld.global.f32 	%f91, [%rd37];
	fma.rn.f32 	%f92, %f90, %f91, %f117;
	add.f32 	%f93, %f118, %f90;
	mul.f32 	%f94, %f1, %f90;
	add.s64 	%rd38, %rd1, %rd35;
	st.global.f32 	[%rd38], %f94;
	ld.global.f32 	%f95, [%rd36+4];
	ld.global.f32 	%f96, [%rd37+4];
	fma.rn.f32 	%f117, %f95, %f96, %f92;
	add.f32 	%f118, %f93, %f95;
	mul.f32 	%f97, %f1, %f95;
	st.global.f32 	[%rd38+4], %f97;
	add.s32 	%r61, %r61, 2;
$L__BB2_15:
	setp.eq.s32 	%p14, %r7, 0;
	@%p14 bra 	$L__BB2_17;
	add.s32 	%r50, %r61, %r13;
	mul.wide.s32 	%rd39, %r50, 4;
	add.s64 	%rd40, %rd3, %rd39;
	ld.global.f32 	%f98, [%rd40];
	add.s64 	%rd41, %rd2, %rd39;
	ld.global.f32 	%f99, [%rd41];
	fma.rn.f32 	%f117, %f98, %f99, %f117;
	add.f32 	%f118, %f118, %f98;
	mul.f32 	%f100, %f1, %f98;
	add.s64 	%rd42, %rd1, %rd39;
	st.global.f32 	[%rd42], %f100;
$L__BB2_17:
	add.s32 	%r57, %r57, 1;
	setp.ne.s32 	%p15, %r57, %r34;
	@%p15 bra 	$L__BB2_7;
	ld.param.u32 	%r54, [computeDelta_param_6];
	add.s32 	%r56, %r56, 1;
	setp.ne.s32 	%p16, %r56, %r54;
	@%p16 bra 	$L__BB2_6;
	ld.param.u64 	%rd50, [computeDelta_param_3];
	ld.param.u64 	%rd49, [computeDelta_param_2];
	cvta.to.global.u64 	%rd43, %rd49;
	mul.wide.s32 	%rd44, %r64, 4;
	add.s64 	%rd45, %rd43, %rd44;
	st.global.f32 	[%rd45], %f117;
	cvta.to.global.u64 	%rd46, %rd50;
	add.s64 	%rd47, %rd46, %rd44;
	st.global.f32 	[%rd47], %f118;
	mov.u32 	%r51, %ntid.x;
	mov.u32 	%r52, %nctaid.x;
	mad.lo.s32 	%r64, %r51, %r52, %r64;
	setp.lt.s32 	%p17, %r64, %r33;
	@%p17 bra 	$L__BB2_5;
	bra.uni 	$L__BB2_23;
$L__BB2_20:
	mul.wide.s32 	%rd21, %r64, 4;
	add.s64 	%rd22, %rd5, %rd21;
	mov.b32 	%r41, 0;
	st.global.u32 	[%rd22], %r41;
	add.s64 	%rd23, %rd4, %rd21;
	st.global.u32 	[%rd23], %r41;
	add.s32 	%r64, %r64, %r3;
	setp.lt.s32 	%p7, %r64, %r33;
	@%p7 bra 	$L__BB2_20;
	bra.uni 	$L__BB2_23;
$L__BB2_21:
	mul.wide.s32 	%rd18, %r64, 4;
	add.s64 	%rd19, %rd5, %rd18;
	mov.b32 	%r40, 0;
	st.global.u32 	[%rd19], %r40;
	add.s64 	%rd20, %rd4, %rd18;
	st.global.u32 	[%rd20], %r40;
	add.s32 	%r64, %r64, %r3;
	setp.lt.s32 	%p5, %r64, %r33;
	@%p5 bra 	$L__BB2_21;
	bra.uni 	$L__BB2_23;
$L__BB2_22:
	mul.wide.s32 	%rd15, %r64, 4;
	add.s64 	%rd16, %rd5, %rd15;
	mov.b32 	%r39, 0;
	st.global.u32 	[%rd16], %r39;
	add.s64 	%rd17, %rd4, %rd15;
	st.global.u32 	[%rd17], %r39;
	add.s32 	%r64, %r64, %r3;
	setp.lt.s32 	%p3, %r64, %r33;
	@%p3 bra 	$L__BB2_22;
$L__BB2_23:
	ret;

}
	// .globl	meanDzSum
.visible .entry meanDzSum(
	.param .u64 .ptr .align 1 meanDzSum_param_0,
	.param .u64 .ptr .align 1 meanDzSum_param_1,
	.param .u64 .ptr .align 1 meanDzSum_param_2,
	.param .u64 .ptr .align 1 meanDzSum_param_3,
	.param .u64 .ptr .align 1 meanDzSum_param_4,
	.param .u64 .ptr .align 1 meanDzSum_param_5,
	.param .u64 .ptr .align 1 meanDzSum_param_6,
	.param .f32 meanDzSum_param_7,
	.param .u32 meanDzSum_param_8,
	.param .u32 meanDzSum_param_9,
	.param .u32 meanDzSum_param_10,
	.param .u32 meanDzSum_param_11,
	.param .f32 meanDzSum_param_12
)
{
	.reg .pred 	%p<58>;
	.reg .b32 	%r<107>;
	.reg .b32 	%f<220>;
	.reg .b64 	%rd<54>;
	.reg .b64 	%fd<69>;

	ld.param.u64 	%rd10, [meanDzSum_param_0];
	ld.param.u64 	%rd11, [meanDzSum_param_1];
	ld.param.u64 	%rd12, [meanDzSum_param_3];
	ld.param.u64 	%rd13, [meanDzSum_param_5];
	ld.param.u64 	%rd14, [meanDzSum_param_6];
	ld.param.f32 	%f49, [meanDzSum_param_7];
	ld.param.u32 	%r41, [meanDzSum_param_9];
	ld.param.u32 	%r42, [meanDzSum_param_10];
	ld.param.u32 	%r43, [meanDzSum_param_11];
	ld.param.f32 	%f50, [meanDzSum_param_12];
	cvta.to.global.u64 	%rd1, %rd11;
	cvta.to.global.u64 	%rd2, %rd10;
	cvta.to.global.u64 	%rd3, %rd14;
	cvta.to.global.u64 	%rd4, %rd13;
	cvta.to.global.u64 	%rd5, %rd12;
	mov.u32 	%r44, %ctaid.x;
	mov.u32 	%r1, %ntid.x;
	mov.u32 	%r45, %tid.x;
	mad.lo.s32 	%r105, %r44, %r1, %r45;
	setp.ge.s32 	%p2, %r105, %r41;
	@%p2 bra 	$L__BB3_55;
	ld.param.u32 	%r94, [meanDzSum_param_8];
	setp.gt.s32 	%p3, %r94, 0;
	mov.f64 	%fd29, 0dBFF8000000000000;
	{
	.reg .b32 %temp; 
	mov.b64 	{%temp, %r3}, %fd29;
	}
	and.b32  	%r4, %r3, 2146435072;
	setp.eq.s32 	%p4, %r4, 1073741824;
	setp.lt.s32 	%p5, %r3, 0;
	selp.b32 	%r5, 0, 2146435072, %p5;
	and.b32  	%r46, %r3, 2147483647;
	setp.ne.s32 	%p6, %r46, 1071644672;
	and.pred  	%p1, %p4, %p6;
	or.b32  	%r6, %r5, -2147483648;
	mov.u32 	%r47, %nctaid.x;
	mul.lo.s32 	%r7, %r1, %r47;
	@%p3 bra 	$L__BB3_2;
	bra.uni 	$L__BB3_46;
$L__BB3_2:
	setp.gt.s32 	%p17, %r42, 0;
	@%p17 bra 	$L__BB3_3;
	bra.uni 	$L__BB3_37;
$L__BB3_3:
	setp.gt.s32 	%p28, %r43, 0;
	@%p28 bra 	$L__BB3_4;
	bra.uni 	$L__BB3_28;
$L__BB3_4:
	and.b32  	%r8, %r43, 7;
	and.b32  	%r9, %r43, 3;
	and.b32  	%r10, %r43, 2147483640;
	and.b32  	%r11, %r43, 1;
	neg.s32 	%r12, %r10;
	add.s64 	%rd6, %rd2, 16;
	add.s64 	%rd7, %rd1, 16;
$L__BB3_5:
	ld.param.u64 	%rd53, [meanDzSum_param_4];
	ld.param.u64 	%rd52, [meanDzSum_param_2];
	cvta.to.global.u64 	%rd30, %rd53;
	mul.wide.s32 	%rd31, %r105, 4;
	add.s64 	%rd32, %rd30, %rd31;
	ld.global.f32 	%f1, [%rd32];
	cvta.to.global.u64 	%rd33, %rd52;
	add.s64 	%rd34, %rd33, %rd31;
	ld.global.f32 	%f2, [%rd34];
	mov.f32 	%f219, 0f00000000;
	mov.b32 	%r97, 0;
	mov.f32 	%f218, %f219;
	mov.f32 	%f217, %f219;
$L__BB3_6:
	mad.lo.s32 	%r77, %r97, %r41, %r105;
	mul.lo.s32 	%r16, %r77, %r42;
	mov.b32 	%r98, 0;
$L__BB3_7:
	setp.lt.u32 	%p39, %r43, 8;
	add.s32 	%r79, %r16, %r98;
	mul.lo.s32 	%r18, %r79, %r43;
	mov.b32 	%r102, 0;
	mov.u32 	%r99, %r18;
	mov.u32 	%r100, %r12;
	@%p39 bra 	$L__BB3_16;
	bra.uni 	$L__BB3_15;
$L__BB3_8:
	setp.lt.s32 	%p50, %r3, 0;
	setp.eq.s32 	%p51, %r4, 1073741824;
	selp.b32 	%r84, %r30, 0, %p51;
	or.b32  	%r85, %r84, 2146435072;
	selp.b32 	%r86, %r85, %r84, %p50;
	mov.b32 	%r87, 0;
	mov.b64 	%fd62, {%r87, %r86};
$L__BB3_9:
	add.f64 	%fd54, %fd7, 0dBFF8000000000000;
	{
	.reg .b32 %temp; 
	mov.b64 	{%temp, %r88}, %fd54;
	}
	and.b32  	%r89, %r88, 2146435072;
	setp.ne.s32 	%p52, %r89, 2146435072;
	@%p52 bra 	$L__BB3_14;
	setp.nan.f32 	%p53, %f45, %f45;
	@%p53 bra 	$L__BB3_13;
	abs.f64 	%fd55, %fd7;
	setp.neu.f64 	%p54, %fd55, 0d7FF0000000000000;
	@%p54 bra 	$L__BB3_14;
	setp.lt.s32 	%p55, %r30, 0;
	or.b32  	%r90, %r5, -2147483648;
	selp.b32 	%r91, %r90, %r5, %p1;
	selp.b32 	%r92, %r91, %r5, %p55;
	mov.b32 	%r93, 0;
	mov.b64 	%fd62, {%r93, %r92};
	bra.uni 	$L__BB3_14;
$L__BB3_13:
	mov.f64 	%fd56, 0dBFF8000000000000;
	add.rn.f64 	%fd62, %fd7, %fd56;
$L__BB3_14:
	setp.eq.f32 	%p56, %f45, 0f3F800000;
	selp.f64 	%fd57, 0d3FF0000000000000, %fd62, %p56;
	cvt.f64.f32 	%fd58, %f217;
	mul.f64 	%fd59, %fd58, 0dBFE0000000000000;
	mul.f64 	%fd60, %fd59, %fd57;
	cvt.rn.f32.f64 	%f191, %fd60;
	mul.wide.s32 	%rd49, %r105, 4;
	add.s64 	%rd50, %rd4, %rd49;
	st.global.f32 	[%rd50], %f191;
	fma.rn.f32 	%f192, %f219, %f191, %f218;
	add.s64 	%rd51, %rd3, %rd49;
	st.global.f32 	[%rd51], %f192;
	add.s32 	%r105, %r105, %r7;
	setp.lt.s32 	%p57, %r105, %r41;
	@%p57 bra 	$L__BB3_5;
	bra.uni 	$L__BB3_55;
$L__BB3_15:
	.pragma "nounroll";
	mul.wide.s32 	%rd35, %r99, 4;
	add.s64 	%rd36, %rd6, %rd35;
	add.s64 	%rd37, %rd7, %rd35;
	ld.global.f32 	%f65, [%rd36+-16];
	ld.global.f32 	%f66, [%rd37+-16];
	sub.f32 	%f67, %f65, %f2;
	fma.rn.f32 	%f68, %f67, %f66, %f217;
	div.rn.f32 	%f69, %f66, %f1;
	sub.f32 	%f70, %f218, %f69;
	add.f32 	%f71, %f67, %f67;
	mul.f32 	%f72, %f49, %f71;
	sub.f32 	%f73, %f219, %f72;
	ld.global.f32 	%f74, [%rd36+-12];
	ld.global.f32 	%f75, [%rd37+-12];
	sub.f32 	%f76, %f74, %f2;
	fma.rn.f32 	%f77, %f76, %f75, %f68;
	div.rn.f32 	%f78, %f75, %f1;
	sub.f32 	%f79, %f70, %f78;
	add.f32 	%f80, %f76, %f76;
	mul.f32 	%f81, %f49, %f80;
	sub.f32 	%f82, %f73, %f81;
	ld.global.f32 	%f83, [%rd36+-8];
	ld.global.f32 	%f84, [%rd37+-8];
	sub.f32 	%f85, %f83, %f2;
	fma.rn.f32 	%f86, %f85, %f84, %f77;
	div.rn.f32 	%f87, %f84, %f1;
	sub.f32 	%f88, %f79, %f87;
	add.f32 	%f89, %f85, %f85;
	mul.f32 	%f90, %f49, %f89;
	sub.f32 	%f91, %f82, %f90;
	ld.global.f32 	%f92, [%rd36+-4];
	ld.global.f32 	%f93, [%rd37+-4];
	sub.f32 	%f94, %f92, %f2;
	fma.rn.f32 	%f95, %f94, %f93, %f86;
	div.rn.f32 	%f96, %f93, %f1;
	sub.f32 	%f97, %f88, %f96;
	add.f32 	%f98, %f94, %f94;
	mul.f32 	%f99, %f49, %f98;
	sub.f32 	%f100, %f91, %f99;
	ld.global.f32 	%f101, [%rd36];
	ld.global.f32 	%f102, [%rd37];
	sub.f32 	%f103, %f101, %f2;
	fma.rn.f32 	%f104, %f103, %f102, %f95;
	div.rn.f32 	%f105, %f102, %f1;
	sub.f32 	%f106, %f97, %f105;
	add.f32 	%f107, %f103, %f103;
	mul.f32 	%f108, %f49, %f107;
	sub.f32 	%f109, %f100, %f108;
	ld.global.f32 	%f110, [%rd36+4];
	ld.global.f32 	%f111, [%rd37+4];
	sub.f32 	%f112, %f110, %f2;
	fma.rn.f32 	%f113, %f112, %f111, %f104;
	div.rn.f32 	%f114, %f111, %f1;
	sub.f32 	%f115, %f106, %f114;
	add.f32 	%f116, %f112, %f112;
	mul.f32 	%f117, %f49, %f116;
	sub.f32 	%f118, %f109, %f117;
	ld.global.f32 	%f119, [%rd36+8];
	ld.global.f32 	%f120, [%rd37+8];
	sub.f32 	%f121, %f119, %f2;
	fma.rn.f32 	%f122, %f121, %f120, %f113;
	div.rn.f32 	%f123, %f120, %f1;
	sub.f32 	%f124, %f115, %f123;
	add.f32 	%f125, %f121, %f121;
	mul.f32 	%f126, %f49, %f125;
	sub.f32 	%f127, %f118, %f126;
	ld.global.f32 	%f128, [%rd36+12];
	ld.global.f32 	%f129, [%rd37+12];
	sub.f32 	%f130, %f128, %f2;
	fma.rn.f32 	%f217, %f130, %f129, %f122;
	div.rn.f32 	%f131, %f129, %f1;
	sub.f32 	%f218, %f124, %f131;
	add.f32 	%f132, %f130, %f130;
	mul.f32 	%f133, %f49, %f132;
	sub.f32 	%f219, %f127, %f133;
	add.s32 	%r100, %r100, 8;
	add.s32 	%r99, %r99, 8;
	setp.eq.s32 	%p40, %r100, 0;
	mov.u32 	%r102, %r10;
	@%p40 bra 	$L__BB3_16;
	bra.uni 	$L__BB3_15;
$L__BB3_16:
	setp.eq.s32 	%p41, %r8, 0;
	@%p41 bra 	$L__BB3_24;
	add.s32 	%r80, %r8, -1;
	setp.lt.u32 	%p42, %r80, 3;
	@%p42 bra 	$L__BB3_19;
	add.s32 	%r81, %r102, %r18;
	mul.wide.s32 	%rd38, %r81, 4;
	add.s64 	%rd39, %rd2, %rd38;
	ld.global.f32 	%f135, [%rd39];
	add.s64 	%rd40, %rd1, %rd38;
	ld.global.f32 	%f136, [%rd40];
	sub.f32 	%f137, %f135, %f2;
	fma.rn.f32 	%f138, %f137, %f136, %f217;
	div.rn.f32 	%f139, %f136, %f1;
	sub.f32 	%f140, %f218, %f139;
	add.f32 	%f141, %f137, %f137;
	mul.f32 	%f142, %f49, %f141;
	sub.f32 	%f143, %f219, %f142;
	ld.global.f32 	%f144, [%rd39+4];
	ld.global.f32 	%f145, [%rd40+4];
	sub.f32 	%f146, %f144, %f2;
	fma.rn.f32 	%f147, %f146, %f145, %f138;
	div.rn.f32 	%f148, %f145, %f1;
	sub.f32 	%f149, %f140, %f148;
	add.f32 	%f150, %f146, %f146;
	mul.f32 	%f151, %f49, %f150;
	sub.f32 	%f152, %f143, %f151;
	ld.global.f32 	%f153, [%rd39+8];
	ld.global.f32 	%f154, [%rd40+8];
	sub.f32 	%f155, %f153, %f2;
	fma.rn.f32 	%f156, %f155, %f154, %f147;
	div.rn.f32 	%f157, %f154, %f1;
	sub.f32 	%f158, %f149, %f157;
	add.f32 	%f159, %f155, %f155;
	mul.f32 	%f160, %f49, %f159;
	sub.f32 	%f161, %f152, %f160;
	ld.global.f32 	%f162, [%rd39+12];
	ld.global.f32 	%f163, [%rd40+12];
	sub.f32 	%f164, %f162, %f2;
	fma.rn.f32 	%f217, %f164, %f163, %f156;
	div.rn.f32 	%f165, %f163, %f1;
	sub.f32 	%f218, %f158, %f165;
	add.f32 	%f166, %f164, %f164;
	mul.f32 	%f167, %f49, %f166;
	sub.f32 	%f219, %f161, %f167;
	add.s32 	%r102, %r102, 4;
$L__BB3_19:
	setp.eq.s32 	%p43, %r9, 0;
	@%p43 bra 	$L__BB3_24;
	setp.eq.s32 	%p44, %r9, 1;
	@%p44 bra 	$L__BB3_22;
	add.s32 	%r82, %r102, %r18;
	mul.wide.s32 	%rd41, %r82, 4;
	add.s64 	%rd42, %rd2, %rd41;
	ld.global.f32 	%f169, [%rd42];
	add.s64 	%rd43, %rd1, %rd41;
	ld.global.f32 	%f170, [%rd43];
	sub.f32 	%f171, %f169, %f2;
	fma.rn.f32 	%f172, %f171, %f170, %f217;
	div.rn.f32 	%f173, %f170, %f1;
	sub.f32 	%f174, %f218, %f173;
	add.f32 	%f175, %f171, %f171;
	mul.f32 	%f176, %f49, %f175;
	sub.f32 	%f177, %f219, %f176;
	ld.global.f32 	%f178, [%rd42+4];
	ld.global.f32 	%f179, [%rd43+4];
	sub.f32 	%f180, %f178, %f2;
	fma.rn.f32 	%f217, %f180, %f179, %f172;
	div.rn.f32 	%f181, %f179, %f1;
	sub.f32 	%f218, %f174, %f181;
	add.f32 	%f182, %f180, %f180;
	mul.f32 	%f183, %f49, %f182;
	sub.f32 	%f219, %f177, %f183;
	add.s32 	%r102, %r102, 2;
$L__BB3_22:
	setp.eq.s32 	%p45, %r11, 0;
	@%p45 bra 	$L__BB3_24;
	add.s32 	%r83, %r102, %r18;
	mul.wide.s32 	%rd44, %r83, 4;
	add.s64 	%rd45, %rd2, %rd44;
	ld.global.f32 	%f184, [%rd45];
	add.s64 	%rd46, %rd1, %rd44;
	ld.global.f32 	%f185, [%rd46];
	sub.f32 	%f186, %f184, %f2;
	fma.rn.f32 	%f217, %f186, %f185, %f217;
	div.rn.f32 	%f187, %f185, %f1;
	sub.f32 	%f218, %f218, %f187;
	add.f32 	%f188, %f186, %f186;
	mul.f32 	%f189, %f49, %f188;
	sub.f32 	%f219, %f219, %f189;
$L__BB3_24:
	add.s32 	%r98, %r98, 1;
	setp.ne.s32 	%p46, %r98, %r42;
	@%p46 bra 	$L__BB3_7;
	ld.param.u32 	%r95, [meanDzSum_param_8];
	add.s32 	%r97, %r97, 1;
	setp.ne.s32 	%p47, %r97, %r95;
	@%p47 bra 	$L__BB3_6;
	mul.wide.s32 	%rd47, %r105, 4;
	add.s64 	%rd48, %rd5, %rd47;
	ld.global.f32 	%f190, [%rd48];
	add.f32 	%f45, %f50, %f190;
	cvt.f64.f32 	%fd7, %f45;
	{
	.reg .b32 %temp; 
	mov.b64 	{%temp, %r30}, %fd7;
	}
	setp.eq.f32 	%p48, %f45, 0f00000000;
	@%p48 bra 	$L__BB3_8;
	abs.f64 	%fd51, %fd7;
	{ // callseq 3, 0
	.param .b64 param0;
	st.param.f64 	[param0], %fd51;
	.param .b64 retval0;
	call.uni (retval0), 
	__internal_accurate_pow, 
	(
	param0
	);
	ld.param.f64 	%fd52, [retval0];
	} // callseq 3
	setp.lt.s32 	%p49, %r30, 0;
	selp.f64 	%fd62, 0dFFF8000000000000, %fd52, %p49;
	bra.uni 	$L__BB3_9;
$L__BB3_28:
	mul.wide.s32 	%rd25, %r105, 4;
	add.s64 	%rd26, %rd5, %rd25;
	ld.global.f32 	%f59, [%rd26];
	add.f32 	%f46, %f50, %f59;
	cvt.f64.f32 	%fd8, %f46;
	{
	.reg .b32 %temp; 
	mov.b64 	{%temp, %r32}, %fd8;
	}
	setp.eq.f32 	%p29, %f46, 0f00000000;
	@%p29 bra 	$L__BB3_30;
	abs.f64 	%fd44, %fd8;
	{ // callseq 2, 0
	.param .b64 param0;
	st.param.f64 	[param0], %fd44;
	.param .b64 retval0;
	call.uni (retval0), 
	__internal_accurate_pow, 
	(
	param0
	);
	ld.param.f64 	%fd45, [retval0];
	} // callseq 2
	setp.lt.s32 	%p30, %r32, 0;
	selp.f64 	%fd64, 0dFFF8000000000000, %fd45, %p30;
	bra.uni 	$L__BB3_31;
$L__BB3_30:
	setp.lt.s32 	%p31, %r3, 0;
	setp.eq.s32 	%p32, %r4, 1073741824;
	selp.b32 	%r66, %r32, 0, %p32;
	or.b32  	%r67, %r66, 2146435072;
	selp.b32 	%r68, %r67, %r66, %p31;
	mov.b32 	%r69, 0;
	mov.b64 	%fd64, {%r69, %r68};
$L__BB3_31:
	add.f64 	%fd47, %fd8, 0dBFF8000000000000;
	{
	.reg .b32 %temp; 
	mov.b64 	{%temp, %r70}, %fd47;
	}
	and.b32  	%r71, %r70, 2146435072;
	setp.ne.s32 	%p33, %r71, 2146435072;
	@%p33 bra 	$L__BB3_36;
	setp.nan.f32 	%p34, %f46, %f46;
	@%p34 bra 	$L__BB3_35;
	abs.f64 	%fd48, %fd8;
	setp.neu.f64 	%p35, %fd48, 0d7FF0000000000000;
	@%p35 bra 	$L__BB3_36;
	setp.lt.s32 	%p36, %r32, 0;
	selp.b32 	%r72, %r6, %r5, %p1;
	selp.b32 	%r73, %r72, %r5, %p36;
	mov.b32 	%r74, 0;
	mov.b64 	%fd64, {%r74, %r73};
	bra.uni 	$L__BB3_36;
$L__BB3_35:
	mov.f64 	%fd49, 0dBFF8000000000000;
	add.rn.f64 	%fd64, %fd8, %fd49;
$L__BB3_36:
	setp.eq.f32 	%p37, %f46, 0f3F800000;
	mul.f64 	%fd50, %fd64, 0d8000000000000000;
	cvt.rn.f32.f64 	%f60, %fd50;
	selp.f32 	%f61, 0f80000000, %f60, %p37;
	add.s64 	%rd28, %rd4, %rd25;
	st.global.f32 	[%rd28], %f61;
	fma.rn.f32 	%f62, %f61, 0f00000000, 0f00000000;
	add.s64 	%rd29, %rd3, %rd25;
	st.global.f32 	[%rd29], %f62;
	add.s32 	%r105, %r105, %r7;
	setp.lt.s32 	%p38, %r105, %r41;
	@%p38 bra 	$L__BB3_28;
	bra.uni 	$L__BB3_55;
$L__BB3_37:
	mul.wide.s32 	%rd20, %r105, 4;
	add.s64 	%rd21, %rd5, %rd20;
	ld.global.f32 	%f55, [%rd21];
	add.f32 	%f47, %f50, %f55;
	cvt.f64.f32 	%fd15, %f47;
	{
	.reg .b32 %temp; 
	mov.b64 	{%temp, %r35}, %fd15;
	}
	setp.eq.f32 	%p18, %f47, 0f00000000;
	@%p18 bra 	$L__BB3_39;
	abs.f64 	%fd37, %fd15;
	{ // callseq 1, 0
	.param .b64 param0;
	st.param.f64 	[param0], %fd37;
	.param .b64 retval0;
	call.uni (retval0), 
	__internal_accurate_pow, 
	(
	param0
	);
	ld.param.f64 	%fd38, [retval0];
	} // callseq 1
	setp.lt.s32 	%p19, %r35, 0;
	selp.f64 	%fd66, 0dFFF8000000000000, %fd38, %p19;
	bra.uni 	$L__BB3_40;
$L__BB3_39:
	setp.lt.s32 	%p20, %r3, 0;
	setp.eq.s32 	%p21, %r4, 1073741824;
	selp.b32 	%r57, %r35, 0, %p21;
	or.b32  	%r58, %r57, 2146435072;
	selp.b32 	%r59, %r58, %r57, %p20;
	mov.b32 	%r60, 0;
	mov.b64 	%fd66, {%r60, %r59};
$L__BB3_40:
	add.f64 	%fd40, %fd15, 0dBFF8000000000000;
	{
	.reg .b32 %temp; 
	mov.b64 	{%temp, %r61}, %fd40;
	}
	and.b32  	%r62, %r61, 2146435072;
	setp.ne.s32 	%p22, %r62, 2146435072;
	@%p22 bra 	$L__BB3_45;
	setp.nan.f32 	%p23, %f47, %f47;
	@%p23 bra 	$L__BB3_44;
	abs.f64 	%fd41, %fd15;
	setp.neu.f64 	%p24, %fd41, 0d7FF0000000000000;
	@%p24 bra 	$L__BB3_45;
	setp.lt.s32 	%p25, %r35, 0;
	selp.b32 	%r63, %r6, %r5, %p1;
	selp.b32 	%r64, %r63, %r5, %p25;
	mov.b32 	%r65, 0;
	mov.b64 	%fd66, {%r65, %r64};
	bra.uni 	$L__BB3_45;
$L__BB3_44:
	mov.f64 	%fd42, 0dBFF8000000000000;
	add.rn.f64 	%fd66, %fd15, %fd42;
$L__BB3_45:
	setp.eq.f32 	%p26, %f47, 0f3F800000;
	mul.f64 	%fd43, %fd66, 0d8000000000000000;
	cvt.rn.f32.f64 	%f56, %fd43;
	selp.f32 	%f57, 0f80000000, %f56, %p26;
	add.s64 	%rd23, %rd4, %rd20;
	st.global.f32 	[%rd23], %f57;
	fma.rn.f32 	%f58, %f57, 0f00000000, 0f00000000;
	add.s64 	%rd24, %rd3, %rd20;
	st.global.f32 	[%rd24], %f58;
	add.s32 	%r105, %r105, %r7;
	setp.lt.s32 	%p27, %r105, %r41;
	@%p27 bra 	$L__BB3_37;
	bra.uni 	$L__BB3_55;
$L__BB3_46:
	mul.wide.s32 	%rd15, %r105, 4;
	add.s64 	%rd16, %rd5, %rd15;
	ld.global.f32 	%f51, [%rd16];
	add.f32 	%f48, %f50, %f51;
	cvt.f64.f32 	%fd22, %f48;
	{
	.reg .b32 %temp; 
	mov.b64 	{%temp, %r38}, %fd22;
	}
	setp.neu.f32 	%p7, %f48, 0f00000000;
	@%p7 bra 	$L__BB3_48;
	setp.lt.s32 	%p9, %r3, 0;
	setp.eq.s32 	%p10, %r4, 1073741824;
	selp.b32 	%r48, %r38, 0, %p10;
	or.b32  	%r49, %r48, 2146435072;
	selp.b32 	%r50, %r49, %r48, %p9;
	mov.b32 	%r51, 0;
	mov.b64 	%fd68, {%r51, %r50};
	bra.uni 	$L__BB3_49;
$L__BB3_48:
	abs.f64 	%fd30, %fd22;
	{ // callseq 0, 0
	.param .b64 param0;
	st.param.f64 	[param0], %fd30;
	.param .b64 retval0;
	call.uni (retval0), 
	__internal_accurate_pow, 
	(
	param0
	);
	ld.param.f64 	%fd31, [retval0];
	} // callseq 0
	setp.lt.s32 	%p8, %r38, 0;
	selp.f64 	%fd68, 0dFFF8000000000000, %fd31, %p8;
$L__BB3_49:
	add.f64 	%fd33, %fd22, 0dBFF8000000000000;
	{
	.reg .b32 %temp; 
	mov.b64 	{%temp, %r52}, %fd33;
	}
	and.b32  	%r53, %r52, 2146435072;
	setp.ne.s32 	%p11, %r53, 2146435072;
	@%p11 bra 	$L__BB3_54;
	setp.num.f32 	%p12, %f48, %f48;
	@%p12 bra 	$L__BB3_52;
	mov.f64 	%fd35, 0dBFF8000000000000;
	add.rn.f64 	%fd68, %fd22, %fd35;
	bra.uni 	$L__BB3_54;
$L__BB3_52:
	abs.f64 	%fd34, %fd22;
	setp.neu.f64 	%p13, %fd34, 0d7FF0000000000000;
	@%p13 bra 	$L__BB3_54;
	setp.lt.s32 	%p14, %r38, 0;
	selp.b32 	%r54, %r6, %r5, %p1;
	selp.b32 	%r55, %r54, %r5, %p14;
	mov.b32 	%r56, 0;
	mov.b64 	%fd68, {%r56, %r55};
$L__BB3_54:
	setp.eq.f32 	%p15, %f48, 0f3F800000;
	mul.f64 	%fd36, %fd68, 0d8000000000000000;
	cvt.rn.f32.f64 	%f52, %fd36;
	selp.f32 	%f53, 0f80000000, %f52, %p15;
	add.s64 	%rd18, %rd4, %rd15;
	st.global.f32 	[%rd18], %f53;
	fma.rn.f32 	%f54, %f53, 0f00000000, 0f00000000;
	add.s64 	%rd19, %rd3, %rd15;
	st.global.f32 	[%rd19], %f54;
	add.s32 	%r105, %r105, %r7;
	setp.lt.s32 	%p16, %r105, %r41;
	@%p16 bra 	$L__BB3_46;
$L__BB3_55:
	ret;

}
	// .globl	computeDiff
.visible .entry computeDiff(
	.param .u64 .ptr .align 1 computeDiff_param_0,
	.param .u64 .ptr .align 1 computeDiff_param_1,
	.param .u64 .ptr .align 1 computeDiff_param_2,
	.param .u64 .ptr .align 1 computeDiff_param_3,
	.param .u64 .ptr .align 1 computeDiff_param_4,
	.param .u64 .ptr .align 1 computeDiff_param_5,
	.param .f32 computeDiff_param_6,
	.param .u32 computeDiff_param_7,
	.param .u32 computeDiff_param_8,
	.param .u32 computeDiff_param_9,
	.param .u32 computeDiff_param_10
)
{
	.reg .pred 	%p<13>;
	.reg .b32 	%r<52>;
	.reg .b32 	%f<82>;
	.reg .b64 	%rd<36>;
	.reg .b64 	%fd<80>;

	ld.param.u64 	%rd9, [computeDiff_param_0];
	ld.param.u64 	%rd10, [computeDiff_param_5];
	ld.param.f32 	%f3, [computeDiff_param_6];
	ld.param.u32 	%r27, [computeDiff_param_7];
	ld.param.u32 	%r28, [computeDiff_param_8];
	ld.param.u32 	%r29, [computeDiff_param_9];
	ld.param.u32 	%r30, [computeDiff_param_10];
	cvta.to.global.u64 	%rd1, %rd9;
	cvta.to.global.u64 	%rd2, %rd10;
	mov.u32 	%r31, %ctaid.x;
	mov.u32 	%r1, %ntid.x;
	mov.u32 	%r32, %tid.x;
	mad.lo.s32 	%r44, %r31, %r1, %r32;
	setp.ge.s32 	%p1, %r44, %r28;
	@%p1 bra 	$L__BB4_18;
	cvt.f64.f32 	%fd1, %f3;
	min.s32 	%r33, %r27, %r29;
	min.s32 	%r34, %r33, %r30;
	setp.lt.s32 	%p2, %r34, 1;
	@%p2 bra 	$L__BB4_18;
	and.b32  	%r3, %r30, 7;
	add.s32 	%r4, %r3, -1;
	and.b32  	%r5, %r30, 3;
	and.b32  	%r6, %r30, 2147483640;
	and.b32  	%r7, %r30, 1;
	neg.s32 	%r8, %r6;
	add.s64 	%rd3, %rd2, 16;
	add.s64 	%rd4, %rd1, 16;
	mov.u32 	%r35, %nctaid.x;
	mul.lo.s32 	%r9, %r1, %r35;
$L__BB4_3:
	ld.param.u64 	%rd35, [computeDiff_param_4];
	ld.param.u64 	%rd34, [computeDiff_param_3];
	ld.param.u64 	%rd33, [computeDiff_param_2];
	ld.param.u64 	%rd32, [computeDiff_param_1];
	cvta.to.global.u64 	%rd11, %rd32;
	mul.wide.s32 	%rd12, %r44, 4;
	add.s64 	%rd13, %rd11, %rd12;
	cvta.to.global.u64 	%rd14, %rd33;
	add.s64 	%rd15, %rd14, %rd12;
	cvta.to.global.u64 	%rd16, %rd35;
	add.s64 	%rd17, %rd16, %rd12;
	ld.global.f32 	%f1, [%rd17];
	cvta.to.global.u64 	%rd18, %rd34;
	add.s64 	%rd19, %rd18, %rd12;
	ld.global.f32 	%f2, [%rd19];
	ld.global.f32 	%f4, [%rd15];
	ld.global.f32 	%f5, [%rd13];
	cvt.f64.f32 	%fd4, %f5;
	add.f64 	%fd2, %fd4, %fd4;
	mul.f32 	%f6, %f3, %f4;
	cvt.f64.f32 	%fd3, %f6;
	mov.b32 	%r45, 0;
$L__BB4_4:
	mad.lo.s32 	%r38, %r45, %r28, %r44;
	mul.lo.s32 	%r12, %r38, %r29;
	mov.b32 	%r46, 0;
$L__BB4_5:
	setp.lt.u32 	%p3, %r30, 8;
	add.s32 	%r40, %r12, %r46;
	mul.lo.s32 	%r14, %r40, %r30;
	mov.b32 	%r50, 0;
	mov.u32 	%r47, %r14;
	mov.u32 	%r48, %r8;
	@%p3 bra 	$L__BB4_7;
$L__BB4_6:
	.pragma "nounroll";
	mul.wide.s32 	%rd20, %r47, 4;
	add.s64 	%rd21, %rd3, %rd20;
	add.s64 	%rd22, %rd4, %rd20;
	ld.global.f32 	%f7, [%rd21+-16];
	div.rn.f32 	%f8, %f7, %f1;
	cvt.f64.f32 	%fd5, %f8;
	ld.global.f32 	%f9, [%rd22+-16];
	sub.f32 	%f10, %f9, %f2;
	cvt.f64.f32 	%fd6, %f10;
	mul.f64 	%fd7, %fd2, %fd6;
	fma.rn.f64 	%fd8, %fd7, %fd1, %fd5;
	add.f64 	%fd9, %fd8, %fd3;
	cvt.rn.f32.f64 	%f11, %fd9;
	st.global.f32 	[%rd21+-16], %f11;
	ld.global.f32 	%f12, [%rd21+-12];
	div.rn.f32 	%f13, %f12, %f1;
	cvt.f64.f32 	%fd10, %f13;
	ld.global.f32 	%f14, [%rd22+-12];
	sub.f32 	%f15, %f14, %f2;
	cvt.f64.f32 	%fd11, %f15;
	mul.f64 	%fd12, %fd2, %fd11;
	fma.rn.f64 	%fd13, %fd12, %fd1, %fd10;
	add.f64 	%fd14, %fd13, %fd3;
	cvt.rn.f32.f64 	%f16, %fd14;
	st.global.f32 	[%rd21+-12], %f16;
	ld.global.f32 	%f17, [%rd21+-8];
	div.rn.f32 	%f18, %f17, %f1;
	cvt.f64.f32 	%fd15, %f18;
	ld.global.f32 	%f19, [%rd22+-8];
	sub.f32 	%f20, %f19, %f2;
	cvt.f64.f32 	%fd16, %f20;
	mul.f64 	%fd17, %fd2, %fd16;
	fma.rn.f64 	%fd18, %fd17, %fd1, %fd15;
	add.f64 	%fd19, %fd18, %fd3;
	cvt.rn.f32.f64 	%f21, %fd19;
	st.global.f32 	[%rd21+-8], %f21;
	ld.global.f32 	%f22, [%rd21+-4];
	div.rn.f32 	%f23, %f22, %f1;
	cvt.f64.f32 	%fd20, %f23;
	ld.global.f32 	%f24, [%rd22+-4];
	sub.f32 	%f25, %f24, %f2;
	cvt.f64.f32 	%fd21, %f25;
	mul.f64 	%fd22, %fd2, %fd21;
	fma.rn.f64 	%fd23, %fd22, %fd1, %fd20;
	add.f64 	%fd24, %fd23, %fd3;
	cvt.rn.f32.f64 	%f26, %fd24;
	st.global.f32 	[%rd21+-4], %f26;
	ld.global.f32 	%f27, [%rd21];
	div.rn.f32 	%f28, %f27, %f1;
	cvt.f64.f32 	%fd25, %f28;
	ld.global.f32 	%f29, [%rd22];
	sub.f32 	%f30, %f29, %f2;
	cvt.f64.f32 	%fd26, %f30;
	mul.f64 	%fd27, %fd2, %fd26;
	fma.rn.f64 	%fd28, %fd27, %fd1, %fd25;
	add.f64 	%fd29, %fd28, %fd3;
	cvt.rn.f32.f64 	%f31, %fd29;
	st.global.f32 	[%rd21], %f31;
	ld.global.f32 	%f32, [%rd21+4];
	div.rn.f32 	%f33, %f32, %f1;
	cvt.f64.f32 	%fd30, %f33;
	ld.global.f32 	%f34, [%rd22+4];
	sub.f32 	%f35, %f34, %f2;
	cvt.f64.f32 	%fd31, %f35;
	mul.f64 	%fd32, %fd2, %fd31;
	fma.rn.f64 	%fd33, %fd32, %fd1, %fd30;
	add.f64 	%fd34, %fd33, %fd3;
	cvt.rn.f32.f64 	%f36, %fd34;
	st.global.f32 	[%rd21+4], %f36;
	ld.global.f32 	%f37, [%rd21+8];
	div.rn.f32 	%f38, %f37, %f1;
	cvt.f64.f32 	%fd35, %f38;
	ld.global.f32 	%f39, [%rd22+8];
	sub.f32 	%f40, %f39, %f2;
	cvt.f64.f32 	%fd36, %f40;
	mul.f64 	%fd37, %fd2, %fd36;
	fma.rn.f64 	%fd38, %fd37, %fd1, %fd35;
	add.f64 	%fd39, %fd38, %fd3;
	cvt.rn.f32.f64 	%f41, %fd39;
	st.global.f32 	[%rd21+8], %f41;
	ld.global.f32 	%f42, [%rd21+12];
	div.rn.f32 	%f43, %f42, %f1;
	cvt.f64.f32 	%fd40, %f43;
	ld.global.f32 	%f44, [%rd22+12];
	sub.f32 	%f45, %f44, %f2;
	cvt.f64.f32 	%fd41, %f45;
	mul.f64 	%fd42, %fd2, %fd41;
	fma.rn.f64 	%fd43, %fd42, %fd1, %fd40;
	add.f64 	%fd44, %fd43, %fd3;
	cvt.rn.f32.f64 	%f46, %fd44;
	st.global.f32 	[%rd21+12], %f46;
	add.s32 	%r48, %r48, 8;
	add.s32 	%r47, %r47, 8;
	setp.eq.s32 	%p4, %r48, 0;
	mov.u32 	%r50, %r6;
	@%p4 bra 	$L__BB4_7;
	bra.uni 	$L__BB4_6;
$L__BB4_7:
	setp.eq.s32 	%p5, %r3, 0;
	@%p5 bra 	$L__BB4_15;
	setp.lt.u32 	%p6, %r4, 3;
	@%p6 bra 	$L__BB4_10;
	add.s32 	%r41, %r50, %r14;
	mul.wide.s32 	%rd23, %r41, 4;
	add.s64 	%rd24, %rd2, %rd23;
	ld.global.f32 	%f47, [%rd24];
	div.rn.f32 	%f48, %f47, %f1;
	cvt.f64.f32 	%fd45, %f48;
	add.s64 	%rd25, %rd1, %rd23;
	ld.global.f32 	%f49, [%rd25];
	sub.f32 	%f50, %f49, %f2;
	cvt.f64.f32 	%fd46, %f50;
	mul.f64 	%fd47, %fd2, %fd46;
	fma.rn.f64 	%fd48, %fd47, %fd1, %fd45;
	add.f64 	%fd49, %fd48, %fd3;
	cvt.rn.f32.f64 	%f51, %fd49;
	st.global.f32 	[%rd24], %f51;
	ld.global.f32 	%f52, [%rd24+4];
	div.rn.f32 	%f53, %f52, %f1;
	cvt.f64.f32 	%fd50, %f53;
	ld.global.f32 	%f54, [%rd25+4];
	sub.f32 	%f55, %f54, %f2;
	cvt.f64.f32 	%fd51, %f55;
	mul.f64 	%fd52, %fd2, %fd51;
	fma.rn.f64 	%fd53, %fd52, %fd1, %fd50;
	add.f64 	%fd54, %fd53, %fd3;
	cvt.rn.f32.f64 	%f56, %fd54;
	st.global.f32 	[%rd24+4], %f56;
	ld.global.f32 	%f57, [%rd24+8];
	div.rn.f32 	%f58, %f57, %f1;
	cvt.f64.f32 	%fd55, %f58;
	ld.global.f32 	%f59, [%rd25+8];
	sub.f32 	%f60, %f59, %f2;
	cvt.f64.f32 	%fd56, %f60;
	mul.f64 	%fd57, %fd2, %fd56;
	fma.rn.f64 	%fd58, %fd57, %fd1, %fd55;
	add.f64 	%fd59, %fd58, %fd3;
	cvt.rn.f32.f64 	%f61, %fd59;
	st.global.f32 	[%rd24+8], %f61;
	ld.global.f32 	%f62, [%rd24+12];
	div.rn.f32 	%f63, %f62, %f1;
	cvt.f64.f32 	%fd60, %f63;
	ld.global.f32 	%f64, [%rd25+12];
	sub.f32 	%f65, %f64, %f2;
	cvt.f64.f32 	%fd61, %f65;
	mul.f64 	%fd62, %fd2, %fd61;
	fma.rn.f64 	%fd63, %fd62, %fd1, %fd60;
	add.f64 	%fd64, %fd63, %fd3;
	cvt.rn.f32.f64 	%f66, %fd64;
	st.global.f32 	[%rd24+12], %f66;
	add.s32 	%r50, %r50, 4;
$L__BB4_10:
	setp.eq.s32 	%p7, %r5, 0;
	@%p7 bra 	$L__BB4_15;
	setp.eq.s32 	%p8, %r5, 1;
	@%p8 bra 	$L__BB4_13;
	add.s32 	%r42, %r50, %r14;
	mul.wide.s32 	%rd26, %r42, 4;
	add.s64 	%rd27, %rd2, %rd26;
	ld.global.f32 	%f67, [%rd27];
	div.rn.f32 	%f68, %f67, %f1;
	cvt.f64.f32 	%fd65, %f68;
	add.s64 	%rd28, %rd1, %rd26;
	ld.global.f32 	%f69, [%rd28];
	sub.f32 	%f70, %f69, %f2;
	cvt.f64.f32 	%fd66, %f70;
	mul.f64 	%fd67, %fd2, %fd66;
	fma.rn.f64 	%fd68, %fd67, %fd1, %fd65;
	add.f64 	%fd69, %fd68, %fd3;
	cvt.rn.f32.f64 	%f71, %fd69;
	st.global.f32 	[%rd27], %f71;
	ld.global.f32 	%f72, [%rd27+4];
	div.rn.f32 	%f73, %f72, %f1;
	cvt.f64.f32 	%fd70, %f73;
	ld.global.f32 	%f74, [%rd28+4];
	sub.f32 	%f75, %f74, %f2;
	cvt.f64.f32 	%fd71, %f75;
	mul.f64 	%fd72, %fd2, %fd71;
	fma.rn.f64 	%fd73, %fd72, %fd1, %fd70;
	add.f64 	%fd74, %fd73, %fd3;
	cvt.rn.f32.f64 	%f76, %fd74;
	st.global.f32 	[%rd27+4], %f76;
	add.s32 	%r50, %r50, 2;
$L__BB4_13:
	setp.eq.s32 	%p9, %r7, 0;
	@%p9 bra 	$L__BB4_15;
	add.s32 	%r43, %r50, %r14;
	mul.wide.s32 	%rd29, %r43, 4;
	add.s64 	%rd30, %rd2, %rd29;
	ld.global.f32 	%f77, [%rd30];
	div.rn.f32 	%f78, %f77, %f1;
	cvt.f64.f32 	%fd75, %f78;
	add.s64 	%rd31, %rd1, %rd29;
	ld.global.f32 	%f79, [%rd31];
	sub.f32 	%f80, %f79, %f2;
	cvt.f64.f32 	%fd76, %f80;
	mul.f64 	%fd77, %fd2, %fd76;
	fma.rn.f64 	%fd78, %fd77, %fd1, %fd75;
	add.f64 	%fd79, %fd78, %fd3;
	cvt.rn.f32.f64 	%f81, %fd79;
	st.global.f32 	[%rd30], %f81;
$L__BB4_15:
	add.s32 	%r46, %r46, 1;
	setp.ne.s32 	%p10, %r46, %r29;
	@%p10 bra 	$L__BB4_5;
	add.s32 	%r45, %r45, 1;
	setp.ne.s32 	%p11, %r45, %r27;
	@%p11 bra 	$L__BB4_4;
	add.s32 	%r44, %r44, %r9;
	setp.lt.s32 	%p12, %r44, %r28;
	@%p12 bra 	$L__BB4_3;
$L__BB4_18:
	ret;

}
	// .globl	computeDgama
.visible .entry computeDgama(
	.param .u64 .ptr .align 1 computeDgama_param_0,
	.param .u64 .ptr .align 1 computeDgama_param_1,
	.param .u64 .ptr .align 1 computeDgama_param_2,
	.param .u64 .ptr .align 1 computeDgama_param_3,
	.param .u64 .ptr .align 1 computeDgama_param_4,
	.param .u64 .ptr .align 1 computeDgama_param_5,
	.param .u32 computeDgama_param_6,
	.param .u32 computeDgama_param_7,
	.param .u32 computeDgama_param_8,
	.param .u32 computeDgama_param_9
)
{
	.reg .pred 	%p<18>;
	.reg .b32 	%r<66>;
	.reg .b32 	%f<119>;
	.reg .b64 	%rd<51>;

	ld.param.u64 	%rd12, [computeDgama_param_0];
	ld.param.u64 	%rd9, [computeDgama_param_1];
	ld.param.u64 	%rd10, [computeDgama_param_2];
	ld.param.u64 	%rd13, [computeDgama_param_3];
	ld.param.u64 	%rd14, [computeDgama_param_4];
	ld.param.u32 	%r33, [computeDgama_param_7];
	ld.param.u32 	%r34, [computeDgama_param_8];
	ld.param.u32 	%r35, [computeDgama_param_9];
	cvta.to.global.u64 	%rd1, %rd14;
	cvta.to.global.u64 	%rd2, %rd13;
	cvta.to.global.u64 	%rd3, %rd12;
	cvta.to.global.u64 	%rd4, %rd10;
	cvta.to.global.u64 	%rd5, %rd9;
	mov.u32 	%r36, %ctaid.x;
	mov.u32 	%r1, %ntid.x;
	mov.u32 	%r37, %tid.x;
	mad.lo.s32 	%r64, %r36, %r1, %r37;
	setp.ge.s32 	%p1, %r64, %r33;
	@%p1 bra 	$L__BB5_23;
	ld.param.u32 	%r53, [computeDgama_param_6];
	setp.gt.s32 	%p2, %r53, 0;
	mov.u32 	%r38, %nctaid.x;
	mul.lo.s32 	%r3, %r1, %r38;
	@%p2 bra 	$L__BB5_2;
	bra.uni 	$L__BB5_22;
$L__BB5_2:
	setp.gt.s32 	%p4, %r34, 0;
	@%p4 bra 	$L__BB5_3;
	bra.uni 	$L__BB5_21;
$L__BB5_3:
	setp.gt.s32 	%p6, %r35, 0;
	@%p6 bra 	$L__BB5_4;
	bra.uni 	$L__BB5_20;
$L__BB5_4:
	and.b32  	%r4, %r35, 7;
	and.b32  	%r5, %r35, 3;
	and.b32  	%r6, %r35, 2147483640;
	and.b32  	%r7, %r35, 1;
	neg.s32 	%r8, %r6;
	add.s64 	%rd6, %rd3, 16;
	add.s64 	%rd7, %rd2, 16;
	add.s64 	%rd8, %rd1, 16;
$L__BB5_5:
	ld.param.u64 	%rd50, [computeDgama_param_5];
	cvta.to.global.u64 	%rd24, %rd50;
	mul.wide.s32 	%rd25, %r64, 4;
	add.s64 	%rd26, %rd24, %rd25;
	ld.global.f32 	%f1, [%rd26];
	mov.f32 	%f118, 0f00000000;
	mov.b32 	%r56, 0;
	mov.f32 	%f117, %f118;
$L__BB5_6:
	mad.lo.s32 	%r44, %r56, %r33, %r64;
	mul.lo.s32 	%r11, %r44, %r34;
	mov.b32 	%r57, 0;
$L__BB5_7:
	setp.lt.u32 	%p8, %r35, 8;
	add.s32 	%r46, %r11, %r57;
	mul.lo.s32 	%r13, %r46, %r35;
	mov.b32 	%r61, 0;
	mov.u32 	%r58, %r13;
	mov.u32 	%r59, %r8;
	@%p8 bra 	$L__BB5_9;
$L__BB5_8:
	.pragma "nounroll";
	mul.wide.s32 	%rd27, %r58, 4;
	add.s64 	%rd28, %rd6, %rd27;
	add.s64 	%rd29, %rd7, %rd27;
	add.s64 	%rd30, %rd8, %rd27;
	ld.global.f32 	%f32, [%rd28+-16];
	ld.global.f32 	%f33, [%rd29+-16];
	fma.rn.f32 	%f34, %f32, %f33, %f117;
	add.f32 	%f35, %f118, %f32;
	mul.f32 	%f36, %f1, %f32;
	st.global.f32 	[%rd30+-16], %f36;
	ld.global.f32 	%f37, [%rd28+-12];
	ld.global.f32 	%f38, [%rd29+-12];
	fma.rn.f32 	%f39, %f37, %f38, %f34;
	add.f32 	%f40, %f35, %f37;
	mul.f32 	%f41, %f1, %f37;
	st.global.f32 	[%rd30+-12], %f41;
	ld.global.f32 	%f42, [%rd28+-8];
	ld.global.f32 	%f43, [%rd29+-8];
	fma.rn.f32 	%f44, %f42, %f43, %f39;
	add.f32 	%f45, %f40, %f42;
	mul.f32 	%f46, %f1, %f42;
	st.global.f32 	[%rd30+-8], %f46;
	ld.global.f32 	%f47, [%rd28+-4];
	ld.global.f32 	%f48, [%rd29+-4];
	fma.rn.f32 	%f49, %f47, %f48, %f44;
	add.f32 	%f50, %f45, %f47;
	mul.f32 	%f51, %f1, %f47;
	st.global.f32 	[%rd30+-4], %f51;
	ld.global.f32 	%f52, [%rd28];
	ld.global.f32 	%f53, [%rd29];
	fma.rn.f32 	%f54, %f52, %f53, %f49;
	add.f32 	%f55, %f50, %f52;
	mul.f32 	%f56, %f1, %f52;
	st.global.f32 	[%rd30], %f56;
	ld.global.f32 	%f57, [%rd28+4];
	ld.global.f32 	%f58, [%rd29+4];
	fma.rn.f32 	%f59, %f57, %f58, %f54;
	add.f32 	%f60, %f55, %f57;
	mul.f32 	%f61, %f1, %f57;
	st.global.f32 	[%rd30+4], %f61;
	ld.global.f32 	%f62, [%rd28+8];
	ld.global.f32 	%f63, [%rd29+8];
	fma.rn.f32 	%f64, %f62, %f63, %f59;
	add.f32 	%f65, %f60, %f62;
	mul.f32 	%f66, %f1, %f62;
	st.global.f32 	[%rd30+8], %f66;
	ld.global.f32 	%f67, [%rd28+12];
	ld.global.f32 	%f68, [%rd29+12];
	fma.rn.f32 	%f117, %f67, %f68, %f64;
	add.f32 	%f118, %f65, %f67;
	mul.f32 	%f69, %f1, %f67;
	st.global.f32 	[%rd30+12], %f69;
	add.s32 	%r59, %r59, 8;
	add.s32 	%r58, %r58, 8;
	setp.eq.s32 	%p9, %r59, 0;
	mov.u32 	%r61, %r6;
	@%p9 bra 	$L__BB5_9;
	bra.uni 	$L__BB5_8;
$L__BB5_9:
	setp.eq.s32 	%p10, %r4, 0;
	@%p10 bra 	$L__BB5_17;
	add.s32 	%r47, %r4, -1;
	setp.lt.u32 	%p11, %r47, 3;
	@%p11 bra 	$L__BB5_12;
	add.s32 	%r48, %r61, %r13;
	mul.wide.s32 	%rd31, %r48, 4;
	add.s64 	%rd32, %rd3, %rd31;
	ld.global.f32 	%f71, [%rd32];
	add.s64 	%rd33, %rd2, %rd31;
	ld.global.f32 	%f72, [%rd33];
	fma.rn.f32 	%f73, %f71, %f72, %f117;
	add.f32 	%f74, %f118, %f71;
	mul.f32 	%f75, %f1, %f71;
	add.s64 	%rd34, %rd1, %rd31;
	st.global.f32 	[%rd34], %f75;
	ld.global.f32 	%f76, [%rd32+4];
	ld.global.f32 	%f77, [%rd33+4];
	fma.rn.f32 	%f78, %f76, %f77, %f73;
	add.f32 	%f79, %f74, %f76;
	mul.f32 	%f80, %f1, %f76;
	st.global.f32 	[%rd34+4], %f80;
	ld.global.f32 	%f81, [%rd32+8];
	ld.global.f32 	%f82, [%rd33+8];
	fma.rn.f32 	%f83, %f81, %f82, %f78;
	add.f32 	%f84, %f79, %f81;
	mul.f32 	%f85, %f1, %f81;
	st.global.f32 	[%rd34+8], %f85;
	ld.global.f32 	%f86, [%rd32+12];
	ld.global.f32 	%f87, [%rd33+12];
	fma.rn.f32 	%f117, %f86, %f87, %f83;
	add.f32 	%f118, %f84, %f86;
	mul.f32 	%f88, %f1, %f86;
	st.global.f32 	[%rd34+12], %f88;
	add.s32 	%r61, %r61, 4;
$L__BB5_12:
	setp.eq.s32 	%p12, %r5, 0;
	@%p12 bra 	$L__BB5_17;
	setp.eq.s32 	%p13, %r5, 1;
	@%p13 bra 	$L__BB5_15;
	add.s32 	%r49, %r61, %r13;
	mul.wide.s32 	%rd35, %r49, 4;
	add.s64 	%rd36, %rd3, %rd35;
	ld.global.f32 	%f90, [%rd36];
	add.s64 	%rd37, %rd2, %rd35;
	ld.global.f32 	%f91, [%rd37];
	fma.rn.f32 	%f92, %f90, %f91, %f117;
	add.f32 	%f93, %f118, %f90;
	mul.f32 	%f94, %f1, %f90;
	add.s64 	%rd38, %rd1, %rd35;
	st.global.f32 	[%rd38], %f94;
	ld.global.f32 	%f95, [%rd36+4];
	ld.global.f32 	%f96, [%rd37+4];
	fma.rn.f32 	%f117, %f95, %f96, %f92;
	add.f32 	%f118, %f93, %f95;
	mul.f32 	%f97, %f1, %f95;
	st.global.f32 	[%rd38+4], %f97;
	add.s32 	%r61, %r61, 2;
$L__BB5_15:
	setp.eq.s32 	%p14, %r7, 0;
	@%p14 bra 	$L__BB5_17;
	add.s32 	%r50, %r61, %r13;
	mul.wide.s32 	%rd39, %r50, 4;
	add.s64 	%rd40, %rd3, %rd39;
	ld.global.f32 	%f98, [%rd40];
	add.s64 	%rd41, %rd2, %rd39;
	ld.global.f32 	%f99, [%rd41];
	fma.rn.f32 	%f117, %f98, %f99, %f117;
	add.f32 	%f118, %f118, %f98;
	mul.f32 	%f100, %f1, %f98;
	add.s64 	%rd42, %rd1, %rd39;
	st.global.f32 	[%rd42], %f100;
$L__BB5_17:
	add.s32 	%r57, %r57, 1;
	setp.ne.s32 	%p15, %r57, %r34;
	@%p15 bra 	$L__BB5_7;
	ld.param.u32 	%r54, [computeDgama_param_6];
	add.s32 	%r56, %r56, 1;
	setp.ne.s32 	%p16, %r56, %r54;
	@%p16 bra 	$L__BB5_6;
	ld.param.u64 	%rd49, [computeDgama_param_2];
	ld.param.u64 	%rd48, [computeDgama_param_1];
	cvta.to.global.u64 	%rd43, %rd48;
	mul.wide.s32 	%rd44, %r64, 4;
	add.s64 	%rd45, %rd43, %rd44;
	st.global.f32 	[%rd45], %f117;
	cvta.to.global.u64 	%rd46, %rd49;
	add.s64 	%rd47, %rd46, %rd44;
	st.global.f32 	[%rd47], %f118;
	mov.u32 	%r51, %ntid.x;
	mov.u32 	%r52, %nctaid.x;
	mad.lo.s32 	%r64, %r51, %r52, %r64;
	setp.lt.s32 	%p17, %r64, %r33;
	@%p17 bra 	$L__BB5_5;
	bra.uni 	$L__BB5_23;
$L__BB5_20:
	mul.wide.s32 	%rd21, %r64, 4;
	add.s64 	%rd22, %rd5, %rd21;
	mov.b32 	%r41, 0;
	st.global.u32 	[%rd22], %r41;
	add.s64 	%rd23, %rd4, %rd21;
	st.global.u32 	[%rd23], %r41;
	add.s32 	%r64, %r64, %r3;
	setp.lt.s32 	%p7, %r64, %r33;
	@%p7 bra 	$L__BB5_20;
	bra.uni 	$L__BB5_23;
$L__BB5_21:
	mul.wide.s32 	%rd18, %r64, 4;
	add.s64 	%rd19, %rd5, %rd18;
	mov.b32 	%r40, 0;
	st.global.u32 	[%rd19], %r40;
	add.s64 	%rd20, %rd4, %rd18;
	st.global.u32 	[%rd20], %r40;
	add.s32 	%r64, %r64, %r3;
	setp.lt.s32 	%p5, %r64, %r33;
	@%p5 bra 	$L__BB5_21;
	bra.uni 	$L__BB5_23;
$L__BB5_22:
	mul.wide.s32 	%rd15, %r64, 4;
	add.s64 	%rd16, %rd5, %rd15;
	mov.b32 	%r39, 0;
	st.global.u32 	[%rd16], %r39;
	add.s64 	%rd17, %rd4, %rd15;
	st.global.u32 	[%rd17], %r39;
	add.s32 	%r64, %r64, %r3;
	setp.lt.s32 	%p3, %r64, %r33;
	@%p3 bra 	$L__BB5_22;
$L__BB5_23:
	ret;

}
	// .globl	computeDParams
.visible .entry computeDParams(
	.param .u64 .ptr .align 1 computeDParams_param_0,
	.param .u64 .ptr .align 1 computeDParams_param_1,
	.param .u64 .ptr .align 1 computeDParams_param_2,
	.param .u64 .ptr .align 1 computeDParams_param_3,
	.param .u32 computeDParams_param_4,
	.param .u32 computeDParams_param_5,
	.param .u32 computeDParams_param_6,
	.param .u32 computeDParams_param_7
)
{
	.reg .pred 	%p<20>;
	.reg .b32 	%r<67>;
	.reg .b32 	%f<167>;
	.reg .b64 	%rd<38>;

	ld.param.u64 	%rd10, [computeDParams_param_0];
	ld.param.u64 	%rd8, [computeDParams_param_1];
	ld.param.u64 	%rd9, [computeDParams_param_2];
	ld.param.u64 	%rd11, [computeDParams_param_3];
	ld.param.u32 	%r33, [computeDParams_param_5];
	ld.param.u32 	%r34, [computeDParams_param_6];
	ld.param.u32 	%r35, [computeDParams_param_7];
	cvta.to.global.u64 	%rd1, %rd11;
	cvta.to.global.u64 	%rd2, %rd10;
	cvta.to.global.u64 	%rd3, %rd9;
	cvta.to.global.u64 	%rd4, %rd8;
	mov.u32 	%r36, %ctaid.x;
	mov.u32 	%r1, %ntid.x;
	mov.u32 	%r37, %tid.x;
	mad.lo.s32 	%r65, %r36, %r1, %r37;
	setp.ge.s32 	%p1, %r65, %r33;
	@%p1 bra 	$L__BB6_25;
	ld.param.u32 	%r54, [computeDParams_param_4];
	setp.gt.s32 	%p2, %r54, 0;
	mov.u32 	%r38, %nctaid.x;
	mul.lo.s32 	%r3, %r1, %r38;
	@%p2 bra 	$L__BB6_2;
	bra.uni 	$L__BB6_24;
$L__BB6_2:
	setp.gt.s32 	%p4, %r34, 0;
	@%p4 bra 	$L__BB6_3;
	bra.uni 	$L__BB6_23;
$L__BB6_3:
	setp.gt.s32 	%p6, %r35, 0;
	@%p6 bra 	$L__BB6_4;
	bra.uni 	$L__BB6_22;
$L__BB6_4:
	and.b32  	%r4, %r35, 15;
	and.b32  	%r5, %r35, 7;
	and.b32  	%r6, %r35, 2147483632;
	and.b32  	%r7, %r35, 3;
	neg.s32 	%r8, %r6;
	add.s64 	%rd5, %rd2, 32;
$L__BB6_5:
	mov.f32 	%f166, 0f00000000;
	mov.b32 	%r57, 0;
	mov.f32 	%f165, %f166;
$L__BB6_6:
	mad.lo.s32 	%r44, %r57, %r33, %r65;
	mul.lo.s32 	%r11, %r44, %r34;
	mov.b32 	%r58, 0;
$L__BB6_7:
	setp.lt.u32 	%p8, %r35, 16;
	add.s32 	%r46, %r11, %r58;
	mul.lo.s32 	%r13, %r46, %r35;
	mov.b32 	%r62, 0;
	mov.u32 	%r59, %r13;
	mov.u32 	%r60, %r8;
	@%p8 bra 	$L__BB6_9;
$L__BB6_8:
	.pragma "nounroll";
	mul.wide.s32 	%rd21, %r59, 4;
	add.s64 	%rd22, %rd5, %rd21;
	add.s64 	%rd23, %rd1, %rd21;
	ld.global.f32 	%f35, [%rd22+-32];
	ld.global.f32 	%f36, [%rd23];
	fma.rn.f32 	%f37, %f35, %f36, %f165;
	add.f32 	%f38, %f166, %f35;
	ld.global.f32 	%f39, [%rd22+-28];
	ld.global.f32 	%f40, [%rd23+4];
	fma.rn.f32 	%f41, %f39, %f40, %f37;
	add.f32 	%f42, %f38, %f39;
	ld.global.f32 	%f43, [%rd22+-24];
	ld.global.f32 	%f44, [%rd23+8];
	fma.rn.f32 	%f45, %f43, %f44, %f41;
	add.f32 	%f46, %f42, %f43;
	ld.global.f32 	%f47, [%rd22+-20];
	ld.global.f32 	%f48, [%rd23+12];
	fma.rn.f32 	%f49, %f47, %f48, %f45;
	add.f32 	%f50, %f46, %f47;
	ld.global.f32 	%f51, [%rd22+-16];
	ld.global.f32 	%f52, [%rd23+16];
	fma.rn.f32 	%f53, %f51, %f52, %f49;
	add.f32 	%f54, %f50, %f51;
	ld.global.f32 	%f55, [%rd22+-12];
	ld.global.f32 	%f56, [%rd23+20];
	fma.rn.f32 	%f57, %f55, %f56, %f53;
	add.f32 	%f58, %f54, %f55;
	ld.global.f32 	%f59, [%rd22+-8];
	ld.global.f32 	%f60, [%rd23+24];
	fma.rn.f32 	%f61, %f59, %f60, %f57;
	add.f32 	%f62, %f58, %f59;
	ld.global.f32 	%f63, [%rd22+-4];
	ld.global.f32 	%f64, [%rd23+28];
	fma.rn.f32 	%f65, %f63, %f64, %f61;
	add.f32 	%f66, %f62, %f63;
	ld.global.f32 	%f67, [%rd22];
	ld.global.f32 	%f68, [%rd23+32];
	fma.rn.f32 	%f69, %f67, %f68, %f65;
	add.f32 	%f70, %f66, %f67;
	ld.global.f32 	%f71, [%rd22+4];
	ld.global.f32 	%f72, [%rd23+36];
	fma.rn.f32 	%f73, %f71, %f72, %f69;
	add.f32 	%f74, %f70, %f71;
	ld.global.f32 	%f75, [%rd22+8];
	ld.global.f32 	%f76, [%rd23+40];
	fma.rn.f32 	%f77, %f75, %f76, %f73;
	add.f32 	%f78, %f74, %f75;
	ld.global.f32 	%f79, [%rd22+12];
	ld.global.f32 	%f80, [%rd23+44];
	fma.rn.f32 	%f81, %f79, %f80, %f77;
	add.f32 	%f82, %f78, %f79;
	ld.global.f32 	%f83, [%rd22+16];
	ld.global.f32 	%f84, [%rd23+48];
	fma.rn.f32 	%f85, %f83, %f84, %f81;
	add.f32 	%f86, %f82, %f83;
	ld.global.f32 	%f87, [%rd22+20];
	ld.global.f32 	%f88, [%rd23+52];
	fma.rn.f32 	%f89, %f87, %f88, %f85;
	add.f32 	%f90, %f86, %f87;
	ld.global.f32 	%f91, [%rd22+24];
	ld.global.f32 	%f92, [%rd23+56];
	fma.rn.f32 	%f93, %f91, %f92, %f89;
	add.f32 	%f94, %f90, %f91;
	ld.global.f32 	%f95, [%rd22+28];
	ld.global.f32 	%f96, [%rd23+60];
	fma.rn.f32 	%f165, %f95, %f96, %f93;
	add.f32 	%f166, %f94, %f95;
	add.s32 	%r60, %r60, 16;
	add.s32 	%r59, %r59, 16;
	setp.eq.s32 	%p9, %r60, 0;
	mov.u32 	%r62, %r6;
	@%p9 bra 	$L__BB6_9;
	bra.uni 	$L__BB6_8;
$L__BB6_9:
	setp.eq.s32 	%p10, %r4, 0;
	@%p10 bra 	$L__BB6_19;
	add.s32 	%r47, %r4, -1;
	setp.lt.u32 	%p11, %r47, 7;
	@%p11 bra 	$L__BB6_12;
	add.s32 	%r48, %r62, %r13;
	mul.wide.s32 	%rd24, %r48, 4;
	add.s64 	%rd25, %rd2, %rd24;
	ld.global.f32 	%f98, [%rd25];
	add.s64 	%rd26, %rd1, %rd24;
	ld.global.f32 	%f99, [%rd26];
	fma.rn.f32 	%f100, %f98, %f99, %f165;
	add.f32 	%f101, %f166, %f98;
	ld.global.f32 	%f102, [%rd25+4];
	ld.global.f32 	%f103, [%rd26+4];
	fma.rn.f32 	%f104, %f102, %f103, %f100;
	add.f32 	%f105, %f101, %f102;
	ld.global.f32 	%f106, [%rd25+8];
	ld.global.f32 	%f107, [%rd26+8];
	fma.rn.f32 	%f108, %f106, %f107, %f104;
	add.f32 	%f109, %f105, %f106;
	ld.global.f32 	%f110, [%rd25+12];
	ld.global.f32 	%f111, [%rd26+12];
	fma.rn.f32 	%f112, %f110, %f111, %f108;
	add.f32 	%f113, %f109, %f110;
	ld.global.f32 	%f114, [%rd25+16];
	ld.global.f32 	%f115, [%rd26+16];
	fma.rn.f32 	%f116, %f114, %f115, %f112;
	add.f32 	%f117, %f113, %f114;
	ld.global.f32 	%f118, [%rd25+20];
	ld.global.f32 	%f119, [%rd26+20];
	fma.rn.f32 	%f120, %f118, %f119, %f116;
	add.f32 	%f121, %f117, %f118;
	ld.global.f32 	%f122, [%rd25+24];
	ld.global.f32 	%f123, [%rd26+24];
	fma.rn.f32 	%f124, %f122, %f123, %f120;
	add.f32 	%f125, %f121, %f122;
	ld.global.f32 	%f126, [%rd25+28];
	ld.global.f32 	%f127, [%rd26+28];
	fma.rn.f32 	%f165, %f126, %f127, %f124;
	add.f32 	%f166, %f125, %f126;
	add.s32 	%r62, %r62, 8;
$L__BB6_12:
	setp.eq.s32 	%p12, %r5, 0;
	@%p12 bra 	$L__BB6_19;
	add.s32 	%r49, %r5, -1;
	setp.lt.u32 	%p13, %r49, 3;
	@%p13 bra 	$L__BB6_15;
	add.s32 	%r50, %r62, %r13;
	mul.wide.s32 	%rd27, %r50, 4;
	add.s64 	%rd28, %rd2, %rd27;
	ld.global.f32 	%f129, [%rd28];
	add.s64 	%rd29, %rd1, %rd27;
	ld.global.f32 	%f130, [%rd29];
	fma.rn.f32 	%f131, %f129, %f130, %f165;
	add.f32 	%f132, %f166, %f129;
	ld.global.f32 	%f133, [%rd28+4];
	ld.global.f32 	%f134, [%rd29+4];
	fma.rn.f32 	%f135, %f133, %f134, %f131;
	add.f32 	%f136, %f132, %f133;
	ld.global.f32 	%f137, [%rd28+8];
	ld.global.f32 	%f138, [%rd29+8];
	fma.rn.f32 	%f139, %f137, %f138, %f135;
	add.f32 	%f140, %f136, %f137;
	ld.global.f32 	%f141, [%rd28+12];
	ld.global.f32 	%f142, [%rd29+12];
	fma.rn.f32 	%f165, %f141, %f142, %f139;
	add.f32 	%f166, %f140, %f141;
	add.s32 	%r62, %r62, 4;
$L__BB6_15:
	setp.eq.s32 	%p14, %r7, 0;
	@%p14 bra 	$L__BB6_19;
	setp.eq.s32 	%p15, %r7, 1;
	add.s32 	%r51, %r62, %r13;
	mul.wide.s32 	%rd30, %r51, 4;
	add.s64 	%rd6, %rd2, %rd30;
	ld.global.f32 	%f143, [%rd6];
	add.s64 	%rd7, %rd1, %rd30;
	ld.global.f32 	%f144, [%rd7];
	fma.rn.f32 	%f165, %f143, %f144, %f165;
	add.f32 	%f166, %f166, %f143;
	@%p15 bra 	$L__BB6_19;
	setp.eq.s32 	%p16, %r7, 2;
	ld.global.f32 	%f145, [%rd6+4];
	ld.global.f32 	%f146, [%rd7+4];
	fma.rn.f32 	%f165, %f145, %f146, %f165;
	add.f32 	%f166, %f166, %f145;
	@%p16 bra 	$L__BB6_19;
	ld.global.f32 	%f147, [%rd6+8];
	ld.global.f32 	%f148, [%rd7+8];
	fma.rn.f32 	%f165, %f147, %f148, %f165;
	add.f32 	%f166, %f166, %f147;
$L__BB6_19:
	add.s32 	%r58, %r58, 1;
	setp.ne.s32 	%p17, %r58, %r34;
	@%p17 bra 	$L__BB6_7;
	ld.param.u32 	%r55, [computeDParams_param_4];
	add.s32 	%r57, %r57, 1;
	setp.ne.s32 	%p18, %r57, %r55;
	@%p18 bra 	$L__BB6_6;
	ld.param.u64 	%rd37, [computeDParams_param_2];
	ld.param.u64 	%rd36, [computeDParams_param_1];
	cvta.to.global.u64 	%rd31, %rd36;
	mul.wide.s32 	%rd32, %r65, 4;
	add.s64 	%rd33, %rd31, %rd32;
	st.global.f32 	[%rd33], %f165;
	cvta.to.global.u64 	%rd34, %rd37;
	add.s64 	%rd35, %rd34, %rd32;
	st.global.f32 	[%rd35], %f166;
	mad.lo.s32 	%r65, %r1, %r38, %r65;
	setp.lt.s32 	%p19, %r65, %r33;
	@%p19 bra 	$L__BB6_5;
	bra.uni 	$L__BB6_25;
$L__BB6_22:
	mul.wide.s32 	%rd18, %r65, 4;
	add.s64 	%rd19, %rd4, %rd18;
	mov.b32 	%r41, 0;
	st.global.u32 	[%rd19], %r41;
	add.s64 	%rd20, %rd3, %rd18;
	st.global.u32 	[%rd20], %r41;
	add.s32 	%r65, %r65, %r3;
	setp.lt.s32 	%p7, %r65, %r33;
	@%p7 bra 	$L__BB6_22;
	bra.uni 	$L__BB6_25;
$L__BB6_23:
	mul.wide.s32 	%rd15, %r65, 4;
	add.s64 	%rd16, %rd4, %rd15;
	mov.b32 	%r40, 0;
	st.global.u32 	[%rd16], %r40;
	add.s64 	%rd17, %rd3, %rd15;
	st.global.u32 	[%rd17], %r40;
	add.s32 	%r65, %r65, %r3;
	setp.lt.s32 	%p5, %r65, %r33;
	@%p5 bra 	$L__BB6_23;
	bra.uni 	$L__BB6_25;
$L__BB6_24:
	mul.wide.s32 	%rd12, %r65, 4;
	add.s64 	%rd13, %rd4, %rd12;
	mov.b32 	%r39, 0;
	st.global.u32 	[%rd13], %r39;
	add.s64 	%rd14, %rd3, %rd12;
	st.global.u32 	[%rd14], %r39;
	add.s32 	%r65, %r65, %r3;
	setp.lt.s32 	%p3, %r65, %r33;
	@%p3 bra 	$L__BB6_24;
$L__BB6_25:
	ret;

}
	// .globl	meanDelta
.visible .entry meanDelta(
	.param .u64 .ptr .align 1 meanDelta_param_0,
	.param .u64 .ptr .align 1 meanDelta_param_1,
	.param .u64 .ptr .align 1 meanDelta_param_2,
	.param .u64 .ptr .align 1 meanDelta_param_3,
	.param .u32 meanDelta_param_4,
	.param .u32 meanDelta_param_5,
	.param .u32 meanDelta_param_6,
	.param .u32 meanDelta_param_7,
	.param .f32 meanDelta_param_8
)
{
	.reg .pred 	%p<18>;
	.reg .b32 	%r<66>;
	.reg .b32 	%f<119>;
	.reg .b64 	%rd<38>;

	ld.param.u64 	%rd8, [meanDelta_param_0];
	ld.param.u64 	%rd9, [meanDelta_param_1];
	ld.param.u64 	%rd6, [meanDelta_param_2];
	ld.param.u64 	%rd7, [meanDelta_param_3];
	ld.param.u32 	%r33, [meanDelta_param_5];
	ld.param.u32 	%r34, [meanDelta_param_6];
	ld.param.u32 	%r35, [meanDelta_param_7];
	ld.param.f32 	%f29, [meanDelta_param_8];
	cvta.to.global.u64 	%rd1, %rd9;
	cvta.to.global.u64 	%rd2, %rd8;
	cvta.to.global.u64 	%rd3, %rd7;
	cvta.to.global.u64 	%rd4, %rd6;
	mov.u32 	%r36, %ctaid.x;
	mov.u32 	%r1, %ntid.x;
	mov.u32 	%r37, %tid.x;
	mad.lo.s32 	%r64, %r36, %r1, %r37;
	setp.ge.s32 	%p1, %r64, %r33;
	@%p1 bra 	$L__BB7_23;
	ld.param.u32 	%r53, [meanDelta_param_4];
	setp.gt.s32 	%p2, %r53, 0;
	mov.u32 	%r38, %nctaid.x;
	mul.lo.s32 	%r3, %r1, %r38;
	@%p2 bra 	$L__BB7_2;
	bra.uni 	$L__BB7_22;
$L__BB7_2:
	setp.gt.s32 	%p4, %r34, 0;
	@%p4 bra 	$L__BB7_3;
	bra.uni 	$L__BB7_21;
$L__BB7_3:
	setp.gt.s32 	%p6, %r35, 0;
	@%p6 bra 	$L__BB7_4;
	bra.uni 	$L__BB7_20;
$L__BB7_4:
	and.b32  	%r4, %r35, 7;
	and.b32  	%r5, %r35, 3;
	and.b32  	%r6, %r35, 2147483640;
	and.b32  	%r7, %r35, 1;
	neg.s32 	%r8, %r6;
	add.s64 	%rd5, %rd2, 16;
$L__BB7_5:
	mov.f32 	%f118, 0f00000000;
	mov.b32 	%r56, 0;
	mov.f32 	%f117, %f118;
$L__BB7_6:
	mad.lo.s32 	%r44, %r56, %r33, %r64;
	mul.lo.s32 	%r11, %r44, %r34;
	mov.b32 	%r57, 0;
$L__BB7_7:
	setp.lt.u32 	%p8, %r35, 8;
	add.s32 	%r46, %r11, %r57;
	mul.lo.s32 	%r13, %r46, %r35;
	mov.b32 	%r61, 0;
	mov.u32 	%r58, %r13;
	mov.u32 	%r59, %r8;
	@%p8 bra 	$L__BB7_9;
$L__BB7_8:
	.pragma "nounroll";
	mul.wide.s32 	%rd19, %r58, 4;
	add.s64 	%rd20, %rd5, %rd19;
	add.s64 	%rd21, %rd1, %rd19;
	ld.global.f32 	%f32, [%rd20+-16];
	fma.rn.f32 	%f33, %f29, %f32, %f117;
	ld.global.f32 	%f34, [%rd21];
	mul.f32 	%f35, %f32, %f34;
	fma.rn.f32 	%f36, %f29, %f35, %f118;
	ld.global.f32 	%f37, [%rd20+-12];
	fma.rn.f32 	%f38, %f29, %f37, %f33;
	ld.global.f32 	%f39, [%rd21+4];
	mul.f32 	%f40, %f37, %f39;
	fma.rn.f32 	%f41, %f29, %f40, %f36;
	ld.global.f32 	%f42, [%rd20+-8];
	fma.rn.f32 	%f43, %f29, %f42, %f38;
	ld.global.f32 	%f44, [%rd21+8];
	mul.f32 	%f45, %f42, %f44;
	fma.rn.f32 	%f46, %f29, %f45, %f41;
	ld.global.f32 	%f47, [%rd20+-4];
	fma.rn.f32 	%f48, %f29, %f47, %f43;
	ld.global.f32 	%f49, [%rd21+12];
	mul.f32 	%f50, %f47, %f49;
	fma.rn.f32 	%f51, %f29, %f50, %f46;
	ld.global.f32 	%f52, [%rd20];
	fma.rn.f32 	%f53, %f29, %f52, %f48;
	ld.global.f32 	%f54, [%rd21+16];
	mul.f32 	%f55, %f52, %f54;
	fma.rn.f32 	%f56, %f29, %f55, %f51;
	ld.global.f32 	%f57, [%rd20+4];
	fma.rn.f32 	%f58, %f29, %f57, %f53;
	ld.global.f32 	%f59, [%rd21+20];
	mul.f32 	%f60, %f57, %f59;
	fma.rn.f32 	%f61, %f29, %f60, %f56;
	ld.global.f32 	%f62, [%rd20+8];
	fma.rn.f32 	%f63, %f29, %f62, %f58;
	ld.global.f32 	%f64, [%rd21+24];
	mul.f32 	%f65, %f62, %f64;
	fma.rn.f32 	%f66, %f29, %f65, %f61;
	ld.global.f32 	%f67, [%rd20+12];
	fma.rn.f32 	%f117, %f29, %f67, %f63;
	ld.global.f32 	%f68, [%rd21+28];
	mul.f32 	%f69, %f67, %f68;
	fma.rn.f32 	%f118, %f29, %f69, %f66;
	add.s32 	%r59, %r59, 8;
	add.s32 	%r58, %r58, 8;
	setp.eq.s32 	%p9, %r59, 0;
	mov.u32 	%r61, %r6;
	@%p9 bra 	$L__BB7_9;
	bra.uni 	$L__BB7_8;
$L__BB7_9:
	setp.eq.s32 	%p10, %r4, 0;
	@%p10 bra 	$L__BB7_17;
	add.s32 	%r47, %r4, -1;
	setp.lt.u32 	%p11, %r47, 3;
	@%p11 bra 	$L__BB7_12;
	add.s32 	%r48, %r61, %r13;
	mul.wide.s32 	%rd22, %r48, 4;
	add.s64 	%rd23, %rd2, %rd22;
	ld.global.f32 	%f71, [%rd23];
	fma.rn.f32 	%f72, %f29, %f71, %f117;
	add.s64 	%rd24, %rd1, %rd22;
	ld.global.f32 	%f73, [%rd24];
	mul.f32 	%f74, %f71, %f73;
	fma.rn.f32 	%f75, %f29, %f74, %f118;
	ld.global.f32 	%f76, [%rd23+4];
	fma.rn.f32 	%f77, %f29, %f76, %f72;
	ld.global.f32 	%f78, [%rd24+4];
	mul.f32 	%f79, %f76, %f78;
	fma.rn.f32 	%f80, %f29, %f79, %f75;
	ld.global.f32 	%f81, [%rd23+8];
	fma.rn.f32 	%f82, %f29, %f81, %f77;
	ld.global.f32 	%f83, [%rd24+8];
	mul.f32 	%f84, %f81, %f83;
	fma.rn.f32 	%f85, %f29, %f84, %f80;
	ld.global.f32 	%f86, [%rd23+12];
	fma.rn.f32 	%f117, %f29, %f86, %f82;
	ld.global.f32 	%f87, [%rd24+12];
	mul.f32 	%f88, %f86, %f87;
	fma.rn.f32 	%f118, %f29, %f88, %f85;
	add.s32 	%r61, %r61, 4;
$L__BB7_12:
	setp.eq.s32 	%p12, %r5, 0;
	@%p12 bra 	$L__BB7_17;
	setp.eq.s32 	%p13, %r5, 1;
	@%p13 bra 	$L__BB7_15;
	add.s32 	%r49, %r61, %r13;
	mul.wide.s32 	%rd25, %r49, 4;
	add.s64 	%rd26, %rd2, %rd25;
	ld.global.f32 	%f90, [%rd26];
	fma.rn.f32 	%f91, %f29, %f90, %f117;
	add.s64 	%rd27, %rd1, %rd25;
	ld.global.f32 	%f92, [%rd27];
	mul.f32 	%f93, %f90, %f92;
	fma.rn.f32 	%f94, %f29, %f93, %f118;
	ld.global.f32 	%f95, [%rd26+4];
	fma.rn.f32 	%f117, %f29, %f95, %f91;
	ld.global.f32 	%f96, [%rd27+4];
	mul.f32 	%f97, %f95, %f96;
	fma.rn.f32 	%f118, %f29, %f97, %f94;
	add.s32 	%r61, %r61, 2;
$L__BB7_15:
	setp.eq.s32 	%p14, %r7, 0;
	@%p14 bra 	$L__BB7_17;
	add.s32 	%r50, %r61, %r13;
	mul.wide.s32 	%rd28, %r50, 4;
	add.s64 	%rd29, %rd2, %rd28;
	ld.global.f32 	%f98, [%rd29];
	fma.rn.f32 	%f117, %f29, %f98, %f117;
	add.s64 	%rd30, %rd1, %rd28;
	ld.global.f32 	%f99, [%rd30];
	mul.f32 	%f100, %f98, %f99;
	fma.rn.f32 	%f118, %f29, %f100, %f118;
$L__BB7_17:
	add.s32 	%r57, %r57, 1;
	setp.ne.s32 	%p15, %r57, %r34;
	@%p15 bra 	$L__BB7_7;
	ld.param.u32 	%r54, [meanDelta_param_4];
	add.s32 	%r56, %r56, 1;
	setp.ne.s32 	%p16, %r56, %r54;
	@%p16 bra 	$L__BB7_6;
	ld.param.u64 	%rd37, [meanDelta_param_3];
	ld.param.u64 	%rd36, [meanDelta_param_2];
	cvta.to.global.u64 	%rd31, %rd36;
	mul.wide.s32 	%rd32, %r64, 4;
	add.s64 	%rd33, %rd31, %rd32;
	st.global.f32 	[%rd33], %f117;
	cvta.to.global.u64 	%rd34, %rd37;
	add.s64 	%rd35, %rd34, %rd32;
	st.global.f32 	[%rd35], %f118;
	mov.u32 	%r52, %nctaid.x;
	mad.lo.s32 	%r64, %r1, %r52, %r64;
	setp.lt.s32 	%p17, %r64, %r33;
	@%p17 bra 	$L__BB7_5;
	bra.uni 	$L__BB7_23;
$L__BB7_20:
	mul.wide.s32 	%rd16, %r64, 4;
	add.s64 	%rd17, %rd4, %rd16;
	mov.b32 	%r41, 0;
	st.global.u32 	[%rd17], %r41;
	add.s64 	%rd18, %rd3, %rd16;
	st.global.u32 	[%rd18], %r41;
	add.s32 	%r64, %r64, %r3;
	setp.lt.s32 	%p7, %r64, %r33;
	@%p7 bra 	$L__BB7_20;
	bra.uni 	$L__BB7_23;
$L__BB7_21:
	mul.wide.s32 	%rd13, %r64, 4;
	add.s64 	%rd14, %rd4, %rd13;
	mov.b32 	%r40, 0;
	st.global.u32 	[%rd14], %r40;
	add.s64 	%rd15, %rd3, %rd13;
	st.global.u32 	[%rd15], %r40;
	add.s32 	%r64, %r64, %r3;
	setp.lt.s32 	%p5, %r64, %r33;
	@%p5 bra 	$L__BB7_21;
	bra.uni 	$L__BB7_23;
$L__BB7_22:
	mul.wide.s32 	%rd10, %r64, 4;
	add.s64 	%rd11, %rd4, %rd10;
	mov.b32 	%r39, 0;
	st.global.u32 	[%rd11], %r39;
	add.s64 	%rd12, %rd3, %rd10;
	st.global.u32 	[%rd12], %r39;
	add.s32 	%r64, %r64, %r3;
	setp.lt.s32 	%p3, %r64, %r33;
	@%p3 bra 	$L__BB7_22;
$L__BB7_23:
	ret;

}
	// .globl	dx_fn
.visible .entry dx_fn(
	.param .u64 .ptr .align 1 dx_fn_param_0,
	.param .u64 .ptr .align 1 dx_fn_param_1,
	.param .u64 .ptr .align 1 dx_fn_param_2,
	.param .u64 .ptr .align 1 dx_fn_param_3,
	.param .u64 .ptr .align 1 dx_fn_param_4,
	.param .u64 .ptr .align 1 dx_fn_param_5,
	.param .u32 dx_fn_param_6,
	.param .u32 dx_fn_param_7,
	.param .u32 dx_fn_param_8,
	.param .u32 dx_fn_param_9,
	.param .f32 dx_fn_param_10
)
{
	.reg .pred 	%p<13>;
	.reg .b32 	%r<52>;
	.reg .b32 	%f<167>;
	.reg .b64 	%rd<39>;

	ld.param.u64 	%rd13, [dx_fn_param_0];
	ld.param.u64 	%rd14, [dx_fn_param_1];
	ld.param.u64 	%rd15, [dx_fn_param_2];
	ld.param.u32 	%r27, [dx_fn_param_6];
	ld.param.u32 	%r28, [dx_fn_param_7];
	ld.param.u32 	%r29, [dx_fn_param_8];
	ld.param.u32 	%r30, [dx_fn_param_9];
	ld.param.f32 	%f1, [dx_fn_param_10];
	cvta.to.global.u64 	%rd1, %rd15;
	cvta.to.global.u64 	%rd2, %rd14;
	cvta.to.global.u64 	%rd3, %rd13;
	mov.u32 	%r31, %ctaid.x;
	mov.u32 	%r1, %ntid.x;
	mov.u32 	%r32, %tid.x;
	mad.lo.s32 	%r44, %r31, %r1, %r32;
	setp.ge.s32 	%p1, %r44, %r28;
	@%p1 bra 	$L__BB8_18;
	min.s32 	%r33, %r27, %r29;
	min.s32 	%r34, %r33, %r30;
	setp.lt.s32 	%p2, %r34, 1;
	@%p2 bra 	$L__BB8_18;
	and.b32  	%r3, %r30, 7;
	add.s32 	%r4, %r3, -1;
	and.b32  	%r5, %r30, 3;
	and.b32  	%r6, %r30, 2147483640;
	and.b32  	%r7, %r30, 1;
	neg.s32 	%r8, %r6;
	add.s64 	%rd4, %rd3, 16;
	add.s64 	%rd5, %rd2, 16;
	add.s64 	%rd6, %rd1, 16;
	mov.u32 	%r35, %nctaid.x;
	mul.lo.s32 	%r9, %r1, %r35;
$L__BB8_3:
	ld.param.u64 	%rd38, [dx_fn_param_5];
	ld.param.u64 	%rd37, [dx_fn_param_4];
	ld.param.u64 	%rd36, [dx_fn_param_3];
	cvta.to.global.u64 	%rd16, %rd36;
	mul.wide.s32 	%rd17, %r44, 4;
	add.s64 	%rd7, %rd16, %rd17;
	cvta.to.global.u64 	%rd18, %rd37;
	add.s64 	%rd8, %rd18, %rd17;
	cvta.to.global.u64 	%rd19, %rd38;
	add.s64 	%rd9, %rd19, %rd17;
	mov.b32 	%r45, 0;
$L__BB8_4:
	mad.lo.s32 	%r38, %r45, %r28, %r44;
	mul.lo.s32 	%r12, %r38, %r29;
	mov.b32 	%r46, 0;
$L__BB8_5:
	setp.lt.u32 	%p3, %r30, 8;
	add.s32 	%r40, %r12, %r46;
	mul.lo.s32 	%r14, %r40, %r30;
	mov.b32 	%r50, 0;
	mov.u32 	%r47, %r14;
	mov.u32 	%r48, %r8;
	@%p3 bra 	$L__BB8_7;
$L__BB8_6:
	.pragma "nounroll";
	mul.wide.s32 	%rd20, %r47, 4;
	add.s64 	%rd21, %rd4, %rd20;
	add.s64 	%rd22, %rd5, %rd20;
	add.s64 	%rd23, %rd6, %rd20;
	ld.global.f32 	%f2, [%rd21+-16];
	ld.global.f32 	%f3, [%rd7];
	sub.f32 	%f4, %f2, %f3;
	ld.global.f32 	%f5, [%rd8];
	ld.global.f32 	%f6, [%rd22+-16];
	mul.f32 	%f7, %f5, %f6;
	sub.f32 	%f8, %f4, %f7;
	ld.global.f32 	%f9, [%rd9];
	add.f32 	%f10, %f1, %f9;
	sqrt.rn.f32 	%f11, %f10;
	div.rn.f32 	%f12, %f8, %f11;
	st.global.f32 	[%rd23+-16], %f12;
	ld.global.f32 	%f13, [%rd21+-12];
	ld.global.f32 	%f14, [%rd7];
	sub.f32 	%f15, %f13, %f14;
	ld.global.f32 	%f16, [%rd8];
	ld.global.f32 	%f17, [%rd22+-12];
	mul.f32 	%f18, %f16, %f17;
	sub.f32 	%f19, %f15, %f18;
	ld.global.f32 	%f20, [%rd9];
	add.f32 	%f21, %f1, %f20;
	sqrt.rn.f32 	%f22, %f21;
	div.rn.f32 	%f23, %f19, %f22;
	st.global.f32 	[%rd23+-12], %f23;
	ld.global.f32 	%f24, [%rd21+-8];
	ld.global.f32 	%f25, [%rd7];
	sub.f32 	%f26, %f24, %f25;
	ld.global.f32 	%f27, [%rd8];
	ld.global.f32 	%f28, [%rd22+-8];
	mul.f32 	%f29, %f27, %f28;
	sub.f32 	%f30, %f26, %f29;
	ld.global.f32 	%f31, [%rd9];
	add.f32 	%f32, %f1, %f31;
	sqrt.rn.f32 	%f33, %f32;
	div.rn.f32 	%f34, %f30, %f33;
	st.global.f32 	[%rd23+-8], %f34;
	ld.global.f32 	%f35, [%rd21+-4];
	ld.global.f32 	%f36, [%rd7];
	sub.f32 	%f37, %f35, %f36;
	ld.global.f32 	%f38, [%rd8];
	ld.global.f32 	%f39, [%rd22+-4];
	mul.f32 	%f40, %f38, %f39;
	sub.f32 	%f41, %f37, %f40;
	ld.global.f32 	%f42, [%rd9];
	add.f32 	%f43, %f1, %f42;
	sqrt.rn.f32 	%f44, %f43;
	div.rn.f32 	%f45, %f41, %f44;
	st.global.f32 	[%rd23+-4], %f45;
	ld.global.f32 	%f46, [%rd21];
	ld.global.f32 	%f47, [%rd7];
	sub.f32 	%f48, %f46, %f47;
	ld.global.f32 	%f49, [%rd8];
	ld.global.f32 	%f50, [%rd22];
	mul.f32 	%f51, %f49, %f50;
	sub.f32 	%f52, %f48, %f51;
	ld.global.f32 	%f53, [%rd9];
	add.f32 	%f54, %f1, %f53;
	sqrt.rn.f32 	%f55, %f54;
	div.rn.f32 	%f56, %f52, %f55;
	st.global.f32 	[%rd23], %f56;
	ld.global.f32 	%f57, [%rd21+4];
	ld.global.f32 	%f58, [%rd7];
	sub.f32 	%f59, %f57, %f58;
	ld.global.f32 	%f60, [%rd8];
	ld.global.f32 	%f61, [%rd22+4];
	mul.f32 	%f62, %f60, %f61;
	sub.f32 	%f63, %f59, %f62;
	ld.global.f32 	%f64, [%rd9];
	add.f32 	%f65, %f1, %f64;
	sqrt.rn.f32 	%f66, %f65;
	div.rn.f32 	%f67, %f63, %f66;
	st.global.f32 	[%rd23+4], %f67;
	ld.global.f32 	%f68, [%rd21+8];
	ld.global.f32 	%f69, [%rd7];
	sub.f32 	%f70, %f68, %f69;
	ld.global.f32 	%f71, [%rd8];
	ld.global.f32 	%f72, [%rd22+8];
	mul.f32 	%f73, %f71, %f72;
	sub.f32 	%f74, %f70, %f73;
	ld.global.f32 	%f75, [%rd9];
	add.f32 	%f76, %f1, %f75;
	sqrt.rn.f32 	%f77, %f76;
	div.rn.f32 	%f78, %f74, %f77;
	st.global.f32 	[%rd23+8], %f78;
	ld.global.f32 	%f79, [%rd21+12];
	ld.global.f32 	%f80, [%rd7];
	sub.f32 	%f81, %f79, %f80;
	ld.global.f32 	%f82, [%rd8];
	ld.global.f32 	%f83, [%rd22+12];
	mul.f32 	%f84, %f82, %f83;
	sub.f32 	%f85, %f81, %f84;
	ld.global.f32 	%f86, [%rd9];
	add.f32 	%f87, %f1, %f86;
	sqrt.rn.f32 	%f88, %f87;
	div.rn.f32 	%f89, %f85, %f88;
	st.global.f32 	[%rd23+12], %f89;
	add.s32 	%r48, %r48, 8;
	add.s32 	%r47, %r47, 8;
	setp.eq.s32 	%p4, %r48, 0;
	mov.u32 	%r50, %r6;
	@%p4 bra 	$L__BB8_7;
	bra.uni 	$L__BB8_6;
$L__BB8_7:
	setp.eq.s32 	%p5, %r3, 0;
	@%p5 bra 	$L__BB8_15;
	setp.lt.u32 	%p6, %r4, 3;
	@%p6 bra 	$L__BB8_10;
	add.s32 	%r41, %r50, %r14;
	mul.wide.s32 	%rd24, %r41, 4;
	add.s64 	%rd25, %rd3, %rd24;
	ld.global.f32 	%f90, [%rd25];
	ld.global.f32 	%f91, [%rd7];
	sub.f32 	%f92, %f90, %f91;
	ld.global.f32 	%f93, [%rd8];
	add.s64 	%rd26, %rd2, %rd24;
	ld.global.f32 	%f94, [%rd26];
	mul.f32 	%f95, %f93, %f94;
	sub.f32 	%f96, %f92, %f95;
	ld.global.f32 	%f97, [%rd9];
	add.f32 	%f98, %f1, %f97;
	sqrt.rn.f32 	%f99, %f98;
	div.rn.f32 	%f100, %f96, %f99;
	add.s64 	%rd27, %rd1, %rd24;
	st.global.f32 	[%rd27], %f100;
	ld.global.f32 	%f101, [%rd25+4];
	ld.global.f32 	%f102, [%rd7];
	sub.f32 	%f103, %f101, %f102;
	ld.global.f32 	%f104, [%rd8];
	ld.global.f32 	%f105, [%rd26+4];
	mul.f32 	%f106, %f104, %f105;
	sub.f32 	%f107, %f103, %f106;
	ld.global.f32 	%f108, [%rd9];
	add.f32 	%f109, %f1, %f108;
	sqrt.rn.f32 	%f110, %f109;
	div.rn.f32 	%f111, %f107, %f110;
	st.global.f32 	[%rd27+4], %f111;
	ld.global.f32 	%f112, [%rd25+8];
	ld.global.f32 	%f113, [%rd7];
	sub.f32 	%f114, %f112, %f113;
	ld.global.f32 	%f115, [%rd8];
	ld.global.f32 	%f116, [%rd26+8];
	mul.f32 	%f117, %f115, %f116;
	sub.f32 	%f118, %f114, %f117;
	ld.global.f32 	%f119, [%rd9];
	add.f32 	%f120, %f1, %f119;
	sqrt.rn.f32 	%f121, %f120;
	div.rn.f32 	%f122, %f118, %f121;
	st.global.f32 	[%rd27+8], %f122;
	ld.global.f32 	%f123, [%rd25+12];
	ld.global.f32 	%f124, [%rd7];
	sub.f32 	%f125, %f123, %f124;
	ld.global.f32 	%f126, [%rd8];
	ld.global.f32 	%f127, [%rd26+12];
	mul.f32 	%f128, %f126, %f127;
	sub.f32 	%f129, %f125, %f128;
	ld.global.f32 	%f130, [%rd9];
	add.f32 	%f131, %f1, %f130;
	sqrt.rn.f32 	%f132, %f131;
	div.rn.f32 	%f133, %f129, %f132;
	st.global.f32 	[%rd27+12], %f133;
	add.s32 	%r50, %r50, 4;
$L__BB8_10:
	setp.eq.s32 	%p7, %r5, 0;
	@%p7 bra 	$L__BB8_15;
	setp.eq.s32 	%p8, %r5, 1;
	@%p8 bra 	$L__BB8_13;
	add.s32 	%r42, %r50, %r14;
	mul.wide.s32 	%rd28, %r42, 4;
	add.s64 	%rd29, %rd3, %rd28;
	ld.global.f32 	%f134, [%rd29];
	ld.global.f32 	%f135, [%rd7];
	sub.f32 	%f136, %f134, %f135;
	ld.global.f32 	%f137, [%rd8];
	add.s64 	%rd30, %rd2, %rd28;
	ld.global.f32 	%f138, [%rd30];
	mul.f32 	%f139, %f137, %f138;
	sub.f32 	%f140, %f136, %f139;
	ld.global.f32 	%f141, [%rd9];
	add.f32 	%f142, %f1, %f141;
	sqrt.rn.f32 	%f143, %f142;
	div.rn.f32 	%f144, %f140, %f143;
	add.s64 	%rd31, %rd1, %rd28;
	st.global.f32 	[%rd31], %f144;
	ld.global.f32 	%f145, [%rd29+4];
	ld.global.f32 	%f146, [%rd7];
	sub.f32 	%f147, %f145, %f146;
	ld.global.f32 	%f148, [%rd8];
	ld.global.f32 	%f149, [%rd30+4];
	mul.f32 	%f150, %f148, %f149;
	sub.f32 	%f151, %f147, %f150;
	ld.global.f32 	%f152, [%rd9];
	add.f32 	%f153, %f1, %f152;
	sqrt.rn.f32 	%f154, %f153;
	div.rn.f32 	%f155, %f151, %f154;
	st.global.f32 	[%rd31+4], %f155;
	add.s32 	%r50, %r50, 2;
$L__BB8_13:
	setp.eq.s32 	%p9, %r7, 0;
	@%p9 bra 	$L__BB8_15;
	add.s32 	%r43, %r50, %r14;
	mul.wide.s32 	%rd32, %r43, 4;
	add.s64 	%rd33, %rd3, %rd32;
	ld.global.f32 	%f156, [%rd33];
	ld.global.f32 	%f157, [%rd7];
	sub.f32 	%f158, %f156, %f157;
	ld.global.f32 	%f159, [%rd8];
	add.s64 	%rd34, %rd2, %rd32;
	ld.global.f32 	%f160, [%rd34];
	mul.f32 	%f161, %f159, %f160;
	sub.f32 	%f162, %f158, %f161;
	ld.global.f32 	%f163, [%rd9];
	add.f32 	%f164, %f1, %f163;
	sqrt.rn.f32 	%f165, %f164;
	div.rn.f32 	%f166, %f162, %f165;
	add.s64 	%rd35, %rd1, %rd32;
	st.global.f32 	[%rd35], %f166;
$L__BB8_15:
	add.s32 	%r46, %r46, 1;
	setp.ne.s32 	%p10, %r46, %r29;
	@%p10 bra 	$L__BB8_5;
	add.s32 	%r45, %r45, 1;
	setp.ne.s32 	%p11, %r45, %r27;
	@%p11 bra 	$L__BB8_4;
	add.s32 	%r44, %r44, %r9;
	setp.lt.s32 	%p12, %r44, %r28;
	@%p12 bra 	$L__BB8_3;
$L__BB8_18:
	ret;

}
	// .globl	normalize_kernel
.visible .entry normalize_kernel(
	.param .u32 normalize_kernel_param_0,
	.param .u64 .ptr .align 1 normalize_kernel_param_1,
	.param .u64 .ptr .align 1 normalize_kernel_param_2,
	.param .u64 .ptr .align 1 normalize_kernel_param_3,
	.param .u64 .ptr .align 1 normalize_kernel_param_4,
	.param .u64 .ptr .align 1 normalize_kernel_param_5,
	.param .u64 .ptr .align 1 normalize_kernel_param_6,
	.param .u64 .ptr .align 1 normalize_kernel_param_7,
	.param .u32 normalize_kernel_param_8,
	.param .u32 normalize_kernel_param_9,
	.param .u32 normalize_kernel_param_10,
	.param .f32 normalize_kernel_param_11
)
{
	.reg .pred 	%p<2>;
	.reg .b32 	%r<13>;
	.reg .b32 	%f<12>;
	.reg .b64 	%rd<26>;

	ld.param.u32 	%r4, [normalize_kernel_param_0];
	ld.param.u64 	%rd2, [normalize_kernel_param_2];
	ld.param.u64 	%rd4, [normalize_kernel_param_4];
	ld.param.u64 	%rd5, [normalize_kernel_param_5];
	ld.param.u64 	%rd6, [normalize_kernel_param_6];
	ld.param.u64 	%rd7, [normalize_kernel_param_7];
	ld.param.u32 	%r2, [normalize_kernel_param_9];
	ld.param.u32 	%r3, [normalize_kernel_param_10];
	ld.param.f32 	%f1, [normalize_kernel_param_11];
	mov.u32 	%r5, %ctaid.x;
	mov.u32 	%r6, %ctaid.y;
	mov.u32 	%r7, %nctaid.x;
	mad.lo.s32 	%r8, %r6, %r7, %r5;
	mov.u32 	%r9, %ntid.x;
	mov.u32 	%r10, %tid.x;
	mad.lo.s32 	%r1, %r8, %r9, %r10;
	setp.ge.s32 	%p1, %r1, %r4;
	@%p1 bra 	$L__BB9_2;
	ld.param.u64 	%rd25, [normalize_kernel_param_3];
	ld.param.u64 	%rd24, [normalize_kernel_param_1];
	cvta.to.global.u64 	%rd8, %rd24;
	cvta.to.global.u64 	%rd9, %rd4;
	cvta.to.global.u64 	%rd10, %rd5;
	cvta.to.global.u64 	%rd11, %rd2;
	cvta.to.global.u64 	%rd12, %rd6;
	cvta.to.global.u64 	%rd13, %rd7;
	cvta.to.global.u64 	%rd14, %rd25;
	div.s32 	%r11, %r1, %r3;
	rem.s32 	%r12, %r11, %r2;
	mul.wide.s32 	%rd15, %r1, 4;
	add.s64 	%rd16, %rd8, %rd15;
	ld.global.f32 	%f2, [%rd16];
	mul.wide.s32 	%rd17, %r12, 4;
	add.s64 	%rd18, %rd9, %rd17;
	ld.global.f32 	%f3, [%rd18];
	sub.f32 	%f4, %f2, %f3;
	add.s64 	%rd19, %rd10, %rd17;
	ld.global.f32 	%f5, [%rd19];
	add.f32 	%f6, %f1, %f5;
	sqrt.rn.f32 	%f7, %f6;
	div.rn.f32 	%f8, %f4, %f7;
	add.s64 	%rd20, %rd11, %rd15;
	st.global.f32 	[%rd20], %f8;
	add.s64 	%rd21, %rd12, %rd17;
	ld.global.f32 	%f9, [%rd21];
	add.s64 	%rd22, %rd13, %rd17;
	ld.global.f32 	%f10, [%rd22];
	fma.rn.f32 	%f11, %f8, %f9, %f10;
	add.s64 	%rd23, %rd14, %rd15;
	st.global.f32 	[%rd23], %f11;
$L__BB9_2:
	ret;

}
	// .globl	normalize_test_kernel
.visible .entry normalize_test_kernel(
	.param .u32 normalize_test_kernel_param_0,
	.param .u64 .ptr .align 1 normalize_test_kernel_param_1,
	.param .u64 .ptr .align 1 normalize_test_kernel_param_2,
	.param .u64 .ptr .align 1 normalize_test_kernel_param_3,
	.param .u64 .ptr .align 1 normalize_test_kernel_param_4,
	.param .u64 .ptr .align 1 normalize_test_kernel_param_5,
	.param .u64 .ptr .align 1 normalize_test_kernel_param_6,
	.param .u64 .ptr .align 1 normalize_test_kernel_param_7,
	.param .u32 normalize_test_kernel_param_8,
	.param .u32 normalize_test_kernel_param_9,
	.param .u32 normalize_test_kernel_param_10,
	.param .f32 normalize_test_kernel_param_11
)
{
	.reg .pred 	%p<2>;
	.reg .b32 	%r<13>;
	.reg .b32 	%f<12>;
	.reg .b64 	%rd<26>;

	ld.param.u32 	%r4, [normalize_test_kernel_param_0];
	ld.param.u64 	%rd2, [normalize_test_kernel_param_2];
	ld.param.u64 	%rd4, [normalize_test_kernel_param_4];
	ld.param.u64 	%rd5, [normalize_test_kernel_param_5];
	ld.param.u64 	%rd6, [normalize_test_kernel_param_6];
	ld.param.u64 	%rd7, [normalize_test_kernel_param_7];
	ld.param.u32 	%r2, [normalize_test_kernel_param_9];
	ld.param.u32 	%r3, [normalize_test_kernel_param_10];
	ld.param.f32 	%f1, [normalize_test_kernel_param_11];
	mov.u32 	%r5, %ctaid.x;
	mov.u32 	%r6, %ctaid.y;
	mov.u32 	%r7, %nctaid.x;
	mad.lo.s32 	%r8, %r6, %r7, %r5;
	mov.u32 	%r9, %ntid.x;
	mov.u32 	%r10, %tid.x;
	mad.lo.s32 	%r1, %r8, %r9, %r10;
	setp.ge.s32 	%p1, %r1, %r4;
	@%p1 bra 	$L__BB10_2;
	ld.param.u64 	%rd25, [normalize_test_kernel_param_3];
	ld.param.u64 	%rd24, [normalize_test_kernel_param_1];
	cvta.to.global.u64 	%rd8, %rd24;
	cvta.to.global.u64 	%rd9, %rd4;
	cvta.to.global.u64 	%rd10, %rd5;
	cvta.to.global.u64 	%rd11, %rd2;
	cvta.to.global.u64 	%rd12, %rd6;
	cvta.to.global.u64 	%rd13, %rd7;
	cvta.to.global.u64 	%rd14, %rd25;
	div.s32 	%r11, %r1, %r3;
	rem.s32 	%r12, %r11, %r2;
	mul.wide.s32 	%rd15, %r1, 4;
	add.s64 	%rd16, %rd8, %rd15;
	ld.global.f32 	%f2, [%rd16];
	mul.wide.s32 	%rd17, %r12, 4;
	add.s64 	%rd18, %rd9, %rd17;
	ld.global.f32 	%f3, [%rd18];
	sub.f32 	%f4, %f2, %f3;
	add.s64 	%rd19, %rd10, %rd17;
	ld.global.f32 	%f5, [%rd19];
	add.f32 	%f6, %f1, %f5;
	sqrt.rn.f32 	%f7, %f6;
	div.rn.f32 	%f8, %f4, %f7;
	add.s64 	%rd20, %rd11, %rd15;
	st.global.f32 	[%rd20], %f8;
	add.s64 	%rd21, %rd12, %rd17;
	ld.global.f32 	%f9, [%rd21];
	add.s64 	%rd22, %rd13, %rd17;
	ld.global.f32 	%f10, [%rd22];
	fma.rn.f32 	%f11, %f8, %f9, %f10;
	add.s64 	%rd23, %rd14, %rd15;
	st.global.f32 	[%rd23], %f11;
$L__BB10_2:
	ret;

}
	// .globl	dgama_kernel
.visible .entry dgama_kernel(
	.param .u64 .ptr .align 1 dgama_kernel_param_0,
	.param .u64 .ptr .align 1 dgama_kernel_param_1,
	.param .u32 dgama_kernel_param_2,
	.param .u32 dgama_kernel_param_3,
	.param .u32 dgama_kernel_param_4,
	.param .u64 .ptr .align 1 dgama_kernel_param_5
)
{
	.reg .pred 	%p<27>;
	.reg .b32 	%r<77>;
	.reg .b32 	%f<195>;
	.reg .b64 	%rd<35>;
	// demoted variable
	.shared .align 4 .b8 _ZZ12dgama_kernelE5local[4096];
	ld.param.u64 	%rd7, [dgama_kernel_param_0];
	ld.param.u64 	%rd8, [dgama_kernel_param_1];
	ld.param.u32 	%r33, [dgama_kernel_param_2];
	ld.param.u32 	%r34, [dgama_kernel_param_3];
	ld.param.u32 	%r35, [dgama_kernel_param_4];
	ld.param.u64 	%rd6, [dgama_kernel_param_5];
	cvta.to.global.u64 	%rd1, %rd7;
	cvta.to.global.u64 	%rd2, %rd8;
	mov.u32 	%r1, %tid.x;
	shl.b32 	%r36, %r1, 2;
	mov.u32 	%r37, _ZZ12dgama_kernelE5local;
	add.s32 	%r2, %r37, %r36;
	mov.b32 	%r38, 0;
	st.shared.u32 	[%r2], %r38;
	mov.u32 	%r3, %ctaid.x;
	min.s32 	%r39, %r33, %r35;
	setp.lt.s32 	%p1, %r39, 1;
	@%p1 bra 	$L__BB11_46;
	add.s32 	%r41, %r35, -1;
	shr.u32 	%r42, %r41, 10;
	add.s32 	%r43, %r42, 1;
	and.b32  	%r4, %r43, 7;
	and.b32  	%r5, %r43, 3;
	and.b32  	%r6, %r41, 3072;
	and.b32  	%r7, %r41, 1024;
	and.b32  	%r44, %r43, 8388600;
	neg.s32 	%r8, %r44;
	mov.b32 	%r68, 0;
	mov.f32 	%f193, 0f00000000;
$L__BB11_2:
	setp.lt.u32 	%p2, %r35, 7169;
	mad.lo.s32 	%r46, %r68, %r34, %r3;
	mad.lo.s32 	%r10, %r46, %r35, %r1;
	mov.b32 	%r74, 0;
	@%p2 bra 	$L__BB11_22;
	mov.b32 	%r72, 4096;
	mov.u32 	%r69, %r10;
	mov.u32 	%r70, %r8;
	mov.u32 	%r71, %r1;
$L__BB11_4:
	.pragma "nounroll";
	mul.wide.s32 	%rd9, %r69, 4;
	add.s64 	%rd10, %rd2, %rd9;
	add.s64 	%rd3, %rd10, 16384;
	add.s64 	%rd11, %rd1, %rd9;
	add.s64 	%rd4, %rd11, 16384;
	setp.ge.s32 	%p3, %r71, %r35;
	mov.f32 	%f172, 0f00000000;
	@%p3 bra 	$L__BB11_6;
	ld.global.f32 	%f60, [%rd3+-16384];
	ld.global.f32 	%f61, [%rd4+-16384];
	mul.f32 	%f172, %f60, %f61;
$L__BB11_6:
	add.f32 	%f5, %f172, %f193;
	add.s32 	%r48, %r71, 1024;
	setp.ge.s32 	%p4, %r48, %r35;
	mov.f32 	%f173, 0f00000000;
	@%p4 bra 	$L__BB11_8;
	ld.global.f32 	%f63, [%rd3+-12288];
	ld.global.f32 	%f64, [%rd4+-12288];
	mul.f32 	%f173, %f63, %f64;
$L__BB11_8:
	add.f32 	%f8, %f173, %f5;
	add.s32 	%r49, %r71, 2048;
	setp.ge.s32 	%p5, %r49, %r35;
	mov.f32 	%f174, 0f00000000;
	@%p5 bra 	$L__BB11_10;
	ld.global.f32 	%f66, [%rd3+-8192];
	ld.global.f32 	%f67, [%rd4+-8192];
	mul.f32 	%f174, %f66, %f67;
$L__BB11_10:
	add.f32 	%f11, %f174, %f8;
	add.s32 	%r50, %r71, 3072;
	setp.ge.s32 	%p6, %r50, %r35;
	mov.f32 	%f175, 0f00000000;
	@%p6 bra 	$L__BB11_12;
	ld.global.f32 	%f69, [%rd3+-4096];
	ld.global.f32 	%f70, [%rd4+-4096];
	mul.f32 	%f175, %f69, %f70;
$L__BB11_12:
	add.f32 	%f14, %f175, %f11;
	add.s32 	%r51, %r71, 4096;
	setp.ge.s32 	%p7, %r51, %r35;
	mov.f32 	%f176, 0f00000000;
	@%p7 bra 	$L__BB11_14;
	ld.global.f32 	%f72, [%rd3];
	ld.global.f32 	%f73, [%rd4];
	mul.f32 	%f176, %f72, %f73;
$L__BB11_14:
	add.f32 	%f17, %f176, %f14;
	add.s32 	%r52, %r71, 5120;
	setp.ge.s32 	%p8, %r52, %r35;
	mov.f32 	%f177, 0f00000000;
	@%p8 bra 	$L__BB11_16;
	ld.global.f32 	%f75, [%rd3+4096];
	ld.global.f32 	%f76, [%rd4+4096];
	mul.f32 	%f177, %f75, %f76;
$L__BB11_16:
	add.f32 	%f20, %f177, %f17;
	add.s32 	%r53, %r71, 6144;
	setp.ge.s32 	%p9, %r53, %r35;
	mov.f32 	%f178, 0f00000000;
	@%p9 bra 	$L__BB11_18;
	ld.global.f32 	%f78, [%rd3+8192];
	ld.global.f32 	%f79, [%rd4+8192];
	mul.f32 	%f178, %f78, %f79;
$L__BB11_18:
	add.f32 	%f23, %f178, %f20;
	add.s32 	%r54, %r71, 7168;
	setp.ge.s32 	%p10, %r54, %r35;
	mov.f32 	%f179, 0f00000000;
	@%p10 bra 	$L__BB11_20;
	ld.global.f32 	%f81, [%rd3+12288];
	ld.global.f32 	%f82, [%rd4+12288];
	mul.f32 	%f179, %f81, %f82;
$L__BB11_20:
	add.f32 	%f193, %f179, %f23;
	add.s32 	%r72, %r72, 8192;
	add.s32 	%r71, %r71, 8192;
	add.s32 	%r70, %r70, 8;
	add.s32 	%r69, %r69, 8192;
	setp.ne.s32 	%p11, %r70, 0;
	@%p11 bra 	$L__BB11_4;
	add.s32 	%r74, %r72, -4096;
$L__BB11_22:
	setp.eq.s32 	%p12, %r4, 0;
	@%p12 bra 	$L__BB11_44;
	add.s32 	%r55, %r4, -1;
	setp.lt.u32 	%p13, %r55, 3;
	@%p13 bra 	$L__BB11_33;
	add.s32 	%r21, %r10, %r74;
	add.s32 	%r22, %r74, %r1;
	setp.ge.s32 	%p14, %r22, %r35;
	mov.f32 	%f182, 0f00000000;
	@%p14 bra 	$L__BB11_26;
	mul.wide.s32 	%rd12, %r21, 4;
	add.s64 	%rd13, %rd2, %rd12;
	ld.global.f32 	%f85, [%rd13];
	add.s64 	%rd14, %rd1, %rd12;
	ld.global.f32 	%f86, [%rd14];
	mul.f32 	%f182, %f85, %f86;
$L__BB11_26:
	add.f32 	%f31, %f182, %f193;
	add.s32 	%r56, %r22, 1024;
	setp.ge.s32 	%p15, %r56, %r35;
	mov.f32 	%f183, 0f00000000;
	@%p15 bra 	$L__BB11_28;
	add.s32 	%r57, %r21, 1024;
	mul.wide.s32 	%rd15, %r57, 4;
	add.s64 	%rd16, %rd2, %rd15;
	ld.global.f32 	%f88, [%rd16];
	add.s64 	%rd17, %rd1, %rd15;
	ld.global.f32 	%f89, [%rd17];
	mul.f32 	%f183, %f88, %f89;
$L__BB11_28:
	add.f32 	%f34, %f183, %f31;
	add.s32 	%r58, %r22, 2048;
	setp.ge.s32 	%p16, %r58, %r35;
	mov.f32 	%f184, 0f00000000;
	@%p16 bra 	$L__BB11_30;
	add.s32 	%r59, %r21, 2048;
	mul.wide.s32 	%rd18, %r59, 4;
	add.s64 	%rd19, %rd2, %rd18;
	ld.global.f32 	%f91, [%rd19];
	add.s64 	%rd20, %rd1, %rd18;
	ld.global.f32 	%f92, [%rd20];
	mul.f32 	%f184, %f91, %f92;
$L__BB11_30:
	add.f32 	%f37, %f184, %f34;
	add.s32 	%r60, %r22, 3072;
	setp.ge.s32 	%p17, %r60, %r35;
	mov.f32 	%f185, 0f00000000;
	@%p17 bra 	$L__BB11_32;
	add.s32 	%r61, %r21, 3072;
	mul.wide.s32 	%rd21, %r61, 4;
	add.s64 	%rd22, %rd2, %rd21;
	ld.global.f32 	%f94, [%rd22];
	add.s64 	%rd23, %rd1, %rd21;
	ld.global.f32 	%f95, [%rd23];
	mul.f32 	%f185, %f94, %f95;
$L__BB11_32:
	add.f32 	%f193, %f185, %f37;
	add.s32 	%r74, %r74, 4096;
$L__BB11_33:
	setp.eq.s32 	%p18, %r5, 0;
	@%p18 bra 	$L__BB11_44;
	setp.eq.s32 	%p19, %r6, 0;
	@%p19 bra 	$L__BB11_40;
	add.s32 	%r25, %r10, %r74;
	add.s32 	%r26, %r74, %r1;
	setp.ge.s32 	%p20, %r26, %r35;
	mov.f32 	%f188, 0f00000000;
	@%p20 bra 	$L__BB11_37;
	mul.wide.s32 	%rd24, %r25, 4;
	add.s64 	%rd25, %rd2, %rd24;
	ld.global.f32 	%f98, [%rd25];
	add.s64 	%rd26, %rd1, %rd24;
	ld.global.f32 	%f99, [%rd26];
	mul.f32 	%f188, %f98, %f99;
$L__BB11_37:
	add.f32 	%f45, %f188, %f193;
	add.s32 	%r62, %r26, 1024;
	setp.ge.s32 	%p21, %r62, %r35;
	mov.f32 	%f189, 0f00000000;
	@%p21 bra 	$L__BB11_39;
	add.s32 	%r63, %r25, 1024;
	mul.wide.s32 	%rd27, %r63, 4;
	add.s64 	%rd28, %rd2, %rd27;
	ld.global.f32 	%f101, [%rd28];
	add.s64 	%rd29, %rd1, %rd27;
	ld.global.f32 	%f102, [%rd29];
	mul.f32 	%f189, %f101, %f102;
$L__BB11_39:
	add.f32 	%f193, %f189, %f45;
	add.s32 	%r74, %r74, 2048;
$L__BB11_40:
	setp.ne.s32 	%p22, %r7, 0;
	@%p22 bra 	$L__BB11_44;
	add.s32 	%r29, %r10, %r74;
	add.s32 	%r64, %r74, %r1;
	setp.ge.s32 	%p23, %r64, %r35;
	mov.f32 	%f192, 0f00000000;
	@%p23 bra 	$L__BB11_43;
	mul.wide.s32 	%rd30, %r29, 4;
	add.s64 	%rd31, %rd2, %rd30;
	ld.global.f32 	%f104, [%rd31];
	add.s64 	%rd32, %rd1, %rd30;
	ld.global.f32 	%f105, [%rd32];
	mul.f32 	%f192, %f104, %f105;
$L__BB11_43:
	add.f32 	%f193, %f192, %f193;
$L__BB11_44:
	add.s32 	%r68, %r68, 1;
	setp.ne.s32 	%p24, %r68, %r33;
	@%p24 bra 	$L__BB11_2;
	st.shared.f32 	[%r2], %f193;
$L__BB11_46:
	bar.sync 	0;
	setp.ne.s32 	%p25, %r1, 0;
	@%p25 bra 	$L__BB11_50;
	cvta.to.global.u64 	%rd33, %rd6;
	mul.wide.u32 	%rd34, %r3, 4;
	add.s64 	%rd5, %rd33, %rd34;
	mov.f32 	%f194, 0f00000000;
	mov.b32 	%r76, 64;
$L__BB11_48:
	add.s32 	%r67, %r37, %r76;
	ld.shared.f32 	%f107, [%r67+-64];
	add.f32 	%f108, %f107, %f194;
	ld.shared.f32 	%f109, [%r67+-60];
	add.f32 	%f110, %f109, %f108;
	ld.shared.f32 	%f111, [%r67+-56];
	add.f32 	%f112, %f111, %f110;
	ld.shared.f32 	%f113, [%r67+-52];
	add.f32 	%f114, %f113, %f112;
	ld.shared.f32 	%f115, [%r67+-48];
	add.f32 	%f116, %f115, %f114;
	ld.shared.f32 	%f117, [%r67+-44];
	add.f32 	%f118, %f117, %f116;
	ld.shared.f32 	%f119, [%r67+-40];
	add.f32 	%f120, %f119, %f118;
	ld.shared.f32 	%f121, [%r67+-36];
	add.f32 	%f122, %f121, %f120;
	ld.shared.f32 	%f123, [%r67+-32];
	add.f32 	%f124, %f123, %f122;
	ld.shared.f32 	%f125, [%r67+-28];
	add.f32 	%f126, %f125, %f124;
	ld.shared.f32 	%f127, [%r67+-24];
	add.f32 	%f128, %f127, %f126;
	ld.shared.f32 	%f129, [%r67+-20];
	add.f32 	%f130, %f129, %f128;
	ld.shared.f32 	%f131, [%r67+-16];
	add.f32 	%f132, %f131, %f130;
	ld.shared.f32 	%f133, [%r67+-12];
	add.f32 	%f134, %f133, %f132;
	ld.shared.f32 	%f135, [%r67+-8];
	add.f32 	%f136, %f135, %f134;
	ld.shared.f32 	%f137, [%r67+-4];
	add.f32 	%f138, %f137, %f136;
	ld.shared.f32 	%f139, [%r67];
	add.f32 	%f140, %f139, %f138;
	ld.shared.f32 	%f141, [%r67+4];
	add.f32 	%f142, %f141, %f140;
	ld.shared.f32 	%f143, [%r67+8];
	add.f32 	%f144, %f143, %f142;
	ld.shared.f32 	%f145, [%r67+12];
	add.f32 	%f146, %f145, %f144;
	ld.shared.f32 	%f147, [%r67+16];
	add.f32 	%f148, %f147, %f146;
	ld.shared.f32 	%f149, [%r67+20];
	add.f32 	%f150, %f149, %f148;
	ld.shared.f32 	%f151, [%r67+24];
	add.f32 	%f152, %f151, %f150;
	ld.shared.f32 	%f153, [%r67+28];
	add.f32 	%f154, %f153, %f152;
	ld.shared.f32 	%f155, [%r67+32];
	add.f32 	%f156, %f155, %f154;
	ld.shared.f32 	%f157, [%r67+36];
	add.f32 	%f158, %f157, %f156;
	ld.shared.f32 	%f159, [%r67+40];
	add.f32 	%f160, %f159, %f158;
	ld.shared.f32 	%f161, [%r67+44];
	add.f32 	%f162, %f161, %f160;
	ld.shared.f32 	%f163, [%r67+48];
	add.f32 	%f164, %f163, %f162;
	ld.shared.f32 	%f165, [%r67+52];
	add.f32 	%f166, %f165, %f164;
	ld.shared.f32 	%f167, [%r67+56];
	add.f32 	%f168, %f167, %f166;
	ld.shared.f32 	%f169, [%r67+60];
	add.f32 	%f194, %f169, %f168;
	add.s32 	%r76, %r76, 128;
	setp.ne.s32 	%p26, %r76, 4160;
	@%p26 bra 	$L__BB11_48;
	st.global.f32 	[%rd5], %f194;
$L__BB11_50:
	ret;

}
	// .globl	dbeta_kernel
.visible .entry dbeta_kernel(
	.param .u64 .ptr .align 1 dbeta_kernel_param_0,
	.param .u64 .ptr .align 1 dbeta_kernel_param_1,
	.param .u32 dbeta_kernel_param_2,
	.param .u32 dbeta_kernel_param_3,
	.param .u32 dbeta_kernel_param_4
)
{
	.reg .pred 	%p<45>;
	.reg .b32 	%r<89>;
	.reg .b32 	%f<248>;
	.reg .b64 	%rd<24>;
	// demoted variable
	.shared .align 4 .b8 _ZZ12dbeta_kernelE4part[4096];
	ld.param.u64 	%rd12, [dbeta_kernel_param_0];
	ld.param.u64 	%rd13, [dbeta_kernel_param_1];
	ld.param.u32 	%r32, [dbeta_kernel_param_2];
	ld.param.u32 	%r33, [dbeta_kernel_param_3];
	ld.param.u32 	%r34, [dbeta_kernel_param_4];
	cvta.to.global.u64 	%rd1, %rd13;
	mov.u32 	%r1, %ctaid.x;
	mov.u32 	%r2, %tid.x;
	mov.f32 	%f245, 0f00000000;
	min.s32 	%r35, %r32, %r34;
	setp.lt.s32 	%p1, %r35, 1;
	@%p1 bra 	$L__BB12_79;
	add.s32 	%r37, %r34, -1;
	shr.u32 	%r38, %r37, 10;
	add.s32 	%r39, %r38, 1;
	and.b32  	%r3, %r39, 15;
	add.s32 	%r4, %r3, -1;
	and.b32  	%r5, %r39, 7;
	add.s32 	%r6, %r5, -1;
	and.b32  	%r7, %r39, 3;
	and.b32  	%r40, %r39, 8388592;
	neg.s32 	%r8, %r40;
	add.s64 	%rd2, %rd1, 32768;
	cvt.u64.u32 	%rd3, %r2;
	mov.b32 	%r80, 0;
	mov.f32 	%f245, 0f00000000;
$L__BB12_2:
	setp.lt.u32 	%p2, %r34, 15361;
	mad.lo.s32 	%r42, %r80, %r33, %r1;
	mul.lo.s32 	%r10, %r42, %r34;
	mov.b32 	%r86, 0;
	@%p2 bra 	$L__BB12_38;
	add.s32 	%r82, %r2, %r10;
	cvt.s64.s32 	%rd14, %r10;
	add.s64 	%rd15, %rd3, %rd14;
	shl.b64 	%rd16, %rd15, 2;
	add.s64 	%rd23, %rd2, %rd16;
	mov.b32 	%r84, 8192;
	mov.u32 	%r81, %r2;
	mov.u32 	%r83, %r8;
$L__BB12_4:
	.pragma "nounroll";
	mul.wide.s32 	%rd17, %r82, 4;
	add.s64 	%rd6, %rd1, %rd17;
	setp.ge.s32 	%p3, %r81, %r34;
	mov.f32 	%f208, 0f00000000;
	@%p3 bra 	$L__BB12_6;
	ld.global.f32 	%f208, [%rd6];
$L__BB12_6:
	add.f32 	%f5, %f245, %f208;
	add.s32 	%r44, %r81, 1024;
	setp.ge.s32 	%p4, %r44, %r34;
	mov.f32 	%f209, 0f00000000;
	@%p4 bra 	$L__BB12_8;
	ld.global.f32 	%f209, [%rd23+-28672];
$L__BB12_8:
	add.f32 	%f8, %f5, %f209;
	add.s32 	%r45, %r81, 2048;
	setp.ge.s32 	%p5, %r45, %r34;
	mov.f32 	%f210, 0f00000000;
	@%p5 bra 	$L__BB12_10;
	ld.global.f32 	%f210, [%rd23+-24576];
$L__BB12_10:
	add.f32 	%f11, %f8, %f210;
	add.s32 	%r46, %r81, 3072;
	setp.ge.s32 	%p6, %r46, %r34;
	mov.f32 	%f211, 0f00000000;
	@%p6 bra 	$L__BB12_12;
	ld.global.f32 	%f211, [%rd23+-20480];
$L__BB12_12:
	add.f32 	%f14, %f11, %f211;
	add.s32 	%r47, %r81, 4096;
	setp.ge.s32 	%p7, %r47, %r34;
	mov.f32 	%f212, 0f00000000;
	@%p7 bra 	$L__BB12_14;
	ld.global.f32 	%f212, [%rd23+-16384];
$L__BB12_14:
	add.f32 	%f17, %f14, %f212;
	add.s32 	%r48, %r81, 5120;
	setp.ge.s32 	%p8, %r48, %r34;
	mov.f32 	%f213, 0f00000000;
	@%p8 bra 	$L__BB12_16;
	ld.global.f32 	%f213, [%rd23+-12288];
$L__BB12_16:
	add.f32 	%f20, %f17, %f213;
	add.s32 	%r49, %r81, 6144;
	setp.ge.s32 	%p9, %r49, %r34;
	mov.f32 	%f214, 0f00000000;
	@%p9 bra 	$L__BB12_18;
	ld.global.f32 	%f214, [%rd23+-8192];
$L__BB12_18:
	add.f32 	%f23, %f20, %f214;
	add.s32 	%r50, %r81, 7168;
	setp.ge.s32 	%p10, %r50, %r34;
	mov.f32 	%f215, 0f00000000;
	@%p10 bra 	$L__BB12_20;
	ld.global.f32 	%f215, [%rd23+-4096];
$L__BB12_20:
	add.f32 	%f26, %f23, %f215;
	add.s32 	%r51, %r81, 8192;
	setp.ge.s32 	%p11, %r51, %r34;
	mov.f32 	%f216, 0f00000000;
	@%p11 bra 	$L__BB12_22;
	ld.global.f32 	%f216, [%rd23];
$L__BB12_22:
	add.f32 	%f29, %f26, %f216;
	add.s32 	%r52, %r81, 9216;
	setp.ge.s32 	%p12, %r52, %r34;
	mov.f32 	%f217, 0f00000000;
	@%p12 bra 	$L__BB12_24;
	ld.global.f32 	%f217, [%rd23+4096];
$L__BB12_24:
	add.f32 	%f32, %f29, %f217;
	add.s32 	%r53, %r81, 10240;
	setp.ge.s32 	%p13, %r53, %r34;
	mov.f32 	%f218, 0f00000000;
	@%p13 bra 	$L__BB12_26;
	ld.global.f32 	%f218, [%rd23+8192];
$L__BB12_26:
	add.f32 	%f35, %f32, %f218;
	add.s32 	%r54, %r81, 11264;
	setp.ge.s32 	%p14, %r54, %r34;
	mov.f32 	%f219, 0f00000000;
	@%p14 bra 	$L__BB12_28;
	ld.global.f32 	%f219, [%rd23+12288];
$L__BB12_28:
	add.f32 	%f38, %f35, %f219;
	add.s32 	%r55, %r81, 12288;
	setp.ge.s32 	%p15, %r55, %r34;
	mov.f32 	%f220, 0f00000000;
	@%p15 bra 	$L__BB12_30;
	ld.global.f32 	%f220, [%rd23+16384];
$L__BB12_30:
	add.f32 	%f41, %f38, %f220;
	add.s32 	%r56, %r81, 13312;
	setp.ge.s32 	%p16, %r56, %r34;
	mov.f32 	%f221, 0f00000000;
	@%p16 bra 	$L__BB12_32;
	ld.global.f32 	%f221, [%rd23+20480];
$L__BB12_32:
	add.f32 	%f44, %f41, %f221;
	add.s32 	%r57, %r81, 14336;
	setp.ge.s32 	%p17, %r57, %r34;
	mov.f32 	%f222, 0f00000000;
	@%p17 bra 	$L__BB12_34;
	ld.global.f32 	%f222, [%rd23+24576];
$L__BB12_34:
	add.f32 	%f47, %f44, %f222;
	add.s32 	%r58, %r81, 15360;
	setp.ge.s32 	%p18, %r58, %r34;
	mov.f32 	%f223, 0f00000000;
	@%p18 bra 	$L__BB12_36;
	ld.global.f32 	%f223, [%rd23+28672];
$L__BB12_36:
	add.f32 	%f245, %f47, %f223;
	add.s32 	%r84, %r84, 16384;
	add.s32 	%r83, %r83, 16;
	add.s32 	%r82, %r82, 16384;
	add.s32 	%r81, %r81, 16384;
	add.s64 	%rd23, %rd23, 65536;
	setp.ne.s32 	%p19, %r83, 0;
	@%p19 bra 	$L__BB12_4;
	add.s32 	%r86, %r84, -8192;
$L__BB12_38:
	setp.eq.s32 	%p20, %r3, 0;
	@%p20 bra 	$L__BB12_78;
	setp.lt.u32 	%p21, %r4, 7;
	@%p21 bra 	$L__BB12_57;
	add.s32 	%r22, %r86, %r2;
	add.s32 	%r59, %r22, %r10;
	setp.ge.s32 	%p22, %r22, %r34;
	mul.wide.s32 	%rd18, %r59, 4;
	add.s64 	%rd8, %rd1, %rd18;
	mov.f32 	%f226, 0f00000000;
	@%p22 bra 	$L__BB12_42;
	ld.global.f32 	%f226, [%rd8];
$L__BB12_42:
	add.f32 	%f55, %f245, %f226;
	add.s32 	%r60, %r22, 1024;
	setp.ge.s32 	%p23, %r60, %r34;
	mov.f32 	%f227, 0f00000000;
	@%p23 bra 	$L__BB12_44;
	ld.global.f32 	%f227, [%rd8+4096];
$L__BB12_44:
	add.f32 	%f58, %f55, %f227;
	add.s32 	%r61, %r22, 2048;
	setp.ge.s32 	%p24, %r61, %r34;
	mov.f32 	%f228, 0f00000000;
	@%p24 bra 	$L__BB12_46;
	ld.global.f32 	%f228, [%rd8+8192];
$L__BB12_46:
	add.f32 	%f61, %f58, %f228;
	add.s32 	%r62, %r22, 3072;
	setp.ge.s32 	%p25, %r62, %r34;
	mov.f32 	%f229, 0f00000000;
	@%p25 bra 	$L__BB12_48;
	ld.global.f32 	%f229, [%rd8+12288];
$L__BB12_48:
	add.f32 	%f64, %f61, %f229;
	add.s32 	%r63, %r22, 4096;
	setp.ge.s32 	%p26, %r63, %r34;
	mov.f32 	%f230, 0f00000000;
	@%p26 bra 	$L__BB12_50;
	ld.global.f32 	%f230, [%rd8+16384];
$L__BB12_50:
	add.f32 	%f67, %f64, %f230;
	add.s32 	%r64, %r22, 5120;
	setp.ge.s32 	%p27, %r64, %r34;
	mov.f32 	%f231, 0f00000000;
	@%p27 bra 	$L__BB12_52;
	ld.global.f32 	%f231, [%rd8+20480];
$L__BB12_52:
	add.f32 	%f70, %f67, %f231;
	add.s32 	%r65, %r22, 6144;
	setp.ge.s32 	%p28, %r65, %r34;
	mov.f32 	%f232, 0f00000000;
	@%p28 bra 	$L__BB12_54;
	ld.global.f32 	%f232, [%rd8+24576];
$L__BB12_54:
	add.f32 	%f73, %f70, %f232;
	add.s32 	%r66, %r22, 7168;
	setp.ge.s32 	%p29, %r66, %r34;
	mov.f32 	%f233, 0f00000000;
	@%p29 bra 	$L__BB12_56;
	ld.global.f32 	%f233, [%rd8+28672];
$L__BB12_56:
	add.f32 	%f245, %f73, %f233;
	add.s32 	%r86, %r86, 8192;
$L__BB12_57:
	setp.eq.s32 	%p30, %r5, 0;
	@%p30 bra 	$L__BB12_78;
	setp.lt.u32 	%p31, %r6, 3;
	@%p31 bra 	$L__BB12_68;
	add.s32 	%r25, %r86, %r2;
	add.s32 	%r67, %r25, %r10;
	setp.ge.s32 	%p32, %r25, %r34;
	mul.wide.s32 	%rd19, %r67, 4;
	add.s64 	%rd9, %rd1, %rd19;
	mov.f32 	%f236, 0f00000000;
	@%p32 bra 	$L__BB12_61;
	ld.global.f32 	%f236, [%rd9];
$L__BB12_61:
	add.f32 	%f81, %f245, %f236;
	add.s32 	%r68, %r25, 1024;
	setp.ge.s32 	%p33, %r68, %r34;
	mov.f32 	%f237, 0f00000000;
	@%p33 bra 	$L__BB12_63;
	ld.global.f32 	%f237, [%rd9+4096];
$L__BB12_63:
	add.f32 	%f84, %f81, %f237;
	add.s32 	%r69, %r25, 2048;
	setp.ge.s32 	%p34, %r69, %r34;
	mov.f32 	%f238, 0f00000000;
	@%p34 bra 	$L__BB12_65;
	ld.global.f32 	%f238, [%rd9+8192];
$L__BB12_65:
	add.f32 	%f87, %f84, %f238;
	add.s32 	%r70, %r25, 3072;
	setp.ge.s32 	%p35, %r70, %r34;
	mov.f32 	%f239, 0f00000000;
	@%p35 bra 	$L__BB12_67;
	ld.global.f32 	%f239, [%rd9+12288];
$L__BB12_67:
	add.f32 	%f245, %f87, %f239;
	add.s32 	%r86, %r86, 4096;
$L__BB12_68:
	setp.eq.s32 	%p36, %r7, 0;
	@%p36 bra 	$L__BB12_78;
	add.s32 	%r28, %r86, %r2;
	add.s32 	%r71, %r28, %r10;
	setp.ge.s32 	%p37, %r28, %r34;
	mul.wide.s32 	%rd20, %r71, 4;
	add.s64 	%rd10, %rd1, %rd20;
	mov.f32 	%f242, 0f00000000;
	@%p37 bra 	$L__BB12_71;
	ld.global.f32 	%f242, [%rd10];
$L__BB12_71:
	setp.eq.s32 	%p38, %r7, 1;
	add.f32 	%f245, %f245, %f242;
	@%p38 bra 	$L__BB12_78;
	add.s32 	%r72, %r28, 1024;
	setp.ge.s32 	%p39, %r72, %r34;
	mov.f32 	%f243, 0f00000000;
	@%p39 bra 	$L__BB12_74;
	ld.global.f32 	%f243, [%rd10+4096];
$L__BB12_74:
	setp.eq.s32 	%p40, %r7, 2;
	add.f32 	%f245, %f245, %f243;
	@%p40 bra 	$L__BB12_78;
	add.s32 	%r73, %r28, 2048;
	setp.ge.s32 	%p41, %r73, %r34;
	mov.f32 	%f244, 0f00000000;
	@%p41 bra 	$L__BB12_77;
	ld.global.f32 	%f244, [%rd10+8192];
$L__BB12_77:
	add.f32 	%f245, %f245, %f244;
$L__BB12_78:
	add.s32 	%r80, %r80, 1;
	setp.ne.s32 	%p42, %r80, %r32;
	@%p42 bra 	$L__BB12_2;
$L__BB12_79:
	shl.b32 	%r74, %r2, 2;
	mov.u32 	%r75, _ZZ12dbeta_kernelE4part;
	add.s32 	%r76, %r75, %r74;
	st.shared.f32 	[%r76], %f245;
	bar.sync 	0;
	setp.ne.s32 	%p43, %r2, 0;
	@%p43 bra 	$L__BB12_83;
	cvta.to.global.u64 	%rd21, %rd12;
	mul.wide.u32 	%rd22, %r1, 4;
	add.s64 	%rd11, %rd21, %rd22;
	mov.f32 	%f247, 0f00000000;
	mov.b32 	%r88, 64;
$L__BB12_81:
	add.s32 	%r79, %r75, %r88;
	ld.shared.f32 	%f143, [%r79+-64];
	add.f32 	%f144, %f143, %f247;
	ld.shared.f32 	%f145, [%r79+-60];
	add.f32 	%f146, %f145, %f144;
	ld.shared.f32 	%f147, [%r79+-56];
	add.f32 	%f148, %f147, %f146;
	ld.shared.f32 	%f149, [%r79+-52];
	add.f32 	%f150, %f149, %f148;
	ld.shared.f32 	%f151, [%r79+-48];
	add.f32 	%f152, %f151, %f150;
	ld.shared.f32 	%f153, [%r79+-44];
	add.f32 	%f154, %f153, %f152;
	ld.shared.f32 	%f155, [%r79+-40];
	add.f32 	%f156, %f155, %f154;
	ld.shared.f32 	%f157, [%r79+-36];
	add.f32 	%f158, %f157, %f156;
	ld.shared.f32 	%f159, [%r79+-32];
	add.f32 	%f160, %f159, %f158;
	ld.shared.f32 	%f161, [%r79+-28];
	add.f32 	%f162, %f161, %f160;
	ld.shared.f32 	%f163, [%r79+-24];
	add.f32 	%f164, %f163, %f162;
	ld.shared.f32 	%f165, [%r79+-20];
	add.f32 	%f166, %f165, %f164;
	ld.shared.f32 	%f167, [%r79+-16];
	add.f32 	%f168, %f167, %f166;
	ld.shared.f32 	%f169, [%r79+-12];
	add.f32 	%f170, %f169, %f168;
	ld.shared.f32 	%f171, [%r79+-8];
	add.f32 	%f172, %f171, %f170;
	ld.shared.f32 	%f173, [%r79+-4];
	add.f32 	%f174, %f173, %f172;
	ld.shared.f32 	%f175, [%r79];
	add.f32 	%f176, %f175, %f174;
	ld.shared.f32 	%f177, [%r79+4];
	add.f32 	%f178, %f177, %f176;
	ld.shared.f32 	%f179, [%r79+8];
	add.f32 	%f180, %f179, %f178;
	ld.shared.f32 	%f181, [%r79+12];
	add.f32 	%f182, %f181, %f180;
	ld.shared.f32 	%f183, [%r79+16];
	add.f32 	%f184, %f183, %f182;
	ld.shared.f32 	%f185, [%r79+20];
	add.f32 	%f186, %f185, %f184;
	ld.shared.f32 	%f187, [%r79+24];
	add.f32 	%f188, %f187, %f186;
	ld.shared.f32 	%f189, [%r79+28];
	add.f32 	%f190, %f189, %f188;
	ld.shared.f32 	%f191, [%r79+32];
	add.f32 	%f192, %f191, %f190;
	ld.shared.f32 	%f193, [%r79+36];
	add.f32 	%f194, %f193, %f192;
	ld.shared.f32 	%f195, [%r79+40];
	add.f32 	%f196, %f195, %f194;
	ld.shared.f32 	%f197, [%r79+44];
	add.f32 	%f198, %f197, %f196;
	ld.shared.f32 	%f199, [%r79+48];
	add.f32 	%f200, %f199, %f198;
	ld.shared.f32 	%f201, [%r79+52];
	add.f32 	%f202, %f201, %f200;
	ld.shared.f32 	%f203, [%r79+56];
	add.f32 	%f204, %f203, %f202;
	ld.shared.f32 	%f205, [%r79+60];
	add.f32 	%f247, %f205, %f204;
	add.s32 	%r88, %r88, 128;
	setp.ne.s32 	%p44, %r88, 4160;
	@%p44 bra 	$L__BB12_81;
	st.global.f32 	[%rd11], %f247;
$L__BB12_83:
	ret;

}
	// .globl	dgama_dbeta_kernel
.visible .entry dgama_dbeta_kernel(
	.param .u64 .ptr .align 1 dgama_dbeta_kernel_param_0,
	.param .u64 .ptr .align 1 dgama_dbeta_kernel_param_1,
	.param .u32 dgama_dbeta_kernel_param_2,
	.param .u32 dgama_dbeta_kernel_param_3,
	.param .u32 dgama_dbeta_kernel_param_4,
	.param .u64 .ptr .align 1 dgama_dbeta_kernel_param_5,
	.param .u64 .ptr .align 1 dgama_dbeta_kernel_param_6
)
{
	.reg .pred 	%p<27>;
	.reg .b32 	%r<77>;
	.reg .b32 	%f<265>;
	.reg .b64 	%rd<47>;
	// demoted variable
	.shared .align 4 .b8 _ZZ18dgama_dbeta_kernelE4part[4096];
	// demoted variable
	.shared .align 4 .b8 _ZZ18dgama_dbeta_kernelE5local[4096];
	ld.param.u64 	%rd12, [dgama_dbeta_kernel_param_0];
	ld.param.u64 	%rd13, [dgama_dbeta_kernel_param_1];
	ld.param.u32 	%r31, [dgama_dbeta_kernel_param_2];
	ld.param.u32 	%r32, [dgama_dbeta_kernel_param_3];
	ld.param.u32 	%r33, [dgama_dbeta_kernel_param_4];
	ld.param.u64 	%rd11, [dgama_dbeta_kernel_param_6];
	cvta.to.global.u64 	%rd1, %rd12;
	cvta.to.global.u64 	%rd2, %rd13;
	mov.u32 	%r1, %ctaid.x;
	mov.u32 	%r2, %tid.x;
	mov.f32 	%f259, 0f00000000;
	min.s32 	%r34, %r31, %r33;
	setp.lt.s32 	%p1, %r34, 1;
	mov.f32 	%f260, %f259;
	@%p1 bra 	$L__BB13_45;
	add.s32 	%r36, %r33, -1;
	shr.u32 	%r37, %r36, 10;
	add.s32 	%r38, %r37, 1;
	and.b32  	%r3, %r38, 7;
	and.b32  	%r4, %r38, 3;
	and.b32  	%r5, %r36, 3072;
	and.b32  	%r6, %r36, 1024;
	and.b32  	%r39, %r38, 8388600;
	neg.s32 	%r7, %r39;
	mov.b32 	%r68, 0;
	mov.f32 	%f260, 0f00000000;
	mov.f32 	%f259, %f260;
$L__BB13_2:
	setp.lt.u32 	%p2, %r33, 7169;
	mad.lo.s32 	%r41, %r68, %r32, %r1;
	mul.lo.s32 	%r9, %r41, %r33;
	mov.b32 	%r74, 0;
	@%p2 bra 	$L__BB13_22;
	add.s32 	%r70, %r2, %r9;
	cvt.s64.s32 	%rd14, %r9;
	cvt.u64.u32 	%rd15, %r2;
	add.s64 	%rd16, %rd15, %rd14;
	shl.b64 	%rd17, %rd16, 2;
	add.s64 	%rd46, %rd17, 28672;
	mov.b32 	%r72, 4096;
	mov.u32 	%r69, %r2;
	mov.u32 	%r71, %r7;
$L__BB13_4:
	.pragma "nounroll";
	setp.ge.s32 	%p3, %r69, %r33;
	mov.f32 	%f217, 0f00000000;
	mov.f32 	%f218, %f217;
	@%p3 bra 	$L__BB13_6;
	mul.wide.s32 	%rd18, %r70, 4;
	add.s64 	%rd19, %rd2, %rd18;
	ld.global.f32 	%f217, [%rd19];
	add.s64 	%rd20, %rd1, %rd18;
	ld.global.f32 	%f119, [%rd20];
	mul.f32 	%f218, %f217, %f119;
$L__BB13_6:
	add.f32 	%f9, %f259, %f218;
	add.f32 	%f10, %f260, %f217;
	add.s32 	%r43, %r69, 1024;
	setp.ge.s32 	%p4, %r43, %r33;
	mov.f32 	%f219, 0f00000000;
	mov.f32 	%f220, %f219;
	@%p4 bra 	$L__BB13_8;
	add.s64 	%rd21, %rd2, %rd46;
	ld.global.f32 	%f219, [%rd21+-24576];
	add.s64 	%rd22, %rd1, %rd46;
	ld.global.f32 	%f121, [%rd22+-24576];
	mul.f32 	%f220, %f219, %f121;
$L__BB13_8:
	add.f32 	%f15, %f9, %f220;
	add.f32 	%f16, %f10, %f219;
	add.s32 	%r44, %r69, 2048;
	setp.ge.s32 	%p5, %r44, %r33;
	mov.f32 	%f221, 0f00000000;
	mov.f32 	%f222, %f221;
	@%p5 bra 	$L__BB13_10;
	add.s64 	%rd23, %rd2, %rd46;
	ld.global.f32 	%f221, [%rd23+-20480];
	add.s64 	%rd24, %rd1, %rd46;
	ld.global.f32 	%f123, [%rd24+-20480];
	mul.f32 	%f222, %f221, %f123;
$L__BB13_10:
	add.f32 	%f21, %f15, %f222;
	add.f32 	%f22, %f16, %f221;
	add.s32 	%r45, %r69, 3072;
	setp.ge.s32 	%p6, %r45, %r33;
	mov.f32 	%f223, 0f00000000;
	mov.f32 	%f224, %f223;
	@%p6 bra 	$L__BB13_12;
	add.s64 	%rd25, %rd2, %rd46;
	ld.global.f32 	%f223, [%rd25+-16384];
	add.s64 	%rd26, %rd1, %rd46;
	ld.global.f32 	%f125, [%rd26+-16384];
	mul.f32 	%f224, %f223, %f125;
$L__BB13_12:
	add.f32 	%f27, %f21, %f224;
	add.f32 	%f28, %f22, %f223;
	add.s32 	%r46, %r69, 4096;
	setp.ge.s32 	%p7, %r46, %r33;
	mov.f32 	%f225, 0f00000000;
	mov.f32 	%f226, %f225;
	@%p7 bra 	$L__BB13_14;
	add.s64 	%rd27, %rd2, %rd46;
	ld.global.f32 	%f225, [%rd27+-12288];
	add.s64 	%rd28, %rd1, %rd46;
	ld.global.f32 	%f127, [%rd28+-12288];
	mul.f32 	%f226, %f225, %f127;
$L__BB13_14:
	add.f32 	%f33, %f27, %f226;
	add.f32 	%f34, %f28, %f225;
	add.s32 	%r47, %r69, 5120;
	setp.ge.s32 	%p8, %r47, %r33;
	mov.f32 	%f227, 0f00000000;
	mov.f32 	%f228, %f227;
	@%p8 bra 	$L__BB13_16;
	add.s64 	%rd29, %rd2, %rd46;
	ld.global.f32 	%f227, [%rd29+-8192];
	add.s64 	%rd30, %rd1, %rd46;
	ld.global.f32 	%f129, [%rd30+-8192];
	mul.f32 	%f228, %f227, %f129;
$L__BB13_16:
	add.f32 	%f39, %f33, %f228;
	add.f32 	%f40, %f34, %f227;
	add.s32 	%r48, %r69, 6144;
	setp.ge.s32 	%p9, %r48, %r33;
	mov.f32 	%f229, 0f00000000;
	mov.f32 	%f230, %f229;
	@%p9 bra 	$L__BB13_18;
	add.s64 	%rd31, %rd2, %rd46;
	ld.global.f32 	%f229, [%rd31+-4096];
	add.s64 	%rd32, %rd1, %rd46;
	ld.global.f32 	%f131, [%rd32+-4096];
	mul.f32 	%f230, %f229, %f131;
$L__BB13_18:
	add.f32 	%f45, %f39, %f230;
	add.f32 	%f46, %f40, %f229;
	add.s32 	%r49, %r69, 7168;
	setp.ge.s32 	%p10, %r49, %r33;
	mov.f32 	%f231, 0f00000000;
	mov.f32 	%f232, %f231;
	@%p10 bra 	$L__BB13_20;
	add.s64 	%rd33, %rd2, %rd46;
	ld.global.f32 	%f231, [%rd33];
	add.s64 	%rd34, %rd1, %rd46;
	ld.global.f32 	%f133, [%rd34];
	mul.f32 	%f232, %f231, %f133;
$L__BB13_20:
	add.f32 	%f259, %f45, %f232;
	add.f32 	%f260, %f46, %f231;
	add.s32 	%r72, %r72, 8192;
	add.s32 	%r71, %r71, 8;
	add.s32 	%r70, %r70, 8192;
	add.s32 	%r69, %r69, 8192;
	add.s64 	%rd46, %rd46, 32768;
	setp.ne.s32 	%p11, %r71, 0;
	@%p11 bra 	$L__BB13_4;
	add.s32 	%r74, %r72, -4096;
$L__BB13_22:
	setp.eq.s32 	%p12, %r3, 0;
	@%p12 bra 	$L__BB13_44;
	add.s32 	%r50, %r3, -1;
	setp.lt.u32 	%p13, %r50, 3;
	@%p13 bra 	$L__BB13_33;
	add.s32 	%r21, %r74, %r2;
	add.s32 	%r51, %r21, %r9;
	mul.wide.s32 	%rd35, %r51, 4;
	add.s64 	%rd6, %rd2, %rd35;
	setp.ge.s32 	%p14, %r21, %r33;
	add.s64 	%rd7, %rd1, %rd35;
	mov.f32 	%f237, 0f00000000;
	mov.f32 	%f238, %f237;
	@%p14 bra 	$L__BB13_26;
	ld.global.f32 	%f237, [%rd6];
	ld.global.f32 	%f136, [%rd7];
	mul.f32 	%f238, %f237, %f136;
$L__BB13_26:
	add.f32 	%f61, %f259, %f238;
	add.f32 	%f62, %f260, %f237;
	add.s32 	%r52, %r21, 1024;
	setp.ge.s32 	%p15, %r52, %r33;
	mov.f32 	%f239, 0f00000000;
	mov.f32 	%f240, %f239;
	@%p15 bra 	$L__BB13_28;
	ld.global.f32 	%f239, [%rd6+4096];
	ld.global.f32 	%f138, [%rd7+4096];
	mul.f32 	%f240, %f239, %f138;
$L__BB13_28:
	add.f32 	%f67, %f61, %f240;
	add.f32 	%f68, %f62, %f239;
	add.s32 	%r53, %r21, 2048;
	setp.ge.s32 	%p16, %r53, %r33;
	mov.f32 	%f241, 0f00000000;
	mov.f32 	%f242, %f241;
	@%p16 bra 	$L__BB13_30;
	ld.global.f32 	%f241, [%rd6+8192];
	ld.global.f32 	%f140, [%rd7+8192];
	mul.f32 	%f242, %f241, %f140;
$L__BB13_30:
	add.f32 	%f73, %f67, %f242;
	add.f32 	%f74, %f68, %f241;
	add.s32 	%r54, %r21, 3072;
	setp.ge.s32 	%p17, %r54, %r33;
	mov.f32 	%f243, 0f00000000;
	mov.f32 	%f244, %f243;
	@%p17 bra 	$L__BB13_32;
	ld.global.f32 	%f243, [%rd6+12288];
	ld.global.f32 	%f142, [%rd7+12288];
	mul.f32 	%f244, %f243, %f142;
$L__BB13_32:
	add.f32 	%f259, %f73, %f244;
	add.f32 	%f260, %f74, %f243;
	add.s32 	%r74, %r74, 4096;
$L__BB13_33:
	setp.eq.s32 	%p18, %r4, 0;
	@%p18 bra 	$L__BB13_44;
	setp.eq.s32 	%p19, %r5, 0;
	@%p19 bra 	$L__BB13_40;
	add.s32 	%r24, %r74, %r2;
	add.s32 	%r55, %r24, %r9;
	mul.wide.s32 	%rd36, %r55, 4;
	add.s64 	%rd8, %rd2, %rd36;
	setp.ge.s32 	%p20, %r24, %r33;
	add.s64 	%rd9, %rd1, %rd36;
	mov.f32 	%f249, 0f00000000;
	mov.f32 	%f250, %f249;
	@%p20 bra 	$L__BB13_37;
	ld.global.f32 	%f249, [%rd8];
	ld.global.f32 	%f145, [%rd9];
	mul.f32 	%f250, %f249, %f145;
$L__BB13_37:
	add.f32 	%f89, %f259, %f250;
	add.f32 	%f90, %f260, %f249;
	add.s32 	%r56, %r24, 1024;
	setp.ge.s32 	%p21, %r56, %r33;
	mov.f32 	%f251, 0f00000000;
	mov.f32 	%f252, %f251;
	@%p21 bra 	$L__BB13_39;
	ld.global.f32 	%f251, [%rd8+4096];
	ld.global.f32 	%f147, [%rd9+4096];
	mul.f32 	%f252, %f251, %f147;
$L__BB13_39:
	add.f32 	%f259, %f89, %f252;
	add.f32 	%f260, %f90, %f251;
	add.s32 	%r74, %r74, 2048;
$L__BB13_40:
	setp.ne.s32 	%p22, %r6, 0;
	@%p22 bra 	$L__BB13_44;
	add.s32 	%r57, %r74, %r2;
	add.s32 	%r27, %r57, %r9;
	setp.ge.s32 	%p23, %r57, %r33;
	mov.f32 	%f257, 0f00000000;
	mov.f32 	%f258, %f257;
	@%p23 bra 	$L__BB13_43;
	mul.wide.s32 	%rd37, %r27, 4;
	add.s64 	%rd38, %rd2, %rd37;
	ld.global.f32 	%f257, [%rd38];
	add.s64 	%rd39, %rd1, %rd37;
	ld.global.f32 	%f149, [%rd39];
	mul.f32 	%f258, %f257, %f149;
$L__BB13_43:
	add.f32 	%f259, %f259, %f258;
	add.f32 	%f260, %f260, %f257;
$L__BB13_44:
	add.s32 	%r68, %r68, 1;
	setp.ne.s32 	%p24, %r68, %r31;
	@%p24 bra 	$L__BB13_2;
$L__BB13_45:
	shl.b32 	%r58, %r2, 2;
	mov.u32 	%r59, _ZZ18dgama_dbeta_kernelE4part;
	add.s32 	%r60, %r59, %r58;
	st.shared.f32 	[%r60], %f259;
	mov.u32 	%r61, _ZZ18dgama_dbeta_kernelE5local;
	add.s32 	%r62, %r61, %r58;
	st.shared.f32 	[%r62], %f260;
	bar.sync 	0;
	setp.ne.s32 	%p25, %r2, 0;
	@%p25 bra 	$L__BB13_49;
	mov.f32 	%f263, 0f00000000;
	mov.b32 	%r76, 32;
	mov.f32 	%f264, %f263;
$L__BB13_47:
	add.s32 	%r65, %r59, %r76;
	ld.shared.f32 	%f151, [%r65+-32];
	add.f32 	%f152, %f264, %f151;
	add.s32 	%r67, %r61, %r76;
	ld.shared.f32 	%f153, [%r67+-32];
	add.f32 	%f154, %f263, %f153;
	ld.shared.f32 	%f155, [%r65+-28];
	add.f32 	%f156, %f152, %f155;
	ld.shared.f32 	%f157, [%r67+-28];
	add.f32 	%f158, %f154, %f157;
	ld.shared.f32 	%f159, [%r65+-24];
	add.f32 	%f160, %f156, %f159;
	ld.shared.f32 	%f161, [%r67+-24];
	add.f32 	%f162, %f158, %f161;
	ld.shared.f32 	%f163, [%r65+-20];
	add.f32 	%f164, %f160, %f163;
	ld.shared.f32 	%f165, [%r67+-20];
	add.f32 	%f166, %f162, %f165;
	ld.shared.f32 	%f167, [%r65+-16];
	add.f32 	%f168, %f164, %f167;
	ld.shared.f32 	%f169, [%r67+-16];
	add.f32 	%f170, %f166, %f169;
	ld.shared.f32 	%f171, [%r65+-12];
	add.f32 	%f172, %f168, %f171;
	ld.shared.f32 	%f173, [%r67+-12];
	add.f32 	%f174, %f170, %f173;
	ld.shared.f32 	%f175, [%r65+-8];
	add.f32 	%f176, %f172, %f175;
	ld.shared.f32 	%f177, [%r67+-8];
	add.f32 	%f178, %f174, %f177;
	ld.shared.f32 	%f179, [%r65+-4];
	add.f32 	%f180, %f176, %f179;
	ld.shared.f32 	%f181, [%r67+-4];
	add.f32 	%f182, %f178, %f181;
	ld.shared.f32 	%f183, [%r65];
	add.f32 	%f184, %f180, %f183;
	ld.shared.f32 	%f185, [%r67];
	add.f32 	%f186, %f182, %f185;
	ld.shared.f32 	%f187, [%r65+4];
	add.f32 	%f188, %f184, %f187;
	ld.shared.f32 	%f189, [%r67+4];
	add.f32 	%f190, %f186, %f189;
	ld.shared.f32 	%f191, [%r65+8];
	add.f32 	%f192, %f188, %f191;
	ld.shared.f32 	%f193, [%r67+8];
	add.f32 	%f194, %f190, %f193;
	ld.shared.f32 	%f195, [%r65+12];
	add.f32 	%f196, %f192, %f195;
	ld.shared.f32 	%f197, [%r67+12];
	add.f32 	%f198, %f194, %f197;
	ld.shared.f32 	%f199, [%r65+16];
	add.f32 	%f200, %f196, %f199;
	ld.shared.f32 	%f201, [%r67+16];
	add.f32 	%f202, %f198, %f201;
	ld.shared.f32 	%f203, [%r65+20];
	add.f32 	%f204, %f200, %f203;
	ld.shared.f32 	%f205, [%r67+20];
	add.f32 	%f206, %f202, %f205;
	ld.shared.f32 	%f207, [%r65+24];
	add.f32 	%f208, %f204, %f207;
	ld.shared.f32 	%f209, [%r67+24];
	add.f32 	%f210, %f206, %f209;
	ld.shared.f32 	%f211, [%r65+28];
	add.f32 	%f264, %f208, %f211;
	ld.shared.f32 	%f212, [%r67+28];
	add.f32 	%f263, %f210, %f212;
	add.s32 	%r76, %r76, 64;
	setp.ne.s32 	%p26, %r76, 4128;
	@%p26 bra 	$L__BB13_47;
	ld.param.u64 	%rd45, [dgama_dbeta_kernel_param_5];
	cvta.to.global.u64 	%rd40, %rd45;
	mul.wide.u32 	%rd41, %r1, 4;
	add.s64 	%rd42, %rd40, %rd41;
	st.global.f32 	[%rd42], %f264;
	cvta.to.global.u64 	%rd43, %rd11;
	add.s64 	%rd44, %rd43, %rd41;
	st.global.f32 	[%rd44], %f263;
$L__BB13_49:
	ret;

}
	// .globl	computeDelta_full
.visible .entry computeDelta_full(
	.param .u64 .ptr .align 1 computeDelta_full_param_0,
	.param .u64 .ptr .align 1 computeDelta_full_param_1,
	.param .u64 .ptr .align 1 computeDelta_full_param_2,
	.param .u64 .ptr .align 1 computeDelta_full_param_3,
	.param .u32 computeDelta_full_param_4,
	.param .u32 computeDelta_full_param_5
)
{
	.reg .pred 	%p<14>;
	.reg .b32 	%r<42>;
	.reg .b32 	%f<162>;
	.reg .b64 	%rd<85>;

	ld.param.u64 	%rd10, [computeDelta_full_param_0];
	ld.param.u64 	%rd11, [computeDelta_full_param_1];
	ld.param.u64 	%rd12, [computeDelta_full_param_2];
	ld.param.u64 	%rd13, [computeDelta_full_param_3];
	ld.param.u32 	%r24, [computeDelta_full_param_4];
	ld.param.u32 	%r25, [computeDelta_full_param_5];
	cvta.to.global.u64 	%rd1, %rd13;
	cvta.to.global.u64 	%rd2, %rd10;
	cvta.to.global.u64 	%rd3, %rd12;
	cvta.to.global.u64 	%rd4, %rd11;
	mov.u32 	%r26, %ctaid.x;
	mov.u32 	%r1, %ntid.x;
	mov.u32 	%r27, %tid.x;
	mad.lo.s32 	%r35, %r26, %r1, %r27;
	setp.ge.s32 	%p1, %r35, %r25;
	@%p1 bra 	$L__BB14_18;
	setp.gt.s32 	%p2, %r24, 0;
	mov.u32 	%r28, %nctaid.x;
	mul.lo.s32 	%r3, %r1, %r28;
	@%p2 bra 	$L__BB14_2;
	bra.uni 	$L__BB14_17;
$L__BB14_2:
	and.b32  	%r4, %r24, 15;
	and.b32  	%r5, %r24, 7;
	add.s32 	%r6, %r5, -1;
	and.b32  	%r7, %r24, 2147483632;
	and.b32  	%r8, %r24, 3;
	neg.s32 	%r9, %r7;
	shl.b32 	%r10, %r25, 4;
	mul.wide.s32 	%rd7, %r25, 4;
$L__BB14_3:
	setp.lt.u32 	%p4, %r24, 16;
	mov.f32 	%f161, 0f00000000;
	mov.b32 	%r39, 0;
	mov.f32 	%f160, %f161;
	@%p4 bra 	$L__BB14_6;
	mov.f32 	%f161, 0f00000000;
	mov.u32 	%r36, %r35;
	mov.u32 	%r37, %r9;
$L__BB14_5:
	.pragma "nounroll";
	mul.wide.s32 	%rd17, %r36, 4;
	add.s64 	%rd18, %rd2, %rd17;
	ld.global.f32 	%f32, [%rd18];
	add.s64 	%rd19, %rd1, %rd17;
	ld.global.f32 	%f33, [%rd19];
	fma.rn.f32 	%f34, %f32, %f33, %f160;
	add.f32 	%f35, %f161, %f32;
	mul.wide.s32 	%rd20, %r25, 4;
	add.s64 	%rd21, %rd18, %rd20;
	ld.global.f32 	%f36, [%rd21];
	add.s64 	%rd22, %rd19, %rd20;
	ld.global.f32 	%f37, [%rd22];
	fma.rn.f32 	%f38, %f36, %f37, %f34;
	add.f32 	%f39, %f35, %f36;
	add.s64 	%rd23, %rd21, %rd20;
	ld.global.f32 	%f40, [%rd23];
	add.s64 	%rd24, %rd22, %rd20;
	ld.global.f32 	%f41, [%rd24];
	fma.rn.f32 	%f42, %f40, %f41, %f38;
	add.f32 	%f43, %f39, %f40;
	add.s64 	%rd25, %rd23, %rd20;
	ld.global.f32 	%f44, [%rd25];
	add.s64 	%rd26, %rd24, %rd20;
	ld.global.f32 	%f45, [%rd26];
	fma.rn.f32 	%f46, %f44, %f45, %f42;
	add.f32 	%f47, %f43, %f44;
	add.s64 	%rd27, %rd25, %rd20;
	ld.global.f32 	%f48, [%rd27];
	add.s64 	%rd28, %rd26, %rd20;
	ld.global.f32 	%f49, [%rd28];
	fma.rn.f32 	%f50, %f48, %f49, %f46;
	add.f32 	%f51, %f47, %f48;
	add.s64 	%rd29, %rd27, %rd20;
	ld.global.f32 	%f52, [%rd29];
	add.s64 	%rd30, %rd28, %rd20;
	ld.global.f32 	%f53, [%rd30];
	fma.rn.f32 	%f54, %f52, %f53, %f50;
	add.f32 	%f55, %f51, %f52;
	add.s64 	%rd31, %rd29, %rd20;
	ld.global.f32 	%f56, [%rd31];
	add.s64 	%rd32, %rd30, %rd20;
	ld.global.f32 	%f57, [%rd32];
	fma.rn.f32 	%f58, %f56, %f57, %f54;
	add.f32 	%f59, %f55, %f56;
	add.s64 	%rd33, %rd31, %rd20;
	ld.global.f32 	%f60, [%rd33];
	add.s64 	%rd34, %rd32, %rd20;
	ld.global.f32 	%f61, [%rd34];
	fma.rn.f32 	%f62, %f60, %f61, %f58;
	add.f32 	%f63, %f59, %f60;
	add.s64 	%rd35, %rd33, %rd20;
	ld.global.f32 	%f64, [%rd35];
	add.s64 	%rd36, %rd34, %rd20;
	ld.global.f32 	%f65, [%rd36];
	fma.rn.f32 	%f66, %f64, %f65, %f62;
	add.f32 	%f67, %f63, %f64;
	add.s64 	%rd37, %rd35, %rd20;
	ld.global.f32 	%f68, [%rd37];
	add.s64 	%rd38, %rd36, %rd20;
	ld.global.f32 	%f69, [%rd38];
	fma.rn.f32 	%f70, %f68, %f69, %f66;
	add.f32 	%f71, %f67, %f68;
	add.s64 	%rd39, %rd37, %rd20;
	ld.global.f32 	%f72, [%rd39];
	add.s64 	%rd40, %rd38, %rd20;
	ld.global.f32 	%f73, [%rd40];
	fma.rn.f32 	%f74, %f72, %f73, %f70;
	add.f32 	%f75, %f71, %f72;
	add.s64 	%rd41, %rd39, %rd20;
	ld.global.f32 	%f76, [%rd41];
	add.s64 	%rd42, %rd40, %rd20;
	ld.global.f32 	%f77, [%rd42];
	fma.rn.f32 	%f78, %f76, %f77, %f74;
	add.f32 	%f79, %f75, %f76;
	add.s64 	%rd43, %rd41, %rd20;
	ld.global.f32 	%f80, [%rd43];
	add.s64 	%rd44, %rd42, %rd20;
	ld.global.f32 	%f81, [%rd44];
	fma.rn.f32 	%f82, %f80, %f81, %f78;
	add.f32 	%f83, %f79, %f80;
	add.s64 	%rd45, %rd43, %rd20;
	ld.global.f32 	%f84, [%rd45];
	add.s64 	%rd46, %rd44, %rd20;
	ld.global.f32 	%f85, [%rd46];
	fma.rn.f32 	%f86, %f84, %f85, %f82;
	add.f32 	%f87, %f83, %f84;
	add.s64 	%rd47, %rd45, %rd20;
	ld.global.f32 	%f88, [%rd47];
	add.s64 	%rd48, %rd46, %rd20;
	ld.global.f32 	%f89, [%rd48];
	fma.rn.f32 	%f90, %f88, %f89, %f86;
	add.f32 	%f91, %f87, %f88;
	add.s64 	%rd49, %rd47, %rd20;
	ld.global.f32 	%f92, [%rd49];
	add.s64 	%rd50, %rd48, %rd20;
	ld.global.f32 	%f93, [%rd50];
	fma.rn.f32 	%f160, %f92, %f93, %f90;
	add.f32 	%f161, %f91, %f92;
	add.s32 	%r37, %r37, 16;
	add.s32 	%r36, %r36, %r10;
	setp.ne.s32 	%p5, %r37, 0;
	mov.u32 	%r39, %r7;
	@%p5 bra 	$L__BB14_5;
$L__BB14_6:
	setp.eq.s32 	%p6, %r4, 0;
	@%p6 bra 	$L__BB14_16;
	add.s32 	%r31, %r4, -1;
	setp.lt.u32 	%p7, %r31, 7;
	@%p7 bra 	$L__BB14_9;
	mad.lo.s32 	%r32, %r39, %r25, %r35;
	mul.wide.s32 	%rd51, %r32, 4;
	add.s64 	%rd52, %rd2, %rd51;
	ld.global.f32 	%f95, [%rd52];
	add.s64 	%rd53, %rd1, %rd51;
	ld.global.f32 	%f96, [%rd53];
	fma.rn.f32 	%f97, %f95, %f96, %f160;
	add.f32 	%f98, %f161, %f95;
	mul.wide.s32 	%rd54, %r25, 4;
	add.s64 	%rd55, %rd52, %rd54;
	ld.global.f32 	%f99, [%rd55];
	add.s64 	%rd56, %rd53, %rd54;
	ld.global.f32 	%f100, [%rd56];
	fma.rn.f32 	%f101, %f99, %f100, %f97;
	add.f32 	%f102, %f98, %f99;
	add.s64 	%rd57, %rd55, %rd54;
	ld.global.f32 	%f103, [%rd57];
	add.s64 	%rd58, %rd56, %rd54;
	ld.global.f32 	%f104, [%rd58];
	fma.rn.f32 	%f105, %f103, %f104, %f101;
	add.f32 	%f106, %f102, %f103;
	add.s64 	%rd59, %rd57, %rd54;
	ld.global.f32 	%f107, [%rd59];
	add.s64 	%rd60, %rd58, %rd54;
	ld.global.f32 	%f108, [%rd60];
	fma.rn.f32 	%f109, %f107, %f108, %f105;
	add.f32 	%f110, %f106, %f107;
	add.s64 	%rd61, %rd59, %rd54;
	ld.global.f32 	%f111, [%rd61];
	add.s64 	%rd62, %rd60, %rd54;
	ld.global.f32 	%f112, [%rd62];
	fma.rn.f32 	%f113, %f111, %f112, %f109;
	add.f32 	%f114, %f110, %f111;
	add.s64 	%rd63, %rd61, %rd54;
	ld.global.f32 	%f115, [%rd63];
	add.s64 	%rd64, %rd62, %rd54;
	ld.global.f32 	%f116, [%rd64];
	fma.rn.f32 	%f117, %f115, %f116, %f113;
	add.f32 	%f118, %f114, %f115;
	add.s64 	%rd65, %rd63, %rd54;
	ld.global.f32 	%f119, [%rd65];
	add.s64 	%rd66, %rd64, %rd54;
	ld.global.f32 	%f120, [%rd66];
	fma.rn.f32 	%f121, %f119, %f120, %f117;
	add.f32 	%f122, %f118, %f119;
	add.s64 	%rd67, %rd65, %rd54;
	ld.global.f32 	%f123, [%rd67];
	add.s64 	%rd68, %rd66, %rd54;
	ld.global.f32 	%f124, [%rd68];
	fma.rn.f32 	%f160, %f123, %f124, %f121;
	add.f32 	%f161, %f122, %f123;
	add.s32 	%r39, %r39, 8;
$L__BB14_9:
	setp.eq.s32 	%p8, %r5, 0;
	@%p8 bra 	$L__BB14_16;
	setp.lt.u32 	%p9, %r6, 3;
	@%p9 bra 	$L__BB14_12;
	mad.lo.s32 	%r33, %r39, %r25, %r35;
	mul.wide.s32 	%rd69, %r33, 4;
	add.s64 	%rd70, %rd2, %rd69;
	ld.global.f32 	%f126, [%rd70];
	add.s64 	%rd71, %rd1, %rd69;
	ld.global.f32 	%f127, [%rd71];
	fma.rn.f32 	%f128, %f126, %f127, %f160;
	add.f32 	%f129, %f161, %f126;
	mul.wide.s32 	%rd72, %r25, 4;
	add.s64 	%rd73, %rd70, %rd72;
	ld.global.f32 	%f130, [%rd73];
	add.s64 	%rd74, %rd71, %rd72;
	ld.global.f32 	%f131, [%rd74];
	fma.rn.f32 	%f132, %f130, %f131, %f128;
	add.f32 	%f133, %f129, %f130;
	add.s64 	%rd75, %rd73, %rd72;
	ld.global.f32 	%f134, [%rd75];
	add.s64 	%rd76, %rd74, %rd72;
	ld.global.f32 	%f135, [%rd76];
	fma.rn.f32 	%f136, %f134, %f135, %f132;
	add.f32 	%f137, %f133, %f134;
	add.s64 	%rd77, %rd75, %rd72;
	ld.global.f32 	%f138, [%rd77];
	add.s64 	%rd78, %rd76, %rd72;
	ld.global.f32 	%f139, [%rd78];
	fma.rn.f32 	%f160, %f138, %f139, %f136;
	add.f32 	%f161, %f137, %f138;
	add.s32 	%r39, %r39, 4;
$L__BB14_12:
	setp.eq.s32 	%p10, %r8, 0;
	@%p10 bra 	$L__BB14_16;
	setp.eq.s32 	%p11, %r8, 1;
	mad.lo.s32 	%r34, %r39, %r25, %r35;
	mul.wide.s32 	%rd79, %r34, 4;
	add.s64 	%rd5, %rd2, %rd79;
	ld.global.f32 	%f140, [%rd5];
	add.s64 	%rd6, %rd1, %rd79;
	ld.global.f32 	%f141, [%rd6];
	fma.rn.f32 	%f160, %f140, %f141, %f160;
	add.f32 	%f161, %f161, %f140;
	@%p11 bra 	$L__BB14_16;
	setp.eq.s32 	%p12, %r8, 2;
	add.s64 	%rd8, %rd5, %rd7;
	ld.global.f32 	%f142, [%rd8];
	add.s64 	%rd9, %rd6, %rd7;
	ld.global.f32 	%f143, [%rd9];
	fma.rn.f32 	%f160, %f142, %f143, %f160;
	add.f32 	%f161, %f161, %f142;
	@%p12 bra 	$L__BB14_16;
	add.s64 	%rd80, %rd8, %rd7;
	ld.global.f32 	%f144, [%rd80];
	add.s64 	%rd81, %rd9, %rd7;
	ld.global.f32 	%f145, [%rd81];
	fma.rn.f32 	%f160, %f144, %f145, %f160;
	add.f32 	%f161, %f161, %f144;
$L__BB14_16:
	mul.wide.s32 	%rd82, %r35, 4;
	add.s64 	%rd83, %rd4, %rd82;
	st.global.f32 	[%rd83], %f160;
	add.s64 	%rd84, %rd3, %rd82;
	st.global.f32 	[%rd84], %f161;
	add.s32 	%r35, %r35, %r3;
	setp.lt.s32 	%p13, %r35, %r25;
	@%p13 bra 	$L__BB14_3;
	bra.uni 	$L__BB14_18;
$L__BB14_17:
	mul.wide.s32 	%rd14, %r35, 4;
	add.s64 	%rd15, %rd4, %rd14;
	mov.b32 	%r29, 0;
	st.global.u32 	[%rd15], %r29;
	add.s64 	%rd16, %rd3, %rd14;
	st.global.u32 	[%rd16], %r29;
	add.s32 	%r35, %r35, %r3;
	setp.lt.s32 	%p3, %r35, %r25;
	@%p3 bra 	$L__BB14_17;
$L__BB14_18:
	ret;

}
	// .globl	dxhat_kernel
.visible .entry dxhat_kernel(
	.param .u32 dxhat_kernel_param_0,
	.param .u64 .ptr .align 1 dxhat_kernel_param_1,
	.param .u64 .ptr .align 1 dxhat_kernel_param_2,
	.param .u64 .ptr .align 1 dxhat_kernel_param_3,
	.param .u32 dxhat_kernel_param_4,
	.param .u32 dxhat_kernel_param_5
)
{
	.reg .pred 	%p<2>;
	.reg .b32 	%r<13>;
	.reg .b32 	%f<4>;
	.reg .b64 	%rd<12>;

	ld.param.u32 	%r4, [dxhat_kernel_param_0];
	ld.param.u64 	%rd1, [dxhat_kernel_param_1];
	ld.param.u64 	%rd2, [dxhat_kernel_param_2];
	ld.param.u64 	%rd3, [dxhat_kernel_param_3];
	ld.param.u32 	%r2, [dxhat_kernel_param_4];
	ld.param.u32 	%r3, [dxhat_kernel_param_5];
	mov.u32 	%r5, %ctaid.x;
	mov.u32 	%r6, %ctaid.y;
	mov.u32 	%r7, %nctaid.x;
	mad.lo.s32 	%r8, %r6, %r7, %r5;
	mov.u32 	%r9, %ntid.x;
	mov.u32 	%r10, %tid.x;
	mad.lo.s32 	%r1, %r8, %r9, %r10;
	setp.ge.s32 	%p1, %r1, %r4;
	@%p1 bra 	$L__BB15_2;
	cvta.to.global.u64 	%rd4, %rd1;
	cvta.to.global.u64 	%rd5, %rd3;
	cvta.to.global.u64 	%rd6, %rd2;
	div.s32 	%r11, %r1, %r3;
	rem.s32 	%r12, %r11, %r2;
	mul.wide.s32 	%rd7, %r1, 4;
	add.s64 	%rd8, %rd4, %rd7;
	ld.global.f32 	%f1, [%rd8];
	mul.wide.s32 	%rd9, %r12, 4;
	add.s64 	%rd10, %rd5, %rd9;
	ld.global.f32 	%f2, [%rd10];
	mul.f32 	%f3, %f1, %f2;
	add.s64 	%rd11, %rd6, %rd7;
	st.global.f32 	[%rd11], %f3;
$L__BB15_2:
	ret;

}
	// .globl	dx_kernel
.visible .entry dx_kernel(
	.param .u32 dx_kernel_param_0,
	.param .u64 .ptr .align 1 dx_kernel_param_1,
	.param .u64 .ptr .align 1 dx_kernel_param_2,
	.param .u64 .ptr .align 1 dx_kernel_param_3,
	.param .u64 .ptr .align 1 dx_kernel_param_4,
	.param .u64 .ptr .align 1 dx_kernel_param_5,
	.param .u32 dx_kernel_param_6,
	.param .u32 dx_kernel_param_7,
	.param .u32 dx_kernel_param_8
)
{
	.reg .pred 	%p<2>;
	.reg .b32 	%r<13>;
	.reg .b32 	%f<11>;
	.reg .b64 	%rd<18>;

	ld.param.u32 	%r4, [dx_kernel_param_0];
	ld.param.u64 	%rd1, [dx_kernel_param_1];
	ld.param.u64 	%rd2, [dx_kernel_param_2];
	ld.param.u64 	%rd3, [dx_kernel_param_3];
	ld.param.u64 	%rd4, [dx_kernel_param_4];
	ld.param.u64 	%rd5, [dx_kernel_param_5];
	ld.param.u32 	%r2, [dx_kernel_param_7];
	ld.param.u32 	%r3, [dx_kernel_param_8];
	mov.u32 	%r5, %ctaid.x;
	mov.u32 	%r6, %ctaid.y;
	mov.u32 	%r7, %nctaid.x;
	mad.lo.s32 	%r8, %r6, %r7, %r5;
	mov.u32 	%r9, %ntid.x;
	mov.u32 	%r10, %tid.x;
	mad.lo.s32 	%r1, %r8, %r9, %r10;
	setp.ge.s32 	%p1, %r1, %r4;
	@%p1 bra 	$L__BB16_2;
	cvta.to.global.u64 	%rd6, %rd2;
	cvta.to.global.u64 	%rd7, %rd3;
	cvta.to.global.u64 	%rd8, %rd4;
	cvta.to.global.u64 	%rd9, %rd1;
	cvta.to.global.u64 	%rd10, %rd5;
	div.s32 	%r11, %r1, %r3;
	rem.s32 	%r12, %r11, %r2;
	mul.wide.s32 	%rd11, %r12, 4;
	add.s64 	%rd12, %rd6, %rd11;
	ld.global.f32 	%f1, [%rd12];
	rcp.rn.f32 	%f2, %f1;
	mul.wide.s32 	%rd13, %r1, 4;
	add.s64 	%rd14, %rd7, %rd13;
	ld.global.f32 	%f3, [%rd14];
	add.s64 	%rd15, %rd8, %rd11;
	ld.global.f32 	%f4, [%rd15];
	sub.f32 	%f5, %f3, %f4;
	add.s64 	%rd16, %rd9, %rd13;
	ld.global.f32 	%f6, [%rd16];
	add.s64 	%rd17, %rd10, %rd11;
	ld.global.f32 	%f7, [%rd17];
	mul.f32 	%f8, %f6, %f7;
	sub.f32 	%f9, %f5, %f8;
	mul.f32 	%f10, %f2, %f9;
	st.global.f32 	[%rd14], %f10;
$L__BB16_2:
	ret;

}
	// .globl	dx_kernel_full
.visible .entry dx_kernel_full(
	.param .u64 .ptr .align 1 dx_kernel_full_param_0,
	.param .u64 .ptr .align 1 dx_kernel_full_param_1,
	.param .u64 .ptr .align 1 dx_kernel_full_param_2,
	.param .u64 .ptr .align 1 dx_kernel_full_param_3,
	.param .u64 .ptr .align 1 dx_kernel_full_param_4,
	.param .u32 dx_kernel_full_param_5,
	.param .u32 dx_kernel_full_param_6
)
{
	.reg .pred 	%p<11>;
	.reg .b32 	%r<44>;
	.reg .b32 	%f<151>;
	.reg .b64 	%rd<58>;

	ld.param.u64 	%rd13, [dx_kernel_full_param_0];
	ld.param.u64 	%rd9, [dx_kernel_full_param_1];
	ld.param.u64 	%rd10, [dx_kernel_full_param_2];
	ld.param.u64 	%rd11, [dx_kernel_full_param_3];
	ld.param.u32 	%r23, [dx_kernel_full_param_5];
	ld.param.u32 	%r24, [dx_kernel_full_param_6];
	cvta.to.global.u64 	%rd1, %rd13;
	mov.u32 	%r25, %ctaid.x;
	mov.u32 	%r1, %ntid.x;
	mov.u32 	%r26, %tid.x;
	mad.lo.s32 	%r37, %r25, %r1, %r26;
	setp.ge.s32 	%p1, %r37, %r24;
	@%p1 bra 	$L__BB17_15;
	setp.lt.s32 	%p2, %r23, 1;
	@%p2 bra 	$L__BB17_15;
	and.b32  	%r3, %r23, 7;
	and.b32  	%r4, %r23, 3;
	and.b32  	%r5, %r23, 2147483640;
	and.b32  	%r6, %r23, 1;
	neg.s32 	%r7, %r5;
	shl.b32 	%r8, %r24, 3;
	cvta.to.global.u64 	%rd2, %rd9;
	cvta.to.global.u64 	%rd3, %rd10;
	cvta.to.global.u64 	%rd4, %rd11;
	mov.u32 	%r27, %nctaid.x;
	mul.lo.s32 	%r9, %r1, %r27;
	mul.wide.s32 	%rd50, %r24, 4;
$L__BB17_3:
	ld.param.u64 	%rd57, [dx_kernel_full_param_4];
	setp.lt.u32 	%p3, %r23, 8;
	mul.wide.s32 	%rd14, %r37, 4;
	add.s64 	%rd5, %rd2, %rd14;
	add.s64 	%rd6, %rd3, %rd14;
	add.s64 	%rd7, %rd4, %rd14;
	cvta.to.global.u64 	%rd15, %rd57;
	add.s64 	%rd8, %rd15, %rd14;
	mov.b32 	%r42, 0;
	@%p3 bra 	$L__BB17_6;
	mov.b32 	%r39, 0;
	mov.u32 	%r38, %r37;
	mov.u32 	%r40, %r7;
$L__BB17_5:
	.pragma "nounroll";
	ld.global.f32 	%f1, [%rd5];
	rcp.rn.f32 	%f2, %f1;
	ld.global.f32 	%f3, [%rd6];
	ld.global.f32 	%f4, [%rd7];
	sub.f32 	%f5, %f3, %f4;
	mul.wide.s32 	%rd16, %r38, 4;
	add.s64 	%rd17, %rd1, %rd16;
	ld.global.f32 	%f6, [%rd17];
	ld.global.f32 	%f7, [%rd8];
	mul.f32 	%f8, %f6, %f7;
	sub.f32 	%f9, %f5, %f8;
	mul.f32 	%f10, %f2, %f9;
	mul.wide.s32 	%rd18, %r39, 4;
	add.s64 	%rd19, %rd6, %rd18;
	st.global.f32 	[%rd19], %f10;
	ld.global.f32 	%f11, [%rd5];
	rcp.rn.f32 	%f12, %f11;
	ld.global.f32 	%f13, [%rd6];
	ld.global.f32 	%f14, [%rd7];
	sub.f32 	%f15, %f13, %f14;
	mul.wide.s32 	%rd20, %r24, 4;
	add.s64 	%rd21, %rd17, %rd20;
	ld.global.f32 	%f16, [%rd21];
	ld.global.f32 	%f17, [%rd8];
	mul.f32 	%f18, %f16, %f17;
	sub.f32 	%f19, %f15, %f18;
	mul.f32 	%f20, %f12, %f19;
	add.s64 	%rd22, %rd19, %rd20;
	st.global.f32 	[%rd22], %f20;
	ld.global.f32 	%f21, [%rd5];
	rcp.rn.f32 	%f22, %f21;
	ld.global.f32 	%f23, [%rd6];
	ld.global.f32 	%f24, [%rd7];
	sub.f32 	%f25, %f23, %f24;
	add.s64 	%rd23, %rd21, %rd20;
	ld.global.f32 	%f26, [%rd23];
	ld.global.f32 	%f27, [%rd8];
	mul.f32 	%f28, %f26, %f27;
	sub.f32 	%f29, %f25, %f28;
	mul.f32 	%f30, %f22, %f29;
	add.s64 	%rd24, %rd22, %rd20;
	st.global.f32 	[%rd24], %f30;
	ld.global.f32 	%f31, [%rd5];
	rcp.rn.f32 	%f32, %f31;
	ld.global.f32 	%f33, [%rd6];
	ld.global.f32 	%f34, [%rd7];
	sub.f32 	%f35, %f33, %f34;
	add.s64 	%rd25, %rd23, %rd20;
	ld.global.f32 	%f36, [%rd25];
	ld.global.f32 	%f37, [%rd8];
	mul.f32 	%f38, %f36, %f37;
	sub.f32 	%f39, %f35, %f38;
	mul.f32 	%f40, %f32, %f39;
	add.s64 	%rd26, %rd24, %rd20;
	st.global.f32 	[%rd26], %f40;
	ld.global.f32 	%f41, [%rd5];
	rcp.rn.f32 	%f42, %f41;
	ld.global.f32 	%f43, [%rd6];
	ld.global.f32 	%f44, [%rd7];
	sub.f32 	%f45, %f43, %f44;
	add.s64 	%rd27, %rd25, %rd20;
	ld.global.f32 	%f46, [%rd27];
	ld.global.f32 	%f47, [%rd8];
	mul.f32 	%f48, %f46, %f47;
	sub.f32 	%f49, %f45, %f48;
	mul.f32 	%f50, %f42, %f49;
	add.s64 	%rd28, %rd26, %rd20;
	st.global.f32 	[%rd28], %f50;
	ld.global.f32 	%f51, [%rd5];
	rcp.rn.f32 	%f52, %f51;
	ld.global.f32 	%f53, [%rd6];
	ld.global.f32 	%f54, [%rd7];
	sub.f32 	%f55, %f53, %f54;
	add.s64 	%rd29, %rd27, %rd20;
	ld.global.f32 	%f56, [%rd29];
	ld.global.f32 	%f57, [%rd8];
	mul.f32 	%f58, %f56, %f57;
	sub.f32 	%f59, %f55, %f58;
	mul.f32 	%f60, %f52, %f59;
	add.s64 	%rd30, %rd28, %rd20;
	st.global.f32 	[%rd30], %f60;
	ld.global.f32 	%f61, [%rd5];
	rcp.rn.f32 	%f62, %f61;
	ld.global.f32 	%f63, [%rd6];
	ld.global.f32 	%f64, [%rd7];
	sub.f32 	%f65, %f63, %f64;
	add.s64 	%rd31, %rd29, %rd20;
	ld.global.f32 	%f66, [%rd31];
	ld.global.f32 	%f67, [%rd8];
	mul.f32 	%f68, %f66, %f67;
	sub.f32 	%f69, %f65, %f68;
	mul.f32 	%f70, %f62, %f69;
	add.s64 	%rd32, %rd30, %rd20;
	st.global.f32 	[%rd32], %f70;
	ld.global.f32 	%f71, [%rd5];
	rcp.rn.f32 	%f72, %f71;
	ld.global.f32 	%f73, [%rd6];
	ld.global.f32 	%f74, [%rd7];
	sub.f32 	%f75, %f73, %f74;
	add.s64 	%rd33, %rd31, %rd20;
	ld.global.f32 	%f76, [%rd33];
	ld.global.f32 	%f77, [%rd8];
	mul.f32 	%f78, %f76, %f77;
	sub.f32 	%f79, %f75, %f78;
	mul.f32 	%f80, %f72, %f79;
	add.s64 	%rd34, %rd32, %rd20;
	st.global.f32 	[%rd34], %f80;
	add.s32 	%r40, %r40, 8;
	add.s32 	%r39, %r39, %r8;
	add.s32 	%r38, %r38, %r8;
	setp.ne.s32 	%p4, %r40, 0;
	mov.u32 	%r42, %r5;
	@%p4 bra 	$L__BB17_5;
$L__BB17_6:
	setp.eq.s32 	%p5, %r3, 0;
	@%p5 bra 	$L__BB17_14;
	add.s32 	%r30, %r3, -1;
	setp.lt.u32 	%p6, %r30, 3;
	@%p6 bra 	$L__BB17_9;
	mul.lo.s32 	%r31, %r42, %r24;
	add.s32 	%r32, %r31, %r37;
	ld.global.f32 	%f81, [%rd5];
	rcp.rn.f32 	%f82, %f81;
	ld.global.f32 	%f83, [%rd6];
	ld.global.f32 	%f84, [%rd7];
	sub.f32 	%f85, %f83, %f84;
	mul.wide.s32 	%rd35, %r32, 4;
	add.s64 	%rd36, %rd1, %rd35;
	ld.global.f32 	%f86, [%rd36];
	ld.global.f32 	%f87, [%rd8];
	mul.f32 	%f88, %f86, %f87;
	sub.f32 	%f89, %f85, %f88;
	mul.f32 	%f90, %f82, %f89;
	mul.wide.s32 	%rd37, %r31, 4;
	add.s64 	%rd38, %rd6, %rd37;
	st.global.f32 	[%rd38], %f90;
	ld.global.f32 	%f91, [%rd5];
	rcp.rn.f32 	%f92, %f91;
	ld.global.f32 	%f93, [%rd6];
	ld.global.f32 	%f94, [%rd7];
	sub.f32 	%f95, %f93, %f94;
	mul.wide.s32 	%rd39, %r24, 4;
	add.s64 	%rd40, %rd36, %rd39;
	ld.global.f32 	%f96, [%rd40];
	ld.global.f32 	%f97, [%rd8];
	mul.f32 	%f98, %f96, %f97;
	sub.f32 	%f99, %f95, %f98;
	mul.f32 	%f100, %f92, %f99;
	add.s64 	%rd41, %rd38, %rd39;
	st.global.f32 	[%rd41], %f100;
	ld.global.f32 	%f101, [%rd5];
	rcp.rn.f32 	%f102, %f101;
	ld.global.f32 	%f103, [%rd6];
	ld.global.f32 	%f104, [%rd7];
	sub.f32 	%f105, %f103, %f104;
	add.s64 	%rd42, %rd40, %rd39;
	ld.global.f32 	%f106, [%rd42];
	ld.global.f32 	%f107, [%rd8];
	mul.f32 	%f108, %f106, %f107;
	sub.f32 	%f109, %f105, %f108;
	mul.f32 	%f110, %f102, %f109;
	add.s64 	%rd43, %rd41, %rd39;
	st.global.f32 	[%rd43], %f110;
	ld.global.f32 	%f111, [%rd5];
	rcp.rn.f32 	%f112, %f111;
	ld.global.f32 	%f113, [%rd6];
	ld.global.f32 	%f114, [%rd7];
	sub.f32 	%f115, %f113, %f114;
	add.s64 	%rd44, %rd42, %rd39;
	ld.global.f32 	%f116, [%rd44];
	ld.global.f32 	%f117, [%rd8];
	mul.f32 	%f118, %f116, %f117;
	sub.f32 	%f119, %f115, %f118;
	mul.f32 	%f120, %f112, %f119;
	add.s64 	%rd45, %rd43, %rd39;
	st.global.f32 	[%rd45], %f120;
	add.s32 	%r42, %r42, 4;
$L__BB17_9:
	setp.eq.s32 	%p7, %r4, 0;
	@%p7 bra 	$L__BB17_14;
	setp.eq.s32 	%p8, %r4, 1;
	@%p8 bra 	$L__BB17_12;
	mul.lo.s32 	%r33, %r42, %r24;
	add.s32 	%r34, %r33, %r37;
	ld.global.f32 	%f121, [%rd5];
	rcp.rn.f32 	%f122, %f121;
	ld.global.f32 	%f123, [%rd6];
	ld.global.f32 	%f124, [%rd7];
	sub.f32 	%f125, %f123, %f124;
	mul.wide.s32 	%rd46, %r34, 4;
	add.s64 	%rd47, %rd1, %rd46;
	ld.global.f32 	%f126, [%rd47];
	ld.global.f32 	%f127, [%rd8];
	mul.f32 	%f128, %f126, %f127;
	sub.f32 	%f129, %f125, %f128;
	mul.f32 	%f130, %f122, %f129;
	mul.wide.s32 	%rd48, %r33, 4;
	add.s64 	%rd49, %rd6, %rd48;
	st.global.f32 	[%rd49], %f130;
	ld.global.f32 	%f131, [%rd5];
	rcp.rn.f32 	%f132, %f131;
	ld.global.f32 	%f133, [%rd6];
	ld.global.f32 	%f134, [%rd7];
	sub.f32 	%f135, %f133, %f134;
	add.s64 	%rd51, %rd47, %rd50;
	ld.global.f32 	%f136, [%rd51];
	ld.global.f32 	%f137, [%rd8];
	mul.f32 	%f138, %f136, %f137;
	sub.f32 	%f139, %f135, %f138;
	mul.f32 	%f140, %f132, %f139;
	add.s64 	%rd52, %rd49, %rd50;
	st.global.f32 	[%rd52], %f140;
	add.s32 	%r42, %r42, 2;
$L__BB17_12:
	setp.eq.s32 	%p9, %r6, 0;
	@%p9 bra 	$L__BB17_14;
	mul.lo.s32 	%r35, %r42, %r24;
	add.s32 	%r36, %r35, %r37;
	ld.global.f32 	%f141, [%rd5];
	rcp.rn.f32 	%f142, %f141;
	ld.global.f32 	%f143, [%rd6];
	ld.global.f32 	%f144, [%rd7];
	sub.f32 	%f145, %f143, %f144;
	mul.wide.s32 	%rd53, %r36, 4;
	add.s64 	%rd54, %rd1, %rd53;
	ld.global.f32 	%f146, [%rd54];
	ld.global.f32 	%f147, [%rd8];
	mul.f32 	%f148, %f146, %f147;
	sub.f32 	%f149, %f145, %f148;
	mul.f32 	%f150, %f142, %f149;
	mul.wide.s32 	%rd55, %r35, 4;
	add.s64 	%rd56, %rd6, %rd55;
	st.global.f32 	[%rd56], %f150;
$L__BB17_14:
	add.s32 	%r37, %r37, %r9;
	setp.lt.s32 	%p10, %r37, %r24;
	@%p10 bra 	$L__BB17_3;
$L__BB17_15:
	ret;

}
	// .globl	fast_mean_xhat_kernel
.visible .entry fast_mean_xhat_kernel(
	.param .u64 .ptr .align 1 fast_mean_xhat_kernel_param_0,
	.param .u64 .ptr .align 1 fast_mean_xhat_kernel_param_1,
	.param .u32 fast_mean_xhat_kernel_param_2,
	.param .u32 fast_mean_xhat_kernel_param_3,
	.param .u32 fast_mean_xhat_kernel_param_4,
	.param .u64 .ptr .align 1 fast_mean_xhat_kernel_param_5
)
{
	.reg .pred 	%p<45>;
	.reg .b32 	%r<90>;
	.reg .b32 	%f<247>;
	.reg .b64 	%rd<16>;
	// demoted variable
	.shared .align 4 .b8 _ZZ21fast_mean_xhat_kernelE5local[4096];
	ld.param.u64 	%rd9, [fast_mean_xhat_kernel_param_1];
	ld.param.u32 	%r32, [fast_mean_xhat_kernel_param_2];
	ld.param.u32 	%r33, [fast_mean_xhat_kernel_param_3];
	ld.param.u32 	%r34, [fast_mean_xhat_kernel_param_4];
	ld.param.u64 	%rd8, [fast_mean_xhat_kernel_param_5];
	cvta.to.global.u64 	%rd1, %rd9;
	mov.u32 	%r1, %tid.x;
	shl.b32 	%r35, %r1, 2;
	mov.u32 	%r36, _ZZ21fast_mean_xhat_kernelE5local;
	add.s32 	%r2, %r36, %r35;
	mov.b32 	%r37, 0;
	st.shared.u32 	[%r2], %r37;
	mov.u32 	%r3, %ctaid.x;
	min.s32 	%r38, %r32, %r34;
	setp.lt.s32 	%p1, %r38, 1;
	@%p1 bra 	$L__BB18_80;
	add.s32 	%r40, %r34, -1;
	shr.u32 	%r41, %r40, 10;
	add.s32 	%r42, %r41, 1;
	and.b32  	%r4, %r42, 15;
	add.s32 	%r5, %r4, -1;
	and.b32  	%r6, %r42, 7;
	add.s32 	%r7, %r6, -1;
	and.b32  	%r8, %r42, 3;
	and.b32  	%r43, %r42, 8388592;
	neg.s32 	%r9, %r43;
	add.s64 	%rd2, %rd1, 32768;
	mov.b32 	%r81, 0;
	mov.f32 	%f245, 0f00000000;
$L__BB18_2:
	setp.lt.u32 	%p2, %r34, 15361;
	mad.lo.s32 	%r45, %r81, %r33, %r3;
	mad.lo.s32 	%r11, %r45, %r34, %r1;
	mov.b32 	%r87, 0;
	@%p2 bra 	$L__BB18_38;
	mov.b32 	%r85, 8192;
	mov.u32 	%r82, %r11;
	mov.u32 	%r83, %r9;
	mov.u32 	%r84, %r1;
$L__BB18_4:
	.pragma "nounroll";
	mul.wide.s32 	%rd10, %r82, 4;
	add.s64 	%rd3, %rd2, %rd10;
	setp.ge.s32 	%p3, %r84, %r34;
	mov.f32 	%f208, 0f00000000;
	@%p3 bra 	$L__BB18_6;
	ld.global.f32 	%f208, [%rd3+-32768];
$L__BB18_6:
	add.f32 	%f5, %f208, %f245;
	add.s32 	%r47, %r84, 1024;
	setp.ge.s32 	%p4, %r47, %r34;
	mov.f32 	%f209, 0f00000000;
	@%p4 bra 	$L__BB18_8;
	ld.global.f32 	%f209, [%rd3+-28672];
$L__BB18_8:
	add.f32 	%f8, %f209, %f5;
	add.s32 	%r48, %r84, 2048;
	setp.ge.s32 	%p5, %r48, %r34;
	mov.f32 	%f210, 0f00000000;
	@%p5 bra 	$L__BB18_10;
	ld.global.f32 	%f210, [%rd3+-24576];
$L__BB18_10:
	add.f32 	%f11, %f210, %f8;
	add.s32 	%r49, %r84, 3072;
	setp.ge.s32 	%p6, %r49, %r34;
	mov.f32 	%f211, 0f00000000;
	@%p6 bra 	$L__BB18_12;
	ld.global.f32 	%f211, [%rd3+-20480];
$L__BB18_12:
	add.f32 	%f14, %f211, %f11;
	add.s32 	%r50, %r84, 4096;
	setp.ge.s32 	%p7, %r50, %r34;
	mov.f32 	%f212, 0f00000000;
	@%p7 bra 	$L__BB18_14;
	ld.global.f32 	%f212, [%rd3+-16384];
$L__BB18_14:
	add.f32 	%f17, %f212, %f14;
	add.s32 	%r51, %r84, 5120;
	setp.ge.s32 	%p8, %r51, %r34;
	mov.f32 	%f213, 0f00000000;
	@%p8 bra 	$L__BB18_16;
	ld.global.f32 	%f213, [%rd3+-12288];
$L__BB18_16:
	add.f32 	%f20, %f213, %f17;
	add.s32 	%r52, %r84, 6144;
	setp.ge.s32 	%p9, %r52, %r34;
	mov.f32 	%f214, 0f00000000;
	@%p9 bra 	$L__BB18_18;
	ld.global.f32 	%f214, [%rd3+-8192];
$L__BB18_18:
	add.f32 	%f23, %f214, %f20;
	add.s32 	%r53, %r84, 7168;
	setp.ge.s32 	%p10, %r53, %r34;
	mov.f32 	%f215, 0f00000000;
	@%p10 bra 	$L__BB18_20;
	ld.global.f32 	%f215, [%rd3+-4096];
$L__BB18_20:
	add.f32 	%f26, %f215, %f23;
	add.s32 	%r54, %r84, 8192;
	setp.ge.s32 	%p11, %r54, %r34;
	mov.f32 	%f216, 0f00000000;
	@%p11 bra 	$L__BB18_22;
	ld.global.f32 	%f216, [%rd3];
$L__BB18_22:
	add.f32 	%f29, %f216, %f26;
	add.s32 	%r55, %r84, 9216;
	setp.ge.s32 	%p12, %r55, %r34;
	mov.f32 	%f217, 0f00000000;
	@%p12 bra 	$L__BB18_24;
	ld.global.f32 	%f217, [%rd3+4096];
$L__BB18_24:
	add.f32 	%f32, %f217, %f29;
	add.s32 	%r56, %r84, 10240;
	setp.ge.s32 	%p13, %r56, %r34;
	mov.f32 	%f218, 0f00000000;
	@%p13 bra 	$L__BB18_26;
	ld.global.f32 	%f218, [%rd3+8192];
$L__BB18_26:
	add.f32 	%f35, %f218, %f32;
	add.s32 	%r57, %r84, 11264;
	setp.ge.s32 	%p14, %r57, %r34;
	mov.f32 	%f219, 0f00000000;
	@%p14 bra 	$L__BB18_28;
	ld.global.f32 	%f219, [%rd3+12288];
$L__BB18_28:
	add.f32 	%f38, %f219, %f35;
	add.s32 	%r58, %r84, 12288;
	setp.ge.s32 	%p15, %r58, %r34;
	mov.f32 	%f220, 0f00000000;
	@%p15 bra 	$L__BB18_30;
	ld.global.f32 	%f220, [%rd3+16384];
$L__BB18_30:
	add.f32 	%f41, %f220, %f38;
	add.s32 	%r59, %r84, 13312;
	setp.ge.s32 	%p16, %r59, %r34;
	mov.f32 	%f221, 0f00000000;
	@%p16 bra 	$L__BB18_32;
	ld.global.f32 	%f221, [%rd3+20480];
$L__BB18_32:
	add.f32 	%f44, %f221, %f41;
	add.s32 	%r60, %r84, 14336;
	setp.ge.s32 	%p17, %r60, %r34;
	mov.f32 	%f222, 0f00000000;
	@%p17 bra 	$L__BB18_34;
	ld.global.f32 	%f222, [%rd3+24576];
$L__BB18_34:
	add.f32 	%f47, %f222, %f44;
	add.s32 	%r61, %r84, 15360;
	setp.ge.s32 	%p18, %r61, %r34;
	mov.f32 	%f223, 0f00000000;
	@%p18 bra 	$L__BB18_36;
	ld.global.f32 	%f223, [%rd3+28672];
$L__BB18_36:
	add.f32 	%f245, %f223, %f47;
	add.s32 	%r85, %r85, 16384;
	add.s32 	%r84, %r84, 16384;
	add.s32 	%r83, %r83, 16;
	add.s32 	%r82, %r82, 16384;
	setp.ne.s32 	%p19, %r83, 0;
	@%p19 bra 	$L__BB18_4;
	add.s32 	%r87, %r85, -8192;
$L__BB18_38:
	setp.eq.s32 	%p20, %r4, 0;
	@%p20 bra 	$L__BB18_78;
	setp.lt.u32 	%p21, %r5, 7;
	@%p21 bra 	$L__BB18_57;
	add.s32 	%r62, %r11, %r87;
	add.s32 	%r22, %r87, %r1;
	setp.ge.s32 	%p22, %r22, %r34;
	mul.wide.s32 	%rd11, %r62, 4;
	add.s64 	%rd4, %rd1, %rd11;
	mov.f32 	%f226, 0f00000000;
	@%p22 bra 	$L__BB18_42;
	ld.global.f32 	%f226, [%rd4];
$L__BB18_42:
	add.f32 	%f55, %f226, %f245;
	add.s32 	%r63, %r22, 1024;
	setp.ge.s32 	%p23, %r63, %r34;
	mov.f32 	%f227, 0f00000000;
	@%p23 bra 	$L__BB18_44;
	ld.global.f32 	%f227, [%rd4+4096];
$L__BB18_44:
	add.f32 	%f58, %f227, %f55;
	add.s32 	%r64, %r22, 2048;
	setp.ge.s32 	%p24, %r64, %r34;
	mov.f32 	%f228, 0f00000000;
	@%p24 bra 	$L__BB18_46;
	ld.global.f32 	%f228, [%rd4+8192];
$L__BB18_46:
	add.f32 	%f61, %f228, %f58;
	add.s32 	%r65, %r22, 3072;
	setp.ge.s32 	%p25, %r65, %r34;
	mov.f32 	%f229, 0f00000000;
	@%p25 bra 	$L__BB18_48;
	ld.global.f32 	%f229, [%rd4+12288];
$L__BB18_48:
	add.f32 	%f64, %f229, %f61;
	add.s32 	%r66, %r22, 4096;
	setp.ge.s32 	%p26, %r66, %r34;
	mov.f32 	%f230, 0f00000000;
	@%p26 bra 	$L__BB18_50;
	ld.global.f32 	%f230, [%rd4+16384];
$L__BB18_50:
	add.f32 	%f67, %f230, %f64;
	add.s32 	%r67, %r22, 5120;
	setp.ge.s32 	%p27, %r67, %r34;
	mov.f32 	%f231, 0f00000000;
	@%p27 bra 	$L__BB18_52;
	ld.global.f32 	%f231, [%rd4+20480];
$L__BB18_52:
	add.f32 	%f70, %f231, %f67;
	add.s32 	%r68, %r22, 6144;
	setp.ge.s32 	%p28, %r68, %r34;
	mov.f32 	%f232, 0f00000000;
	@%p28 bra 	$L__BB18_54;
	ld.global.f32 	%f232, [%rd4+24576];
$L__BB18_54:
	add.f32 	%f73, %f232, %f70;
	add.s32 	%r69, %r22, 7168;
	setp.ge.s32 	%p29, %r69, %r34;
	mov.f32 	%f233, 0f00000000;
	@%p29 bra 	$L__BB18_56;
	ld.global.f32 	%f233, [%rd4+28672];
$L__BB18_56:
	add.f32 	%f245, %f233, %f73;
	add.s32 	%r87, %r87, 8192;
$L__BB18_57:
	setp.eq.s32 	%p30, %r6, 0;
	@%p30 bra 	$L__BB18_78;
	setp.lt.u32 	%p31, %r7, 3;
	@%p31 bra 	$L__BB18_68;
	add.s32 	%r70, %r11, %r87;
	add.s32 	%r25, %r87, %r1;
	setp.ge.s32 	%p32, %r25, %r34;
	mul.wide.s32 	%rd12, %r70, 4;
	add.s64 	%rd5, %rd1, %rd12;
	mov.f32 	%f236, 0f00000000;
	@%p32 bra 	$L__BB18_61;
	ld.global.f32 	%f236, [%rd5];
$L__BB18_61:
	add.f32 	%f81, %f236, %f245;
	add.s32 	%r71, %r25, 1024;
	setp.ge.s32 	%p33, %r71, %r34;
	mov.f32 	%f237, 0f00000000;
	@%p33 bra 	$L__BB18_63;
	ld.global.f32 	%f237, [%rd5+4096];
$L__BB18_63:
	add.f32 	%f84, %f237, %f81;
	add.s32 	%r72, %r25, 2048;
	setp.ge.s32 	%p34, %r72, %r34;
	mov.f32 	%f238, 0f00000000;
	@%p34 bra 	$L__BB18_65;
	ld.global.f32 	%f238, [%rd5+8192];
$L__BB18_65:
	add.f32 	%f87, %f238, %f84;
	add.s32 	%r73, %r25, 3072;
	setp.ge.s32 	%p35, %r73, %r34;
	mov.f32 	%f239, 0f00000000;
	@%p35 bra 	$L__BB18_67;
	ld.global.f32 	%f239, [%rd5+12288];
$L__BB18_67:
	add.f32 	%f245, %f239, %f87;
	add.s32 	%r87, %r87, 4096;
$L__BB18_68:
	setp.eq.s32 	%p36, %r8, 0;
	@%p36 bra 	$L__BB18_78;
	add.s32 	%r74, %r11, %r87;
	add.s32 	%r28, %r87, %r1;
	setp.ge.s32 	%p37, %r28, %r34;
	mul.wide.s32 	%rd13, %r74, 4;
	add.s64 	%rd6, %rd1, %rd13;
	mov.f32 	%f242, 0f00000000;
	@%p37 bra 	$L__BB18_71;
	ld.global.f32 	%f242, [%rd6];
$L__BB18_71:
	setp.eq.s32 	%p38, %r8, 1;
	add.f32 	%f245, %f242, %f245;
	@%p38 bra 	$L__BB18_78;
	add.s32 	%r75, %r28, 1024;
	setp.ge.s32 	%p39, %r75, %r34;
	mov.f32 	%f243, 0f00000000;
	@%p39 bra 	$L__BB18_74;
	ld.global.f32 	%f243, [%rd6+4096];
$L__BB18_74:
	setp.eq.s32 	%p40, %r8, 2;
	add.f32 	%f245, %f243, %f245;
	@%p40 bra 	$L__BB18_78;
	add.s32 	%r76, %r28, 2048;
	setp.ge.s32 	%p41, %r76, %r34;
	mov.f32 	%f244, 0f00000000;
	@%p41 bra 	$L__BB18_77;
	ld.global.f32 	%f244, [%rd6+8192];
$L__BB18_77:
	add.f32 	%f245, %f244, %f245;
$L__BB18_78:
	add.s32 	%r81, %r81, 1;
	setp.ne.s32 	%p42, %r81, %r32;
	@%p42 bra 	$L__BB18_2;
	st.shared.f32 	[%r2], %f245;
$L__BB18_80:
	bar.sync 	0;
	setp.ne.s32 	%p43, %r1, 0;
	@%p43 bra 	$L__BB18_84;
	cvta.to.global.u64 	%rd14, %rd8;
	mul.wide.u32 	%rd15, %r3, 4;
	add.s64 	%rd7, %rd14, %rd15;
	mov.f32 	%f246, 0f00000000;
	mov.b32 	%r89, 64;
$L__BB18_82:
	add.s32 	%r79, %r36, %r89;
	ld.shared.f32 	%f141, [%r79+-64];
	add.f32 	%f142, %f141, %f246;
	ld.shared.f32 	%f143, [%r79+-60];
	add.f32 	%f144, %f143, %f142;
	ld.shared.f32 	%f145, [%r79+-56];
	add.f32 	%f146, %f145, %f144;
	ld.shared.f32 	%f147, [%r79+-52];
	add.f32 	%f148, %f147, %f146;
	ld.shared.f32 	%f149, [%r79+-48];
	add.f32 	%f150, %f149, %f148;
	ld.shared.f32 	%f151, [%r79+-44];
	add.f32 	%f152, %f151, %f150;
	ld.shared.f32 	%f153, [%r79+-40];
	add.f32 	%f154, %f153, %f152;
	ld.shared.f32 	%f155, [%r79+-36];
	add.f32 	%f156, %f155, %f154;
	ld.shared.f32 	%f157, [%r79+-32];
	add.f32 	%f158, %f157, %f156;
	ld.shared.f32 	%f159, [%r79+-28];
	add.f32 	%f160, %f159, %f158;
	ld.shared.f32 	%f161, [%r79+-24];
	add.f32 	%f162, %f161, %f160;
	ld.shared.f32 	%f163, [%r79+-20];
	add.f32 	%f164, %f163, %f162;
	ld.shared.f32 	%f165, [%r79+-16];
	add.f32 	%f166, %f165, %f164;
	ld.shared.f32 	%f167, [%r79+-12];
	add.f32 	%f168, %f167, %f166;
	ld.shared.f32 	%f169, [%r79+-8];
	add.f32 	%f170, %f169, %f168;
	ld.shared.f32 	%f171, [%r79+-4];
	add.f32 	%f172, %f171, %f170;
	ld.shared.f32 	%f173, [%r79];
	add.f32 	%f174, %f173, %f172;
	ld.shared.f32 	%f175, [%r79+4];
	add.f32 	%f176, %f175, %f174;
	ld.shared.f32 	%f177, [%r79+8];
	add.f32 	%f178, %f177, %f176;
	ld.shared.f32 	%f179, [%r79+12];
	add.f32 	%f180, %f179, %f178;
	ld.shared.f32 	%f181, [%r79+16];
	add.f32 	%f182, %f181, %f180;
	ld.shared.f32 	%f183, [%r79+20];
	add.f32 	%f184, %f183, %f182;
	ld.shared.f32 	%f185, [%r79+24];
	add.f32 	%f186, %f185, %f184;
	ld.shared.f32 	%f187, [%r79+28];
	add.f32 	%f188, %f187, %f186;
	ld.shared.f32 	%f189, [%r79+32];
	add.f32 	%f190, %f189, %f188;
	ld.shared.f32 	%f191, [%r79+36];
	add.f32 	%f192, %f191, %f190;
	ld.shared.f32 	%f193, [%r79+40];
	add.f32 	%f194, %f193, %f192;
	ld.shared.f32 	%f195, [%r79+44];
	add.f32 	%f196, %f195, %f194;
	ld.shared.f32 	%f197, [%r79+48];
	add.f32 	%f198, %f197, %f196;
	ld.shared.f32 	%f199, [%r79+52];
	add.f32 	%f200, %f199, %f198;
	ld.shared.f32 	%f201, [%r79+56];
	add.f32 	%f202, %f201, %f200;
	ld.shared.f32 	%f203, [%r79+60];
	add.f32 	%f246, %f203, %f202;
	add.s32 	%r89, %r89, 128;
	setp.ne.s32 	%p44, %r89, 4160;
	@%p44 bra 	$L__BB18_82;
	mul.lo.s32 	%r80, %r34, %r32;
	cvt.rn.f32.s32 	%f204, %r80;
	div.rn.f32 	%f205, %f246, %f204;
	st.global.f32 	[%rd7], %f205;
$L__BB18_84:
	ret;

}
	// .globl	fast_mean_dxhat_kernel
.visible .entry fast_mean_dxhat_kernel(
	.param .u64 .ptr .align 1 fast_mean_dxhat_kernel_param_0,
	.param .u64 .ptr .align 1 fast_mean_dxhat_kernel_param_1,
	.param .u32 fast_mean_dxhat_kernel_param_2,
	.param .u32 fast_mean_dxhat_kernel_param_3,
	.param .u32 fast_mean_dxhat_kernel_param_4,
	.param .u64 .ptr .align 1 fast_mean_dxhat_kernel_param_5
)
{
	.reg .pred 	%p<27>;
	.reg .b32 	%r<78>;
	.reg .b32 	%f<197>;
	.reg .b64 	%rd<35>;
	// demoted variable
	.shared .align 4 .b8 _ZZ22fast_mean_dxhat_kernelE5local[4096];
	ld.param.u64 	%rd7, [fast_mean_dxhat_kernel_param_0];
	ld.param.u64 	%rd8, [fast_mean_dxhat_kernel_param_1];
	ld.param.u32 	%r33, [fast_mean_dxhat_kernel_param_2];
	ld.param.u32 	%r34, [fast_mean_dxhat_kernel_param_3];
	ld.param.u32 	%r35, [fast_mean_dxhat_kernel_param_4];
	ld.param.u64 	%rd6, [fast_mean_dxhat_kernel_param_5];
	cvta.to.global.u64 	%rd1, %rd7;
	cvta.to.global.u64 	%rd2, %rd8;
	mov.u32 	%r1, %tid.x;
	shl.b32 	%r36, %r1, 2;
	mov.u32 	%r37, _ZZ22fast_mean_dxhat_kernelE5local;
	add.s32 	%r2, %r37, %r36;
	mov.b32 	%r38, 0;
	st.shared.u32 	[%r2], %r38;
	mov.u32 	%r3, %ctaid.x;
	min.s32 	%r39, %r33, %r35;
	setp.lt.s32 	%p1, %r39, 1;
	@%p1 bra 	$L__BB19_46;
	add.s32 	%r41, %r35, -1;
	shr.u32 	%r42, %r41, 10;
	add.s32 	%r43, %r42, 1;
	and.b32  	%r4, %r43, 7;
	and.b32  	%r5, %r43, 3;
	and.b32  	%r6, %r41, 3072;
	and.b32  	%r7, %r41, 1024;
	and.b32  	%r44, %r43, 8388600;
	neg.s32 	%r8, %r44;
	mov.b32 	%r69, 0;
	mov.f32 	%f195, 0f00000000;
$L__BB19_2:
	setp.lt.u32 	%p2, %r35, 7169;
	mad.lo.s32 	%r46, %r69, %r34, %r3;
	mad.lo.s32 	%r10, %r46, %r35, %r1;
	mov.b32 	%r75, 0;
	@%p2 bra 	$L__BB19_22;
	mov.b32 	%r73, 4096;
	mov.u32 	%r70, %r10;
	mov.u32 	%r71, %r8;
	mov.u32 	%r72, %r1;
$L__BB19_4:
	.pragma "nounroll";
	mul.wide.s32 	%rd9, %r70, 4;
	add.s64 	%rd10, %rd2, %rd9;
	add.s64 	%rd3, %rd10, 16384;
	add.s64 	%rd11, %rd1, %rd9;
	add.s64 	%rd4, %rd11, 16384;
	setp.ge.s32 	%p3, %r72, %r35;
	mov.f32 	%f174, 0f00000000;
	@%p3 bra 	$L__BB19_6;
	ld.global.f32 	%f60, [%rd3+-16384];
	ld.global.f32 	%f61, [%rd4+-16384];
	mul.f32 	%f174, %f60, %f61;
$L__BB19_6:
	add.f32 	%f5, %f174, %f195;
	add.s32 	%r48, %r72, 1024;
	setp.ge.s32 	%p4, %r48, %r35;
	mov.f32 	%f175, 0f00000000;
	@%p4 bra 	$L__BB19_8;
	ld.global.f32 	%f63, [%rd3+-12288];
	ld.global.f32 	%f64, [%rd4+-12288];
	mul.f32 	%f175, %f63, %f64;
$L__BB19_8:
	add.f32 	%f8, %f175, %f5;
	add.s32 	%r49, %r72, 2048;
	setp.ge.s32 	%p5, %r49, %r35;
	mov.f32 	%f176, 0f00000000;
	@%p5 bra 	$L__BB19_10;
	ld.global.f32 	%f66, [%rd3+-8192];
	ld.global.f32 	%f67, [%rd4+-8192];
	mul.f32 	%f176, %f66, %f67;
$L__BB19_10:
	add.f32 	%f11, %f176, %f8;
	add.s32 	%r50, %r72, 3072;
	setp.ge.s32 	%p6, %r50, %r35;
	mov.f32 	%f177, 0f00000000;
	@%p6 bra 	$L__BB19_12;
	ld.global.f32 	%f69, [%rd3+-4096];
	ld.global.f32 	%f70, [%rd4+-4096];
	mul.f32 	%f177, %f69, %f70;
$L__BB19_12:
	add.f32 	%f14, %f177, %f11;
	add.s32 	%r51, %r72, 4096;
	setp.ge.s32 	%p7, %r51, %r35;
	mov.f32 	%f178, 0f00000000;
	@%p7 bra 	$L__BB19_14;
	ld.global.f32 	%f72, [%rd3];
	ld.global.f32 	%f73, [%rd4];
	mul.f32 	%f178, %f72, %f73;
$L__BB19_14:
	add.f32 	%f17, %f178, %f14;
	add.s32 	%r52, %r72, 5120;
	setp.ge.s32 	%p8, %r52, %r35;
	mov.f32 	%f179, 0f00000000;
	@%p8 bra 	$L__BB19_16;
	ld.global.f32 	%f75, [%rd3+4096];
	ld.global.f32 	%f76, [%rd4+4096];
	mul.f32 	%f179, %f75, %f76;
$L__BB19_16:
	add.f32 	%f20, %f179, %f17;
	add.s32 	%r53, %r72, 6144;
	setp.ge.s32 	%p9, %r53, %r35;
	mov.f32 	%f180, 0f00000000;
	@%p9 bra 	$L__BB19_18;
	ld.global.f32 	%f78, [%rd3+8192];
	ld.global.f32 	%f79, [%rd4+8192];
	mul.f32 	%f180, %f78, %f79;
$L__BB19_18:
	add.f32 	%f23, %f180, %f20;
	add.s32 	%r54, %r72, 7168;
	setp.ge.s32 	%p10, %r54, %r35;
	mov.f32 	%f181, 0f00000000;
	@%p10 bra 	$L__BB19_20;
	ld.global.f32 	%f81, [%rd3+12288];
	ld.global.f32 	%f82, [%rd4+12288];
	mul.f32 	%f181, %f81, %f82;
$L__BB19_20:
	add.f32 	%f195, %f181, %f23;
	add.s32 	%r73, %r73, 8192;
	add.s32 	%r72, %r72, 8192;
	add.s32 	%r71, %r71, 8;
	add.s32 	%r70, %r70, 8192;
	setp.ne.s32 	%p11, %r71, 0;
	@%p11 bra 	$L__BB19_4;
	add.s32 	%r75, %r73, -4096;
$L__BB19_22:
	setp.eq.s32 	%p12, %r4, 0;
	@%p12 bra 	$L__BB19_44;
	add.s32 	%r55, %r4, -1;
	setp.lt.u32 	%p13, %r55, 3;
	@%p13 bra 	$L__BB19_33;
	add.s32 	%r21, %r10, %r75;
	add.s32 	%r22, %r75, %r1;
	setp.ge.s32 	%p14, %r22, %r35;
	mov.f32 	%f184, 0f00000000;
	@%p14 bra 	$L__BB19_26;
	mul.wide.s32 	%rd12, %r21, 4;
	add.s64 	%rd13, %rd2, %rd12;
	ld.global.f32 	%f85, [%rd13];
	add.s64 	%rd14, %rd1, %rd12;
	ld.global.f32 	%f86, [%rd14];
	mul.f32 	%f184, %f85, %f86;
$L__BB19_26:
	add.f32 	%f31, %f184, %f195;
	add.s32 	%r56, %r22, 1024;
	setp.ge.s32 	%p15, %r56, %r35;
	mov.f32 	%f185, 0f00000000;
	@%p15 bra 	$L__BB19_28;
	add.s32 	%r57, %r21, 1024;
	mul.wide.s32 	%rd15, %r57, 4;
	add.s64 	%rd16, %rd2, %rd15;
	ld.global.f32 	%f88, [%rd16];
	add.s64 	%rd17, %rd1, %rd15;
	ld.global.f32 	%f89, [%rd17];
	mul.f32 	%f185, %f88, %f89;
$L__BB19_28:
	add.f32 	%f34, %f185, %f31;
	add.s32 	%r58, %r22, 2048;
	setp.ge.s32 	%p16, %r58, %r35;
	mov.f32 	%f186, 0f00000000;
	@%p16 bra 	$L__BB19_30;
	add.s32 	%r59, %r21, 2048;
	mul.wide.s32 	%rd18, %r59, 4;
	add.s64 	%rd19, %rd2, %rd18;
	ld.global.f32 	%f91, [%rd19];
	add.s64 	%rd20, %rd1, %rd18;
	ld.global.f32 	%f92, [%rd20];
	mul.f32 	%f186, %f91, %f92;
$L__BB19_30:
	add.f32 	%f37, %f186, %f34;
	add.s32 	%r60, %r22, 3072;
	setp.ge.s32 	%p17, %r60, %r35;
	mov.f32 	%f187, 0f00000000;
	@%p17 bra 	$L__BB19_32;
	add.s32 	%r61, %r21, 3072;
	mul.wide.s32 	%rd21, %r61, 4;
	add.s64 	%rd22, %rd2, %rd21;
	ld.global.f32 	%f94, [%rd22];
	add.s64 	%rd23, %rd1, %rd21;
	ld.global.f32 	%f95, [%rd23];
	mul.f32 	%f187, %f94, %f95;
$L__BB19_32:
	add.f32 	%f195, %f187, %f37;
	add.s32 	%r75, %r75, 4096;
$L__BB19_33:
	setp.eq.s32 	%p18, %r5, 0;
	@%p18 bra 	$L__BB19_44;
	setp.eq.s32 	%p19, %r6, 0;
	@%p19 bra 	$L__BB19_40;
	add.s32 	%r25, %r10, %r75;
	add.s32 	%r26, %r75, %r1;
	setp.ge.s32 	%p20, %r26, %r35;
	mov.f32 	%f190, 0f00000000;
	@%p20 bra 	$L__BB19_37;
	mul.wide.s32 	%rd24, %r25, 4;
	add.s64 	%rd25, %rd2, %rd24;
	ld.global.f32 	%f98, [%rd25];
	add.s64 	%rd26, %rd1, %rd24;
	ld.global.f32 	%f99, [%rd26];
	mul.f32 	%f190, %f98, %f99;
$L__BB19_37:
	add.f32 	%f45, %f190, %f195;
	add.s32 	%r62, %r26, 1024;
	setp.ge.s32 	%p21, %r62, %r35;
	mov.f32 	%f191, 0f00000000;
	@%p21 bra 	$L__BB19_39;
	add.s32 	%r63, %r25, 1024;
	mul.wide.s32 	%rd27, %r63, 4;
	add.s64 	%rd28, %rd2, %rd27;
	ld.global.f32 	%f101, [%rd28];
	add.s64 	%rd29, %rd1, %rd27;
	ld.global.f32 	%f102, [%rd29];
	mul.f32 	%f191, %f101, %f102;
$L__BB19_39:
	add.f32 	%f195, %f191, %f45;
	add.s32 	%r75, %r75, 2048;
$L__BB19_40:
	setp.ne.s32 	%p22, %r7, 0;
	@%p22 bra 	$L__BB19_44;
	add.s32 	%r29, %r10, %r75;
	add.s32 	%r64, %r75, %r1;
	setp.ge.s32 	%p23, %r64, %r35;
	mov.f32 	%f194, 0f00000000;
	@%p23 bra 	$L__BB19_43;
	mul.wide.s32 	%rd30, %r29, 4;
	add.s64 	%rd31, %rd2, %rd30;
	ld.global.f32 	%f104, [%rd31];
	add.s64 	%rd32, %rd1, %rd30;
	ld.global.f32 	%f105, [%rd32];
	mul.f32 	%f194, %f104, %f105;
$L__BB19_43:
	add.f32 	%f195, %f194, %f195;
$L__BB19_44:
	add.s32 	%r69, %r69, 1;
	setp.ne.s32 	%p24, %r69, %r33;
	@%p24 bra 	$L__BB19_2;
	st.shared.f32 	[%r2], %f195;
$L__BB19_46:
	bar.sync 	0;
	setp.ne.s32 	%p25, %r1, 0;
	@%p25 bra 	$L__BB19_50;
	cvta.to.global.u64 	%rd33, %rd6;
	mul.wide.u32 	%rd34, %r3, 4;
	add.s64 	%rd5, %rd33, %rd34;
	mov.f32 	%f196, 0f00000000;
	mov.b32 	%r77, 64;
$L__BB19_48:
	add.s32 	%r67, %r37, %r77;
	ld.shared.f32 	%f107, [%r67+-64];
	add.f32 	%f108, %f107, %f196;
	ld.shared.f32 	%f109, [%r67+-60];
	add.f32 	%f110, %f109, %f108;
	ld.shared.f32 	%f111, [%r67+-56];
	add.f32 	%f112, %f111, %f110;
	ld.shared.f32 	%f113, [%r67+-52];
	add.f32 	%f114, %f113, %f112;
	ld.shared.f32 	%f115, [%r67+-48];
	add.f32 	%f116, %f115, %f114;
	ld.shared.f32 	%f117, [%r67+-44];
	add.f32 	%f118, %f117, %f116;
	ld.shared.f32 	%f119, [%r67+-40];
	add.f32 	%f120, %f119, %f118;
	ld.shared.f32 	%f121, [%r67+-36];
	add.f32 	%f122, %f121, %f120;
	ld.shared.f32 	%f123, [%r67+-32];
	add.f32 	%f124, %f123, %f122;
	ld.shared.f32 	%f125, [%r67+-28];
	add.f32 	%f126, %f125, %f124;
	ld.shared.f32 	%f127, [%r67+-24];
	add.f32 	%f128, %f127, %f126;
	ld.shared.f32 	%f129, [%r67+-20];
	add.f32 	%f130, %f129, %f128;
	ld.shared.f32 	%f131, [%r67+-16];
	add.f32 	%f132, %f131, %f130;
	ld.shared.f32 	%f133, [%r67+-12];
	add.f32 	%f134, %f133, %f132;
	ld.shared.f32 	%f135, [%r67+-8];
	add.f32 	%f136, %f135, %f134;
	ld.shared.f32 	%f137, [%r67+-4];
	add.f32 	%f138, %f137, %f136;
	ld.shared.f32 	%f139, [%r67];
	add.f32 	%f140, %f139, %f138;
	ld.shared.f32 	%f141, [%r67+4];
	add.f32 	%f142, %f141, %f140;
	ld.shared.f32 	%f143, [%r67+8];
	add.f32 	%f144, %f143, %f142;
	ld.shared.f32 	%f145, [%r67+12];
	add.f32 	%f146, %f145, %f144;
	ld.shared.f32 	%f147, [%r67+16];
	add.f32 	%f148, %f147, %f146;
	ld.shared.f32 	%f149, [%r67+20];
	add.f32 	%f150, %f149, %f148;
	ld.shared.f32 	%f151, [%r67+24];
	add.f32 	%f152, %f151, %f150;
	ld.shared.f32 	%f153, [%r67+28];
	add.f32 	%f154, %f153, %f152;
	ld.shared.f32 	%f155, [%r67+32];
	add.f32 	%f156, %f155, %f154;
	ld.shared.f32 	%f157, [%r67+36];
	add.f32 	%f158, %f157, %f156;
	ld.shared.f32 	%f159, [%r67+40];
	add.f32 	%f160, %f159, %f158;
	ld.shared.f32 	%f161, [%r67+44];
	add.f32 	%f162, %f161, %f160;
	ld.shared.f32 	%f163, [%r67+48];
	add.f32 	%f164, %f163, %f162;
	ld.shared.f32 	%f165, [%r67+52];
	add.f32 	%f166, %f165, %f164;
	ld.shared.f32 	%f167, [%r67+56];
	add.f32 	%f168, %f167, %f166;
	ld.shared.f32 	%f169, [%r67+60];
	add.f32 	%f196, %f169, %f168;
	add.s32 	%r77, %r77, 128;
	setp.ne.s32 	%p26, %r77, 4160;
	@%p26 bra 	$L__BB19_48;
	mul.lo.s32 	%r68, %r35, %r33;
	cvt.rn.f32.s32 	%f170, %r68;
	div.rn.f32 	%f171, %f196, %f170;
	st.global.f32 	[%rd5], %f171;
$L__BB19_50:
	ret;

}
	// .globl	mean_xhat_kernel
.visible .entry mean_xhat_kernel(
	.param .u64 .ptr .align 1 mean_xhat_kernel_param_0,
	.param .u64 .ptr .align 1 mean_xhat_kernel_param_1,
	.param .u64 .ptr .align 1 mean_xhat_kernel_param_2,
	.param .u64 .ptr .align 1 mean_xhat_kernel_param_3,
	.param .u32 mean_xhat_kernel_param_4,
	.param .u32 mean_xhat_kernel_param_5,
	.param .u32 mean_xhat_kernel_param_6,
	.param .u32 mean_xhat_kernel_param_7
)
{
	.reg .pred 	%p<14>;
	.reg .b32 	%r<57>;
	.reg .b32 	%f<177>;
	.reg .b64 	%rd<28>;

	ld.param.u64 	%rd9, [mean_xhat_kernel_param_0];
	ld.param.u64 	%rd10, [mean_xhat_kernel_param_1];
	ld.param.u32 	%r23, [mean_xhat_kernel_param_5];
	ld.param.u32 	%r24, [mean_xhat_kernel_param_6];
	ld.param.u32 	%r25, [mean_xhat_kernel_param_7];
	cvta.to.global.u64 	%rd1, %rd9;
	cvta.to.global.u64 	%rd2, %rd10;
	mov.u32 	%r26, %ctaid.x;
	mov.u32 	%r27, %ctaid.y;
	mov.u32 	%r28, %nctaid.x;
	mad.lo.s32 	%r29, %r27, %r28, %r26;
	mov.u32 	%r30, %ntid.x;
	mov.u32 	%r31, %tid.x;
	mad.lo.s32 	%r1, %r29, %r30, %r31;
	setp.ge.s32 	%p1, %r1, %r23;
	@%p1 bra 	$L__BB20_20;
	ld.param.u32 	%r47, [mean_xhat_kernel_param_4];
	min.s32 	%r32, %r47, %r24;
	mov.f32 	%f173, 0f00000000;
	min.s32 	%r33, %r32, %r25;
	setp.lt.s32 	%p2, %r33, 1;
	mov.f32 	%f174, %f173;
	@%p2 bra 	$L__BB20_19;
	and.b32  	%r2, %r25, 15;
	and.b32  	%r3, %r25, 7;
	and.b32  	%r4, %r25, 2147483632;
	and.b32  	%r5, %r25, 3;
	add.s64 	%rd3, %rd2, 32;
	add.s64 	%rd4, %rd1, 32;
	mov.f32 	%f174, 0f00000000;
	mov.b32 	%r50, 0;
	mov.f32 	%f173, %f174;
$L__BB20_3:
	mad.lo.s32 	%r36, %r50, %r23, %r1;
	mul.lo.s32 	%r7, %r36, %r24;
	mov.b32 	%r51, 0;
$L__BB20_4:
	setp.lt.u32 	%p3, %r25, 16;
	add.s32 	%r38, %r7, %r51;
	mul.lo.s32 	%r9, %r38, %r25;
	mov.b32 	%r55, 0;
	@%p3 bra 	$L__BB20_7;
	and.b32  	%r39, %r25, 2147483632;
	neg.s32 	%r53, %r39;
	mov.u32 	%r52, %r9;
$L__BB20_6:
	.pragma "nounroll";
	mul.wide.s32 	%rd11, %r52, 4;
	add.s64 	%rd12, %rd3, %rd11;
	add.s64 	%rd13, %rd4, %rd11;
	ld.global.f32 	%f38, [%rd12+-32];
	add.f32 	%f39, %f173, %f38;
	ld.global.f32 	%f40, [%rd13+-32];
	fma.rn.f32 	%f41, %f38, %f40, %f174;
	ld.global.f32 	%f42, [%rd12+-28];
	add.f32 	%f43, %f39, %f42;
	ld.global.f32 	%f44, [%rd13+-28];
	fma.rn.f32 	%f45, %f42, %f44, %f41;
	ld.global.f32 	%f46, [%rd12+-24];
	add.f32 	%f47, %f43, %f46;
	ld.global.f32 	%f48, [%rd13+-24];
	fma.rn.f32 	%f49, %f46, %f48, %f45;
	ld.global.f32 	%f50, [%rd12+-20];
	add.f32 	%f51, %f47, %f50;
	ld.global.f32 	%f52, [%rd13+-20];
	fma.rn.f32 	%f53, %f50, %f52, %f49;
	ld.global.f32 	%f54, [%rd12+-16];
	add.f32 	%f55, %f51, %f54;
	ld.global.f32 	%f56, [%rd13+-16];
	fma.rn.f32 	%f57, %f54, %f56, %f53;
	ld.global.f32 	%f58, [%rd12+-12];
	add.f32 	%f59, %f55, %f58;
	ld.global.f32 	%f60, [%rd13+-12];
	fma.rn.f32 	%f61, %f58, %f60, %f57;
	ld.global.f32 	%f62, [%rd12+-8];
	add.f32 	%f63, %f59, %f62;
	ld.global.f32 	%f64, [%rd13+-8];
	fma.rn.f32 	%f65, %f62, %f64, %f61;
	ld.global.f32 	%f66, [%rd12+-4];
	add.f32 	%f67, %f63, %f66;
	ld.global.f32 	%f68, [%rd13+-4];
	fma.rn.f32 	%f69, %f66, %f68, %f65;
	ld.global.f32 	%f70, [%rd12];
	add.f32 	%f71, %f67, %f70;
	ld.global.f32 	%f72, [%rd13];
	fma.rn.f32 	%f73, %f70, %f72, %f69;
	ld.global.f32 	%f74, [%rd12+4];
	add.f32 	%f75, %f71, %f74;
	ld.global.f32 	%f76, [%rd13+4];
	fma.rn.f32 	%f77, %f74, %f76, %f73;
	ld.global.f32 	%f78, [%rd12+8];
	add.f32 	%f79, %f75, %f78;
	ld.global.f32 	%f80, [%rd13+8];
	fma.rn.f32 	%f81, %f78, %f80, %f77;
	ld.global.f32 	%f82, [%rd12+12];
	add.f32 	%f83, %f79, %f82;
	ld.global.f32 	%f84, [%rd13+12];
	fma.rn.f32 	%f85, %f82, %f84, %f81;
	ld.global.f32 	%f86, [%rd12+16];
	add.f32 	%f87, %f83, %f86;
	ld.global.f32 	%f88, [%rd13+16];
	fma.rn.f32 	%f89, %f86, %f88, %f85;
	ld.global.f32 	%f90, [%rd12+20];
	add.f32 	%f91, %f87, %f90;
	ld.global.f32 	%f92, [%rd13+20];
	fma.rn.f32 	%f93, %f90, %f92, %f89;
	ld.global.f32 	%f94, [%rd12+24];
	add.f32 	%f95, %f91, %f94;
	ld.global.f32 	%f96, [%rd13+24];
	fma.rn.f32 	%f97, %f94, %f96, %f93;
	ld.global.f32 	%f98, [%rd12+28];
	add.f32 	%f173, %f95, %f98;
	ld.global.f32 	%f99, [%rd13+28];
	fma.rn.f32 	%f174, %f98, %f99, %f97;
	add.s32 	%r53, %r53, 16;
	add.s32 	%r52, %r52, 16;
	setp.eq.s32 	%p4, %r53, 0;
	mov.u32 	%r55, %r4;
	@%p4 bra 	$L__BB20_7;
	bra.uni 	$L__BB20_6;
$L__BB20_7:
	setp.eq.s32 	%p5, %r2, 0;
	@%p5 bra 	$L__BB20_17;
	add.s32 	%r40, %r2, -1;
	setp.lt.u32 	%p6, %r40, 7;
	@%p6 bra 	$L__BB20_10;
	add.s32 	%r41, %r55, %r9;
	mul.wide.s32 	%rd14, %r41, 4;
	add.s64 	%rd15, %rd2, %rd14;
	ld.global.f32 	%f101, [%rd15];
	add.f32 	%f102, %f173, %f101;
	add.s64 	%rd16, %rd1, %rd14;
	ld.global.f32 	%f103, [%rd16];
	fma.rn.f32 	%f104, %f101, %f103, %f174;
	ld.global.f32 	%f105, [%rd15+4];
	add.f32 	%f106, %f102, %f105;
	ld.global.f32 	%f107, [%rd16+4];
	fma.rn.f32 	%f108, %f105, %f107, %f104;
	ld.global.f32 	%f109, [%rd15+8];
	add.f32 	%f110, %f106, %f109;
	ld.global.f32 	%f111, [%rd16+8];
	fma.rn.f32 	%f112, %f109, %f111, %f108;
	ld.global.f32 	%f113, [%rd15+12];
	add.f32 	%f114, %f110, %f113;
	ld.global.f32 	%f115, [%rd16+12];
	fma.rn.f32 	%f116, %f113, %f115, %f112;
	ld.global.f32 	%f117, [%rd15+16];
	add.f32 	%f118, %f114, %f117;
	ld.global.f32 	%f119, [%rd16+16];
	fma.rn.f32 	%f120, %f117, %f119, %f116;
	ld.global.f32 	%f121, [%rd15+20];
	add.f32 	%f122, %f118, %f121;
	ld.global.f32 	%f123, [%rd16+20];
	fma.rn.f32 	%f124, %f121, %f123, %f120;
	ld.global.f32 	%f125, [%rd15+24];
	add.f32 	%f126, %f122, %f125;
	ld.global.f32 	%f127, [%rd16+24];
	fma.rn.f32 	%f128, %f125, %f127, %f124;
	ld.global.f32 	%f129, [%rd15+28];
	add.f32 	%f173, %f126, %f129;
	ld.global.f32 	%f130, [%rd16+28];
	fma.rn.f32 	%f174, %f129, %f130, %f128;
	add.s32 	%r55, %r55, 8;
$L__BB20_10:
	setp.eq.s32 	%p7, %r3, 0;
	@%p7 bra 	$L__BB20_17;
	add.s32 	%r42, %r3, -1;
	setp.lt.u32 	%p8, %r42, 3;
	@%p8 bra 	$L__BB20_13;
	add.s32 	%r43, %r55, %r9;
	mul.wide.s32 	%rd17, %r43, 4;
	add.s64 	%rd18, %rd2, %rd17;
	ld.global.f32 	%f132, [%rd18];
	add.f32 	%f133, %f173, %f132;
	add.s64 	%rd19, %rd1, %rd17;
	ld.global.f32 	%f134, [%rd19];
	fma.rn.f32 	%f135, %f132, %f134, %f174;
	ld.global.f32 	%f136, [%rd18+4];
	add.f32 	%f137, %f133, %f136;
	ld.global.f32 	%f138, [%rd19+4];
	fma.rn.f32 	%f139, %f136, %f138, %f135;
	ld.global.f32 	%f140, [%rd18+8];
	add.f32 	%f141, %f137, %f140;
	ld.global.f32 	%f142, [%rd19+8];
	fma.rn.f32 	%f143, %f140, %f142, %f139;
	ld.global.f32 	%f144, [%rd18+12];
	add.f32 	%f173, %f141, %f144;
	ld.global.f32 	%f145, [%rd19+12];
	fma.rn.f32 	%f174, %f144, %f145, %f143;
	add.s32 	%r55, %r55, 4;
$L__BB20_13:
	setp.eq.s32 	%p9, %r5, 0;
	@%p9 bra 	$L__BB20_17;
	setp.eq.s32 	%p10, %r5, 1;
	add.s32 	%r44, %r55, %r9;
	mul.wide.s32 	%rd20, %r44, 4;
	add.s64 	%rd5, %rd2, %rd20;
	ld.global.f32 	%f146, [%rd5];
	add.f32 	%f173, %f173, %f146;
	add.s64 	%rd6, %rd1, %rd20;
	ld.global.f32 	%f147, [%rd6];
	fma.rn.f32 	%f174, %f146, %f147, %f174;
	@%p10 bra 	$L__BB20_17;
	setp.eq.s32 	%p11, %r5, 2;
	ld.global.f32 	%f148, [%rd5+4];
	add.f32 	%f173, %f173, %f148;
	ld.global.f32 	%f149, [%rd6+4];
	fma.rn.f32 	%f174, %f148, %f149, %f174;
	@%p11 bra 	$L__BB20_17;
	ld.global.f32 	%f150, [%rd5+8];
	add.f32 	%f173, %f173, %f150;
	ld.global.f32 	%f151, [%rd6+8];
	fma.rn.f32 	%f174, %f150, %f151, %f174;
$L__BB20_17:
	add.s32 	%r51, %r51, 1;
	setp.ne.s32 	%p12, %r51, %r24;
	@%p12 bra 	$L__BB20_4;
	ld.param.u32 	%r48, [mean_xhat_kernel_param_4];
	add.s32 	%r50, %r50, 1;
	setp.ne.s32 	%p13, %r50, %r48;
	@%p13 bra 	$L__BB20_3;
$L__BB20_19:
	ld.param.u32 	%r49, [mean_xhat_kernel_param_4];
	ld.param.u64 	%rd27, [mean_xhat_kernel_param_3];
	ld.param.u64 	%rd26, [mean_xhat_kernel_param_2];
	mul.lo.s32 	%r45, %r24, %r49;
	mul.lo.s32 	%r46, %r45, %r25;
	cvt.rn.f32.s32 	%f152, %r46;
	div.rn.f32 	%f153, %f173, %f152;
	cvta.to.global.u64 	%rd21, %rd26;
	mul.wide.s32 	%rd22, %r1, 4;
	add.s64 	%rd23, %rd21, %rd22;
	st.global.f32 	[%rd23], %f153;
	div.rn.f32 	%f154, %f174, %f152;
	cvta.to.global.u64 	%rd24, %rd27;
	add.s64 	%rd25, %rd24, %rd22;
	st.global.f32 	[%rd25], %f154;
$L__BB20_20:
	ret;

}
.func  (.param .b64 func_retval0) __internal_accurate_pow(
	.param .b64 __internal_accurate_pow_param_0
)
{
	.reg .pred 	%p<8>;
	.reg .b32 	%r<49>;
	.reg .b32 	%f<3>;
	.reg .b64 	%fd<109>;

	ld.param.f64 	%fd10, [__internal_accurate_pow_param_0];
	{
	.reg .b32 %temp; 
	mov.b64 	{%temp, %r46}, %fd10;
	}
	{
	.reg .b32 %temp; 
	mov.b64 	{%r45, %temp}, %fd10;
	}
	shr.u32 	%r47, %r46, 20;
	setp.gt.u32 	%p1, %r46, 1048575;
	@%p1 bra 	$L__BB21_2;
	mul.f64 	%fd11, %fd10, 0d4350000000000000;
	{
	.reg .b32 %temp; 
	mov.b64 	{%temp, %r46}, %fd11;
	}
	{
	.reg .b32 %temp; 
	mov.b64 	{%r45, %temp}, %fd11;
	}
	shr.u32 	%r16, %r46, 20;
	add.s32 	%r47, %r16, -54;
$L__BB21_2:
	add.s32 	%r48, %r47, -1023;
	and.b32  	%r17, %r46, -2146435073;
	or.b32  	%r18, %r17, 1072693248;
	mov.b64 	%fd107, {%r45, %r18};
	setp.lt.u32 	%p2, %r18, 1073127583;
	@%p2 bra 	$L__BB21_4;
	{
	.reg .b32 %temp; 
	mov.b64 	{%r19, %temp}, %fd107;
	}
	{
	.reg .b32 %temp; 
	mov.b64 	{%temp, %r20}, %fd107;
	}
	add.s32 	%r21, %r20, -1048576;
	mov.b64 	%fd107, {%r19, %r21};
	add.s32 	%r48, %r47, -1022;
$L__BB21_4:
	add.f64 	%fd12, %fd107, 0dBFF0000000000000;
	add.f64 	%fd13, %fd107, 0d3FF0000000000000;
	rcp.approx.ftz.f64 	%fd14, %fd13;
	neg.f64 	%fd15, %fd13;
	fma.rn.f64 	%fd16, %fd15, %fd14, 0d3FF0000000000000;
	fma.rn.f64 	%fd17, %fd16, %fd16, %fd16;
	fma.rn.f64 	%fd18, %fd17, %fd14, %fd14;
	mul.f64 	%fd19, %fd12, %fd18;
	fma.rn.f64 	%fd20, %fd12, %fd18, %fd19;
	mul.f64 	%fd21, %fd20, %fd20;
	fma.rn.f64 	%fd22, %fd21, 0d3EB0F5FF7D2CAFE2, 0d3ED0F5D241AD3B5A;
	fma.rn.f64 	%fd23, %fd22, %fd21, 0d3EF3B20A75488A3F;
	fma.rn.f64 	%fd24, %fd23, %fd21, 0d3F1745CDE4FAECD5;
	fma.rn.f64 	%fd25, %fd24, %fd21, 0d3F3C71C7258A578B;
	fma.rn.f64 	%fd26, %fd25, %fd21, 0d3F6249249242B910;
	fma.rn.f64 	%fd27, %fd26, %fd21, 0d3F89999999999DFB;
	sub.f64 	%fd28, %fd12, %fd20;
	add.f64 	%fd29, %fd28, %fd28;
	neg.f64 	%fd30, %fd20;
	fma.rn.f64 	%fd31, %fd30, %fd12, %fd29;
	mul.f64 	%fd32, %fd18, %fd31;
	fma.rn.f64 	%fd33, %fd21, %fd27, 0d3FB5555555555555;
	mov.f64 	%fd34, 0d3FB5555555555555;
	sub.f64 	%fd35, %fd34, %fd33;
	fma.rn.f64 	%fd36, %fd21, %fd27, %fd35;
	add.f64 	%fd37, %fd36, 0dBC46A4CB00B9E7B0;
	add.f64 	%fd38, %fd33, %fd37;
	sub.f64 	%fd39, %fd33, %fd38;
	add.f64 	%fd40, %fd37, %fd39;
	mul.rn.f64 	%fd41, %fd20, %fd20;
	neg.f64 	%fd42, %fd41;
	fma.rn.f64 	%fd43, %fd20, %fd20, %fd42;
	{
	.reg .b32 %temp; 
	mov.b64 	{%r22, %temp}, %fd32;
	}
	{
	.reg .b32 %temp; 
	mov.b64 	{%temp, %r23}, %fd32;
	}
	add.s32 	%r24, %r23, 1048576;
	mov.b64 	%fd44, {%r22, %r24};
	fma.rn.f64 	%fd45, %fd20, %fd44, %fd43;
	mul.rn.f64 	%fd46, %fd41, %fd20;
	neg.f64 	%fd47, %fd46;
	fma.rn.f64 	%fd48, %fd41, %fd20, %fd47;
	fma.rn.f64 	%fd49, %fd41, %fd32, %fd48;
	fma.rn.f64 	%fd50, %fd45, %fd20, %fd49;
	mul.rn.f64 	%fd51, %fd38, %fd46;
	neg.f64 	%fd52, %fd51;
	fma.rn.f64 	%fd53, %fd38, %fd46, %fd52;
	fma.rn.f64 	%fd54, %fd38, %fd50, %fd53;
	fma.rn.f64 	%fd55, %fd40, %fd46, %fd54;
	add.f64 	%fd56, %fd51, %fd55;
	sub.f64 	%fd57, %fd51, %fd56;
	add.f64 	%fd58, %fd55, %fd57;
	add.f64 	%fd59, %fd20, %fd56;
	sub.f64 	%fd60, %fd20, %fd59;
	add.f64 	%fd61, %fd56, %fd60;
	add.f64 	%fd62, %fd58, %fd61;
	add.f64 	%fd63, %fd32, %fd62;
	add.f64 	%fd64, %fd59, %fd63;
	sub.f64 	%fd65, %fd59, %fd64;
	add.f64 	%fd66, %fd63, %fd65;
	xor.b32  	%r25, %r48, -2147483648;
	mov.b32 	%r26, 1127219200;
	mov.b64 	%fd67, {%r25, %r26};
	mov.b32 	%r27, -2147483648;
	mov.b64 	%fd68, {%r27, %r26};
	sub.f64 	%fd69, %fd67, %fd68;
	fma.rn.f64 	%fd70, %fd69, 0d3FE62E42FEFA39EF, %fd64;
	fma.rn.f64 	%fd71, %fd69, 0dBFE62E42FEFA39EF, %fd70;
	sub.f64 	%fd72, %fd71, %fd64;
	sub.f64 	%fd73, %fd66, %fd72;
	fma.rn.f64 	%fd74, %fd69, 0d3C7ABC9E3B39803F, %fd73;
	add.f64 	%fd75, %fd70, %fd74;
	sub.f64 	%fd76, %fd70, %fd75;
	add.f64 	%fd77, %fd74, %fd76;
	mov.f64 	%fd78, 0dBFF8000000000000;
	{
	.reg .b32 %temp; 
	mov.b64 	{%temp, %r28}, %fd78;
	}
	{
	.reg .b32 %temp; 
	mov.b64 	{%r29, %temp}, %fd78;
	}
	shl.b32 	%r30, %r28, 1;
	setp.gt.u32 	%p3, %r30, -33554433;
	and.b32  	%r31, %r28, -15728641;
	selp.b32 	%r32, %r31, %r28, %p3;
	mov.b64 	%fd79, {%r29, %r32};
	mul.rn.f64 	%fd80, %fd75, %fd79;
	neg.f64 	%fd81, %fd80;
	fma.rn.f64 	%fd82, %fd75, %fd79, %fd81;
	fma.rn.f64 	%fd83, %fd77, %fd79, %fd82;
	add.f64 	%fd4, %fd80, %fd83;
	sub.f64 	%fd84, %fd80, %fd4;
	add.f64 	%fd5, %fd83, %fd84;
	fma.rn.f64 	%fd85, %fd4, 0d3FF71547652B82FE, 0d4338000000000000;
	{
	.reg .b32 %temp; 
	mov.b64 	{%r13, %temp}, %fd85;
	}
	mov.f64 	%fd86, 0dC338000000000000;
	add.rn.f64 	%fd87, %fd85, %fd86;
	fma.rn.f64 	%fd88, %fd87, 0dBFE62E42FEFA39EF, %fd4;
	fma.rn.f64 	%fd89, %fd87, 0dBC7ABC9E3B39803F, %fd88;
	fma.rn.f64 	%fd90, %fd89, 0d3E5ADE1569CE2BDF, 0d3E928AF3FCA213EA;
	fma.rn.f64 	%fd91, %fd90, %fd89, 0d3EC71DEE62401315;
	fma.rn.f64 	%fd92, %fd91, %fd89, 0d3EFA01997C89EB71;
	fma.rn.f64 	%fd93, %fd92, %fd89, 0d3F2A01A014761F65;
	fma.rn.f64 	%fd94, %fd93, %fd89, 0d3F56C16C1852B7AF;
	fma.rn.f64 	%fd95, %fd94, %fd89, 0d3F81111111122322;
	fma.rn.f64 	%fd96, %fd95, %fd89, 0d3FA55555555502A1;
	fma.rn.f64 	%fd97, %fd96, %fd89, 0d3FC5555555555511;
	fma.rn.f64 	%fd98, %fd97, %fd89, 0d3FE000000000000B;
	fma.rn.f64 	%fd99, %fd98, %fd89, 0d3FF0000000000000;
	fma.rn.f64 	%fd100, %fd99, %fd89, 0d3FF0000000000000;
	{
	.reg .b32 %temp; 
	mov.b64 	{%r14, %temp}, %fd100;
	}
	{
	.reg .b32 %temp; 
	mov.b64 	{%temp, %r15}, %fd100;
	}
	shl.b32 	%r33, %r13, 20;
	add.s32 	%r34, %r33, %r15;
	mov.b64 	%fd108, {%r14, %r34};
	{
	.reg .b32 %temp; 
	mov.b64 	{%temp, %r35}, %fd4;
	}
	mov.b32 	%f2, %r35;
	abs.f32 	%f1, %f2;
	setp.lt.f32 	%p4, %f1, 0f4086232B;
	@%p4 bra 	$L__BB21_7;
	setp.lt.f64 	%p5, %fd4, 0d0000000000000000;
	add.f64 	%fd101, %fd4, 0d7FF0000000000000;
	selp.f64 	%fd108, 0d0000000000000000, %fd101, %p5;
	setp.geu.f32 	%p6, %f1, 0f40874800;
	@%p6 bra 	$L__BB21_7;
	shr.u32 	%r36, %r13, 31;
	add.s32 	%r37, %r13, %r36;
	shr.s32 	%r38, %r37, 1;
	shl.b32 	%r39, %r38, 20;
	add.s32 	%r40, %r15, %r39;
	mov.b64 	%fd102, {%r14, %r40};
	sub.s32 	%r41, %r13, %r38;
	shl.b32 	%r42, %r41, 20;
	add.s32 	%r43, %r42, 1072693248;
	mov.b32 	%r44, 0;
	mov.b64 	%fd103, {%r44, %r43};
	mul.f64 	%fd108, %fd103, %fd102;
$L__BB21_7:
	abs.f64 	%fd104, %fd108;
	setp.eq.f64 	%p7, %fd104, 0d7FF0000000000000;
	fma.rn.f64 	%fd105, %fd108, %fd5, %fd108;
	selp.f64 	%fd106, %fd108, %fd105, %p7;
	st.param.f64 	[func_retval0], %fd106;
	ret;

}


// ===== COMPILED SASS (sm_100) =====

	.target	sm_100

	.elftype	@"ET_EXEC"


//--------------------- .note.nv.tkinfo           --------------------------
	.section	.note.nv.tkinfo,"",@"SHT_NOTE"
	.sectionflags	@"SHF_NOTE_NV_TKINFO"
	.tkinfo
        /*0018*/ 	.word	0x00000002
        /*0030*/ 	.string	""
        /*0030*/ 	.string	"ptxas"
        /*0030*/ 	.string	"Cuda compilation tools, release 13.0, V13.0.88"
        /*0030*/ 	.string	"Build cuda_13.0.r13.0/compiler.36424714_0"
        /*0030*/ 	.string	"-arch sm_100 -m 64 "



//--------------------- .note.nv.cuinfo           --------------------------
	.section	.note.nv.cuinfo,"",@"SHT_NOTE"
	.sectionflags	@"SHF_NOTE_NV_CUINFO"
        /*0018*/ 	.short	0x0002
        /*001a*/ 	.short	0x0064
        /*001c*/ 	.short	0x0082
	.zero		2


//--------------------- .nv.info                  --------------------------
	.section	.nv.info,"",@"SHT_CUDA_INFO"
	.align	4


	//----- nvinfo : EIATTR_REGCOUNT
	.align		4
        /*0000*/ 	.byte	0x04, 0x2f
        /*0002*/ 	.short	(.L_1 - .L_0)
	.align		4
.L_0:
        /*0004*/ 	.word	index@(culOutput_cov)
        /*0008*/ 	.word	0x00000023


	//----- nvinfo : EIATTR_FRAME_SIZE
	.align		4
.L_1:
        /*000c*/ 	.byte	0x04, 0x11
        /*000e*/ 	.short	(.L_3 - .L_2)
	.align		4
.L_2:
        /*0010*/ 	.word	index@($__internal_14_$__cuda_sm3x_div_rn_noftz_f32_slowpath)
        /*0014*/ 	.word	0x00000000


	//----- nvinfo : EIATTR_FRAME_SIZE
	.align		4
.L_3:
        /*0018*/ 	.byte	0x04, 0x11
        /*001a*/ 	.short	(.L_5 - .L_4)
	.align		4
.L_4:
        /*001c*/ 	.word	index@(culOutput_cov)
        /*0020*/ 	.word	0x00000000


	//----- nvinfo : EIATTR_REGCOUNT
	.align		4
.L_5:
        /*0024*/ 	.byte	0x04, 0x2f
        /*0026*/ 	.short	(.L_7 - .L_6)
	.align		4
.L_6:
        /*0028*/ 	.word	index@(culOutput_full)
        /*002c*/ 	.word	0x00000024


	//----- nvinfo : EIATTR_FRAME_SIZE
	.align		4
.L_7:
        /*0030*/ 	.byte	0x04, 0x11
        /*0032*/ 	.short	(.L_9 - .L_8)
	.align		4
.L_8:
        /*0034*/ 	.word	index@($__internal_13_$__cuda_sm3x_div_rn_noftz_f32_slowpath)
        /*0038*/ 	.word	0x00000000


	//----- nvinfo : EIATTR_FRAME_SIZE
	.align		4
.L_9:
        /*003c*/ 	.byte	0x04, 0x11
        /*003e*/ 	.short	(.L_11 - .L_10)
	.align		4
.L_10:
        /*0040*/ 	.word	index@(culOutput_full)
        /*0044*/ 	.word	0x00000000


	//----- nvinfo : EIATTR_REGCOUNT
	.align		4
.L_11:
        /*0048*/ 	.byte	0x04, 0x2f
        /*004a*/ 	.short	(.L_13 - .L_12)
	.align		4
.L_12:
        /*004c*/ 	.word	index@(computeDelta)
        /*0050*/ 	.word	0x00000020


	//----- nvinfo : EIATTR_FRAME_SIZE
	.align		4
.L_13:
        /*0054*/ 	.byte	0x04, 0x11
        /*0056*/ 	.short	(.L_15 - .L_14)
	.align		4
.L_14:
        /*0058*/ 	.word	index@(computeDelta)
        /*005c*/ 	.word	0x00000000


	//----- nvinfo : EIATTR_REGCOUNT
	.align		4
.L_15:
        /*0060*/ 	.byte	0x04, 0x2f
        /*0062*/ 	.short	(.L_17 - .L_16)
	.align		4
.L_16:
        /*0064*/ 	.word	index@(meanDzSum)
        /*0068*/ 	.word	0x00000022


	//----- nvinfo : EIATTR_FRAME_SIZE
	.align		4
.L_17:
        /*006c*/ 	.byte	0x04, 0x11
        /*006e*/ 	.short	(.L_19 - .L_18)
	.align		4
.L_18:
        /*0070*/ 	.word	index@($meanDzSum$__internal_accurate_pow)
        /*0074*/ 	.word	0x00000000


	//----- nvinfo : EIATTR_FRAME_SIZE
	.align		4
.L_19:
        /*0078*/ 	.byte	0x04, 0x11
        /*007a*/ 	.short	(.L_21 - .L_20)
	.align		4
.L_20:
        /*007c*/ 	.word	index@($__internal_12_$__cuda_sm3x_div_rn_noftz_f32_slowpath)
        /*0080*/ 	.word	0x00000000


	//----- nvinfo : EIATTR_FRAME_SIZE
	.align		4
.L_21:
        /*0084*/ 	.byte	0x04, 0x11
        /*0086*/ 	.short	(.L_23 - .L_22)
	.align		4
.L_22:
        /*0088*/ 	.word	index@(meanDzSum)
        /*008c*/ 	.word	0x00000000


	//----- nvinfo : EIATTR_REGCOUNT
	.align		4
.L_23:
        /*0090*/ 	.byte	0x04, 0x2f
        /*0092*/ 	.short	(.L_25 - .L_24)
	.align		4
.L_24:
        /*0094*/ 	.word	index@(computeDiff)
        /*0098*/ 	.word	0x00000021


	//----- nvinfo : EIATTR_FRAME_SIZE
	.align		4
.L_25:
        /*009c*/ 	.byte	0x04, 0x11
        /*009e*/ 	.short	(.L_27 - .L_26)
	.align		4
.L_26:
        /*00a0*/ 	.word	index@($__internal_11_$__cuda_sm3x_div_rn_noftz_f32_slowpath)
        /*00a4*/ 	.word	0x00000000


	//----- nvinfo : EIATTR_FRAME_SIZE
	.align		4
.L_27:
        /*00a8*/ 	.byte	0x04, 0x11
        /*00aa*/ 	.short	(.L_29 - .L_28)
	.align		4
.L_28:
        /*00ac*/ 	.word	index@(computeDiff)
        /*00b0*/ 	.word	0x00000000


	//----- nvinfo : EIATTR_REGCOUNT
	.align		4
.L_29:
        /*00b4*/ 	.byte	0x04, 0x2f
        /*00b6*/ 	.short	(.L_31 - .L_30)
	.align		4
.L_30:
        /*00b8*/ 	.word	index@(computeDgama)
        /*00bc*/ 	.word	0x00000020


	//----- nvinfo : EIATTR_FRAME_SIZE
	.align		4
.L_31:
        /*00c0*/ 	.byte	0x04, 0x11
        /*00c2*/ 	.short	(.L_33 - .L_32)
	.align		4
.L_32:
        /*00c4*/ 	.word	index@(computeDgama)
        /*00c8*/ 	.word	0x00000000


	//----- nvinfo : EIATTR_REGCOUNT
	.align		4
.L_33:
        /*00cc*/ 	.byte	0x04, 0x2f
        /*00ce*/ 	.short	(.L_35 - .L_34)
	.align		4
.L_34:
        /*00d0*/ 	.word	index@(computeDParams)
        /*00d4*/ 	.word	0x00000020


	//----- nvinfo : EIATTR_FRAME_SIZE
	.align		4
.L_35:
        /*00d8*/ 	.byte	0x04, 0x11
        /*00da*/ 	.short	(.L_37 - .L_36)
	.align		4
.L_36:
        /*00dc*/ 	.word	index@(computeDParams)
        /*00e0*/ 	.word	0x00000000


	//----- nvinfo : EIATTR_REGCOUNT
	.align		4
.L_37:
        /*00e4*/ 	.byte	0x04, 0x2f
        /*00e6*/ 	.short	(.L_39 - .L_38)
	.align		4
.L_38:
        /*00e8*/ 	.word	index@(meanDelta)
        /*00ec*/ 	.word	0x00000020


	//----- nvinfo : EIATTR_FRAME_SIZE
	.align		4
.L_39:
        /*00f0*/ 	.byte	0x04, 0x11
        /*00f2*/ 	.short	(.L_41 - .L_40)
	.align		4
.L_40:
        /*00f4*/ 	.word	index@(meanDelta)
        /*00f8*/ 	.word	0x00000000


	//----- nvinfo : EIATTR_REGCOUNT
	.align		4
.L_41:
        /*00fc*/ 	.byte	0x04, 0x2f
        /*00fe*/ 	.short	(.L_43 - .L_42)
	.align		4
.L_42:
        /*0100*/ 	.word	index@(dx_fn)
        /*0104*/ 	.word	0x00000020


	//----- nvinfo : EIATTR_FRAME_SIZE
	.align		4
.L_43:
        /*0108*/ 	.byte	0x04, 0x11
        /*010a*/ 	.short	(.L_45 - .L_44)
	.align		4
.L_44:
        /*010c*/ 	.word	index@($__internal_10_$__cuda_sm3x_div_rn_noftz_f32_slowpath)
        /*0110*/ 	.word	0x00000000


	//----- nvinfo : EIATTR_FRAME_SIZE
	.align		4
.L_45:
        /*0114*/ 	.byte	0x04, 0x11
        /*0116*/ 	.short	(.L_47 - .L_46)
	.align		4
.L_46:
        /*0118*/ 	.word	index@($__internal_9_$__cuda_sm20_sqrt_rn_f32_slowpath)
        /*011c*/ 	.word	0x00000000


	//----- nvinfo : EIATTR_FRAME_SIZE
	.align		4
.L_47:
        /*0120*/ 	.byte	0x04, 0x11
        /*0122*/ 	.short	(.L_49 - .L_48)
	.align		4
.L_48:
        /*0124*/ 	.word	index@(dx_fn)
        /*0128*/ 	.word	0x00000000


	//----- nvinfo : EIATTR_REGCOUNT
	.align		4
.L_49:
        /*012c*/ 	.byte	0x04, 0x2f
        /*012e*/ 	.short	(.L_51 - .L_50)
	.align		4
.L_50:
        /*0130*/ 	.word	index@(normalize_kernel)
        /*0134*/ 	.word	0x00000010


	//----- nvinfo : EIATTR_FRAME_SIZE
	.align		4
.L_51:
        /*0138*/ 	.byte	0x04, 0x11
        /*013a*/ 	.short	(.L_53 - .L_52)
	.align		4
.L_52:
        /*013c*/ 	.word	index@($__internal_8_$__cuda_sm3x_div_rn_noftz_f32_slowpath)
        /*0140*/ 	.word	0x00000000


	//----- nvinfo : EIATTR_FRAME_SIZE
	.align		4
.L_53:
        /*0144*/ 	.byte	0x04, 0x11
        /*0146*/ 	.short	(.L_55 - .L_54)
	.align		4
.L_54:
        /*0148*/ 	.word	index@($__internal_7_$__cuda_sm20_sqrt_rn_f32_slowpath)
        /*014c*/ 	.word	0x00000000


	//----- nvinfo : EIATTR_FRAME_SIZE
	.align		4
.L_55:
        /*0150*/ 	.byte	0x04, 0x11
        /*0152*/ 	.short	(.L_57 - .L_56)
	.align		4
.L_56:
        /*0154*/ 	.word	index@(normalize_kernel)
        /*0158*/ 	.word	0x00000000


	//----- nvinfo : EIATTR_REGCOUNT
	.align		4
.L_57:
        /*015c*/ 	.byte	0x04, 0x2f
        /*015e*/ 	.short	(.L_59 - .L_58)
	.align		4
.L_58:
        /*0160*/ 	.word	index@(normalize_test_kernel)
        /*0164*/ 	.word	0x00000010


	//----- nvinfo : EIATTR_FRAME_SIZE
	.align		4
.L_59:
        /*0168*/ 	.byte	0x04, 0x11
        /*016a*/ 	.short	(.L_61 - .L_60)
	.align		4
.L_60:
        /*016c*/ 	.word	index@($__internal_6_$__cuda_sm3x_div_rn_noftz_f32_slowpath)
        /*0170*/ 	.word	0x00000000


	//----- nvinfo : EIATTR_FRAME_SIZE
	.align		4
.L_61:
        /*0174*/ 	.byte	0x04, 0x11
        /*0176*/ 	.short	(.L_63 - .L_62)
	.align		4
.L_62:
        /*0178*/ 	.word	index@($__internal_5_$__cuda_sm20_sqrt_rn_f32_slowpath)
        /*017c*/ 	.word	0x00000000


	//----- nvinfo : EIATTR_FRAME_SIZE
	.align		4
.L_63:
        /*0180*/ 	.byte	0x04, 0x11
        /*0182*/ 	.short	(.L_65 - .L_64)
	.align		4
.L_64:
        /*0184*/ 	.word	index@(normalize_test_kernel)
        /*0188*/ 	.word	0x00000000


	//----- nvinfo : EIATTR_REGCOUNT
	.align		4
.L_65:
        /*018c*/ 	.byte	0x04, 0x2f
        /*018e*/ 	.short	(.L_67 - .L_66)
	.align		4
.L_66:
        /*0190*/ 	.word	index@(dgama_kernel)
        /*0194*/ 	.word	0x0000001d


	//----- nvinfo : EIATTR_FRAME_SIZE
	.align		4
.L_67:
        /*0198*/ 	.byte	0x04, 0x11
        /*019a*/ 	.short	(.L_69 - .L_68)
	.align		4
.L_68:
        /*019c*/ 	.word	index@(dgama_kernel)
        /*01a0*/ 	.word	0x00000000


	//----- nvinfo : EIATTR_REGCOUNT
	.align		4
.L_69:
        /*01a4*/ 	.byte	0x04, 0x2f
        /*01a6*/ 	.short	(.L_71 - .L_70)
	.align		4
.L_70:
        /*01a8*/ 	.word	index@(dbeta_kernel)
        /*01ac*/ 	.word	0x0000001d


	//----- nvinfo : EIATTR_FRAME_SIZE
	.align		4
.L_71:
        /*01b0*/ 	.byte	0x04, 0x11
        /*01b2*/ 	.short	(.L_73 - .L_72)
	.align		4
.L_72:
        /*01b4*/ 	.word	index@(dbeta_kernel)
        /*01b8*/ 	.word	0x00000000


	//----- nvinfo : EIATTR_REGCOUNT
	.align		4
.L_73:
        /*01bc*/ 	.byte	0x04, 0x2f
        /*01be*/ 	.short	(.L_75 - .L_74)
	.align		4
.L_74:
        /*01c0*/ 	.word	index@(dgama_dbeta_kernel)
        /*01c4*/ 	.word	0x00000020


	//----- nvinfo : EIATTR_FRAME_SIZE
	.align		4
.L_75:
        /*01c8*/ 	.byte	0x04, 0x11
        /*01ca*/ 	.short	(.L_77 - .L_76)
	.align		4
.L_76:
        /*01cc*/ 	.word	index@(dgama_dbeta_kernel)
        /*01d0*/ 	.word	0x00000000


	//----- nvinfo : EIATTR_REGCOUNT
	.align		4
.L_77:
        /*01d4*/ 	.byte	0x04, 0x2f
        /*01d6*/ 	.short	(.L_79 - .L_78)
	.align		4
.L_78:
        /*01d8*/ 	.word	index@(computeDelta_full)
        /*01dc*/ 	.word	0x00000020


	//----- nvinfo : EIATTR_FRAME_SIZE
	.align		4
.L_79:
        /*01e0*/ 	.byte	0x04, 0x11
        /*01e2*/ 	.short	(.L_81 - .L_80)
	.align		4
.L_80:
        /*01e4*/ 	.word	index@(computeDelta_full)
        /*01e8*/ 	.word	0x00000000


	//----- nvinfo : EIATTR_REGCOUNT
	.align		4
.L_81:
        /*01ec*/ 	.byte	0x04, 0x2f
        /*01ee*/ 	.short	(.L_83 - .L_82)
	.align		4
.L_82:
        /*01f0*/ 	.word	index@(dxhat_kernel)
        /*01f4*/ 	.word	0x0000000d


	//----- nvinfo : EIATTR_FRAME_SIZE
	.align		4
.L_83:
        /*01f8*/ 	.byte	0x04, 0x11
        /*01fa*/ 	.short	(.L_85 - .L_84)
	.align		4
.L_84:
        /*01fc*/ 	.word	index@(dxhat_kernel)
        /*0200*/ 	.word	0x00000000


	//----- nvinfo : EIATTR_REGCOUNT
	.align		4
.L_85:
        /*0204*/ 	.byte	0x04, 0x2f
        /*0206*/ 	.short	(.L_87 - .L_86)
	.align		4
.L_86:
        /*0208*/ 	.word	index@(dx_kernel)
        /*020c*/ 	.word	0x00000010


	//----- nvinfo : EIATTR_FRAME_SIZE
	.align		4
.L_87:
        /*0210*/ 	.byte	0x04, 0x11
        /*0212*/ 	.short	(.L_89 - .L_88)
	.align		4
.L_88:
        /*0214*/ 	.word	index@($__internal_4_$__cuda_sm20_rcp_rn_f32_slowpath)
        /*0218*/ 	.word	0x00000000


	//----- nvinfo : EIATTR_FRAME_SIZE
	.align		4
.L_89:
        /*021c*/ 	.byte	0x04, 0x11
        /*021e*/ 	.short	(.L_91 - .L_90)
	.align		4
.L_90:
        /*0220*/ 	.word	index@(dx_kernel)
        /*0224*/ 	.word	0x00000000


	//----- nvinfo : EIATTR_REGCOUNT
	.align		4
.L_91:
        /*0228*/ 	.byte	0x04, 0x2f
        /*022a*/ 	.short	(.L_93 - .L_92)
	.align		4
.L_92:
        /*022c*/ 	.word	index@(dx_kernel_full)
        /*0230*/ 	.word	0x00000026


	//----- nvinfo : EIATTR_FRAME_SIZE
	.align		4
.L_93:
        /*0234*/ 	.byte	0x04, 0x11
        /*0236*/ 	.short	(.L_95 - .L_94)
	.align		4
.L_94:
        /*0238*/ 	.word	index@($__internal_3_$__cuda_sm20_rcp_rn_f32_slowpath)
        /*023c*/ 	.word	0x00000000


	//----- nvinfo : EIATTR_FRAME_SIZE
	.align		4
.L_95:
        /*0240*/ 	.byte	0x04, 0x11
        /*0242*/ 	.short	(.L_97 - .L_96)
	.align		4
.L_96:
        /*0244*/ 	.word	index@(dx_kernel_full)
        /*0248*/ 	.word	0x00000000


	//----- nvinfo : EIATTR_REGCOUNT
	.align		4
.L_97:
        /*024c*/ 	.byte	0x04, 0x2f
        /*024e*/ 	.short	(.L_99 - .L_98)
	.align		4
.L_98:
        /*0250*/ 	.word	index@(fast_mean_xhat_kernel)
        /*0254*/ 	.word	0x0000001c


	//----- nvinfo : EIATTR_FRAME_SIZE
	.align		4
.L_99:
        /*0258*/ 	.byte	0x04, 0x11
        /*025a*/ 	.short	(.L_101 - .L_100)
	.align		4
.L_100:
        /*025c*/ 	.word	index@($__internal_2_$__cuda_sm3x_div_rn_noftz_f32_slowpath)
        /*0260*/ 	.word	0x00000000


	//----- nvinfo : EIATTR_FRAME_SIZE
	.align		4
.L_101:
        /*0264*/ 	.byte	0x04, 0x11
        /*0266*/ 	.short	(.L_103 - .L_102)
	.align		4
.L_102:
        /*0268*/ 	.word	index@(fast_mean_xhat_kernel)
        /*026c*/ 	.word	0x00000000


	//----- nvinfo : EIATTR_REGCOUNT
	.align		4
.L_103:
        /*0270*/ 	.byte	0x04, 0x2f
        /*0272*/ 	.short	(.L_105 - .L_104)
	.align		4
.L_104:
        /*0274*/ 	.word	index@(fast_mean_dxhat_kernel)
        /*0278*/ 	.word	0x0000001d


	//----- nvinfo : EIATTR_FRAME_SIZE
	.align		4
.L_105:
        /*027c*/ 	.byte	0x04, 0x11
        /*027e*/ 	.short	(.L_107 - .L_106)
	.align		4
.L_106:
        /*0280*/ 	.word	index@($__internal_1_$__cuda_sm3x_div_rn_noftz_f32_slowpath)
        /*0284*/ 	.word	0x00000000


	//----- nvinfo : EIATTR_FRAME_SIZE
	.align		4
.L_107:
        /*0288*/ 	.byte	0x04, 0x11
        /*028a*/ 	.short	(.L_109 - .L_108)
	.align		4
.L_108:
        /*028c*/ 	.word	index@(fast_mean_dxhat_kernel)
        /*0290*/ 	.word	0x00000000


	//----- nvinfo : EIATTR_REGCOUNT
	.align		4
.L_109:
        /*0294*/ 	.byte	0x04, 0x2f
        /*0296*/ 	.short	(.L_111 - .L_110)
	.align		4
.L_110:
        /*0298*/ 	.word	index@(mean_xhat_kernel)
        /*029c*/ 	.word	0x00000020


	//----- nvinfo : EIATTR_FRAME_SIZE
	.align		4
.L_111:
        /*02a0*/ 	.byte	0x04, 0x11
        /*02a2*/ 	.short	(.L_113 - .L_112)
	.align		4
.L_112:
        /*02a4*/ 	.word	index@($__internal_0_$__cuda_sm3x_div_rn_noftz_f32_slowpath)
        /*02a8*/ 	.word	0x00000000


	//----- nvinfo : EIATTR_FRAME_SIZE
	.align		4
.L_113:
        /*02ac*/ 	.byte	0x04, 0x11
        /*02ae*/ 	.short	(.L_115 - .L_114)
	.align		4
.L_114:
        /*02b0*/ 	.word	index@(mean_xhat_kernel)
        /*02b4*/ 	.word	0x00000000


	//----- nvinfo : EIATTR_MIN_STACK_SIZE
	.align		4
.L_115:
        /*02b8*/ 	.byte	0x04, 0x12
        /*02ba*/ 	.short	(.L_117 - .L_116)
	.align		4
.L_116:
        /*02bc*/ 	.word	index@(mean_xhat_kernel)
        /*02c0*/ 	.word	0x00000000


	//----- nvinfo : EIATTR_MIN_STACK_SIZE
	.align		4
.L_117:
        /*02c4*/ 	.byte	0x04, 0x12
        /*02c6*/ 	.short	(.L_119 - .L_118)
	.align		4
.L_118:
        /*02c8*/ 	.word	index@(fast_mean_dxhat_kernel)
        /*02cc*/ 	.word	0x00000000


	//----- nvinfo : EIATTR_MIN_STACK_SIZE
	.align		4
.L_119:
        /*02d0*/ 	.byte	0x04, 0x12
        /*02d2*/ 	.short	(.L_121 - .L_120)
	.align		4
.L_120:
        /*02d4*/ 	.word	index@(fast_mean_xhat_kernel)
        /*02d8*/ 	.word	0x00000000


	//----- nvinfo : EIATTR_MIN_STACK_SIZE
	.align		4
.L_121:
        /*02dc*/ 	.byte	0x04, 0x12
        /*02de*/ 	.short	(.L_123 - .L_122)
	.align		4
.L_122:
        /*02e0*/ 	.word	index@(dx_kernel_full)
        /*02e4*/ 	.word	0x00000000


	//----- nvinfo : EIATTR_MIN_STACK_SIZE
	.align		4
.L_123:
        /*02e8*/ 	.byte	0x04, 0x12
        /*02ea*/ 	.short	(.L_125 - .L_124)
	.align		4
.L_124:
        /*02ec*/ 	.word	index@(dx_kernel)
        /*02f0*/ 	.word	0x00000000


	//----- nvinfo : EIATTR_MIN_STACK_SIZE
	.align		4
.L_125:
        /*02f4*/ 	.byte	0x04, 0x12
        /*02f6*/ 	.short	(.L_127 - .L_126)
	.align		4
.L_126:
        /*02f8*/ 	.word	index@(dxhat_kernel)
        /*02fc*/ 	.word	0x00000000


	//----- nvinfo : EIATTR_MIN_STACK_SIZE
	.align		4
.L_127:
        /*0300*/ 	.byte	0x04, 0x12
        /*0302*/ 	.short	(.L_129 - .L_128)
	.align		4
.L_128:
        /*0304*/ 	.word	index@(computeDelta_full)
        /*0308*/ 	.word	0x00000000


	//----- nvinfo : EIATTR_MIN_STACK_SIZE
	.align		4
.L_129:
        /*030c*/ 	.byte	0x04, 0x12
        /*030e*/ 	.short	(.L_131 - .L_130)
	.align		4
.L_130:
        /*0310*/ 	.word	index@(dgama_dbeta_kernel)
        /*0314*/ 	.word	0x00000000


	//----- nvinfo : EIATTR_MIN_STACK_SIZE
	.align		4
.L_131:
        /*0318*/ 	.byte	0x04, 0x12
        /*031a*/ 	.short	(.L_133 - .L_132)
	.align		4
.L_132:
        /*031c*/ 	.word	index@(dbeta_kernel)
        /*0320*/ 	.word	0x00000000


	//----- nvinfo : EIATTR_MIN_STACK_SIZE
	.align		4
.L_133:
        /*0324*/ 	.byte	0x04, 0x12
        /*0326*/ 	.short	(.L_135 - .L_134)
	.align		4
.L_134:
        /*0328*/ 	.word	index@(dgama_kernel)
        /*032c*/ 	.word	0x00000000


	//----- nvinfo : EIATTR_MIN_STACK_SIZE
	.align		4
.L_135:
        /*0330*/ 	.byte	0x04, 0x12
        /*0332*/ 	.short	(.L_137 - .L_136)
	.align		4
.L_136:
        /*0334*/ 	.word	index@(normalize_test_kernel)
        /*0338*/ 	.word	0x00000000


	//----- nvinfo : EIATTR_MIN_STACK_SIZE
	.align		4
.L_137:
        /*033c*/ 	.byte	0x04, 0x12
        /*033e*/ 	.short	(.L_139 - .L_138)
	.align		4
.L_138:
        /*0340*/ 	.word	index@(normalize_kernel)
        /*0344*/ 	.word	0x00000000


	//----- nvinfo : EIATTR_MIN_STACK_SIZE
	.align		4
.L_139:
        /*0348*/ 	.byte	0x04, 0x12
        /*034a*/ 	.short	(.L_141 - .L_140)
	.align		4
.L_140:
        /*034c*/ 	.word	index@(dx_fn)
        /*0350*/ 	.word	0x00000000


	//----- nvinfo : EIATTR_MIN_STACK_SIZE
	.align		4
.L_141:
        /*0354*/ 	.byte	0x04, 0x12
        /*0356*/ 	.short	(.L_143 - .L_142)
	.align		4
.L_142:
        /*0358*/ 	.word	index@(meanDelta)
        /*035c*/ 	.word	0x00000000


	//----- nvinfo : EIATTR_MIN_STACK_SIZE
	.align		4
.L_143:
        /*0360*/ 	.byte	0x04, 0x12
        /*0362*/ 	.short	(.L_145 - .L_144)
	.align		4
.L_144:
        /*0364*/ 	.word	index@(computeDParams)
        /*0368*/ 	.word	0x00000000


	//----- nvinfo : EIATTR_MIN_STACK_SIZE
	.align		4
.L_145:
        /*036c*/ 	.byte	0x04, 0x12
        /*036e*/ 	.short	(.L_147 - .L_146)
	.align		4
.L_146:
        /*0370*/ 	.word	index@(computeDgama)
        /*0374*/ 	.word	0x00000000


	//----- nvinfo : EIATTR_MIN_STACK_SIZE
	.align		4
.L_147:
        /*0378*/ 	.byte	0x04, 0x12
        /*037a*/ 	.short	(.L_149 - .L_148)
	.align		4
.L_148:
        /*037c*/ 	.word	index@(computeDiff)
        /*0380*/ 	.word	0x00000000


	//----- nvinfo : EIATTR_MIN_STACK_SIZE
	.align		4
.L_149:
        /*0384*/ 	.byte	0x04, 0x12
        /*0386*/ 	.short	(.L_151 - .L_150)
	.align		4
.L_150:
        /*0388*/ 	.word	index@(meanDzSum)
        /*038c*/ 	.word	0x00000000


	//----- nvinfo : EIATTR_MIN_STACK_SIZE
	.align		4
.L_151:
        /*0390*/ 	.byte	0x04, 0x12
        /*0392*/ 	.short	(.L_153 - .L_152)
	.align		4
.L_152:
        /*0394*/ 	.word	index@(computeDelta)
        /*0398*/ 	.word	0x00000000


	//----- nvinfo : EIATTR_MIN_STACK_SIZE
	.align		4
.L_153:
        /*039c*/ 	.byte	0x04, 0x12
        /*039e*/ 	.short	(.L_155 - .L_154)
	.align		4
.L_154:
        /*03a0*/ 	.word	index@(culOutput_full)
        /*03a4*/ 	.word	0x00000000


	//----- nvinfo : EIATTR_MIN_STACK_SIZE
	.align		4
.L_155:
        /*03a8*/ 	.byte	0x04, 0x12
        /*03aa*/ 	.short	(.L_157 - .L_156)
	.align		4
.L_156:
        /*03ac*/ 	.word	index@(culOutput_cov)
        /*03b0*/ 	.word	0x00000000
.L_157:


//--------------------- .nv.compat                --------------------------
	.section	.nv.compat,"",@"SHT_CUDA_COMPAT_INFO"
	.align	4
        /*0000*/ 	.byte	0x02, 0x09, 0x00, 0x00, 0x02, 0x02, 0x01, 0x00, 0x02, 0x05, 0x05, 0x00, 0x03, 0x07, 0x01, 0x01
        /*0010*/ 	.byte	0x02, 0x03, 0x00, 0x00, 0x02, 0x06, 0x01, 0x00, 0x04, 0x0b, 0x08, 0x00, 0x01, 0x00, 0x00, 0x00
        /*0020*/ 	.byte	0x00, 0x00, 0x00, 0x00


//--------------------- .nv.info.mean_xhat_kernel --------------------------
	.section	.nv.info.mean_xhat_kernel,"",@"SHT_CUDA_INFO"
	.sectionflags	@""
	.align	4


	//----- nvinfo : EIATTR_CUDA_API_VERSION
	.align		4
        /*0000*/ 	.byte	0x04, 0x37
        /*0002*/ 	.short	(.L_159 - .L_158)
.L_158:
        /*0004*/ 	.word	0x00000082


	//----- nvinfo : EIATTR_KPARAM_INFO
	.align		4
.L_159:
        /*0008*/ 	.byte	0x04, 0x17
        /*000a*/ 	.short	(.L_161 - .L_160)
.L_160:
        /*000c*/ 	.word	0x00000000
        /*0010*/ 	.short	0x0007
        /*0012*/ 	.short	0x002c
        /*0014*/ 	.byte	0x00, 0xf0, 0x11, 0x00


	//----- nvinfo : EIATTR_KPARAM_INFO
	.align		4
.L_161:
        /*0018*/ 	.byte	0x04, 0x17
        /*001a*/ 	.short	(.L_163 - .L_162)
.L_162:
        /*001c*/ 	.word	0x00000000
        /*0020*/ 	.short	0x0006
        /*0022*/ 	.short	0x0028
        /*0024*/ 	.byte	0x00, 0xf0, 0x11, 0x00


	//----- nvinfo : EIATTR_KPARAM_INFO
	.align		4
.L_163:
        /*0028*/ 	.byte	0x04, 0x17
        /*002a*/ 	.short	(.L_165 - .L_164)
.L_164:
        /*002c*/ 	.word	0x00000000
        /*0030*/ 	.short	0x0005
        /*0032*/ 	.short	0x0024
        /*0034*/ 	.byte	0x00, 0xf0, 0x11, 0x00


	//----- nvinfo : EIATTR_KPARAM_INFO
	.align		4
.L_165:
        /*0038*/ 	.byte	0x04, 0x17
        /*003a*/ 	.short	(.L_167 - .L_166)
.L_166:
        /*003c*/ 	.word	0x00000000
        /*0040*/ 	.short	0x0004
        /*0042*/ 	.short	0x0020
        /*0044*/ 	.byte	0x00, 0xf0, 0x11, 0x00


	//----- nvinfo : EIATTR_KPARAM_INFO
	.align		4
.L_167:
        /*0048*/ 	.byte	0x04, 0x17
        /*004a*/ 	.short	(.L_169 - .L_168)
.L_168:
        /*004c*/ 	.word	0x00000000
        /*0050*/ 	.short	0x0003
        /*0052*/ 	.short	0x0018
        /*0054*/ 	.byte	0x00, 0xf5, 0x21, 0x00


	//----- nvinfo : EIATTR_KPARAM_INFO
	.align		4
.L_169:
        /*0058*/ 	.byte	0x04, 0x17
        /*005a*/ 	.short	(.L_171 - .L_170)
.L_170:
        /*005c*/ 	.word	0x00000000
        /*0060*/ 	.short	0x0002
        /*0062*/ 	.short	0x0010
        /*0064*/ 	.byte	0x00, 0xf5, 0x21, 0x00


	//----- nvinfo : EIATTR_KPARAM_INFO
	.align		4
.L_171:
        /*0068*/ 	.byte	0x04, 0x17
        /*006a*/ 	.short	(.L_173 - .L_172)
.L_172:
        /*006c*/ 	.word	0x00000000
        /*0070*/ 	.short	0x0001
        /*0072*/ 	.short	0x0008
        /*0074*/ 	.byte	0x00, 0xf5, 0x21, 0x00


	//----- nvinfo : EIATTR_KPARAM_INFO
	.align		4
.L_173:
        /*0078*/ 	.byte	0x04, 0x17
        /*007a*/ 	.short	(.L_175 - .L_174)
.L_174:
        /*007c*/ 	.word	0x00000000
        /*0080*/ 	.short	0x0000
        /*0082*/ 	.short	0x0000
        /*0084*/ 	.byte	0x00, 0xf5, 0x21, 0x00


	//----- nvinfo : EIATTR_SPARSE_MMA_MASK
	.align		4
.L_175:
        /*0088*/ 	.byte	0x03, 0x50
        /*008a*/ 	.short	0x0000


	//----- nvinfo : EIATTR_MAXREG_COUNT
	.align		4
        /*008c*/ 	.byte	0x03, 0x1b
        /*008e*/ 	.short	0x00ff


	//----- nvinfo : EIATTR_MERCURY_ISA_VERSION
	.align		4
        /*0090*/ 	.byte	0x03, 0x5f
        /*0092*/ 	.short	0x0101


	//----- nvinfo : EIATTR_VRC_CTA_INIT_COUNT
	.align		4
        /*0094*/ 	.byte	0x02, 0x4a
	.zero		1
	.zero		1


	//----- nvinfo : EIATTR_EXIT_INSTR_OFFSETS
	.align		4
        /*0098*/ 	.byte	0x04, 0x1c
        /*009a*/ 	.short	(.L_177 - .L_176)


	//   ....[0]....
.L_176:
        /*009c*/ 	.word	0x000000a0


	//   ....[1]....
        /*00a0*/ 	.word	0x00000fd0


	//----- nvinfo : EIATTR_CRS_STACK_SIZE
	.align		4
.L_177:
        /*00a4*/ 	.byte	0x04, 0x1e
        /*00a6*/ 	.short	(.L_179 - .L_178)
.L_178:
        /*00a8*/ 	.word	0x00000000


	//----- nvinfo : EIATTR_CBANK_PARAM_SIZE
	.align		4
.L_179:
        /*00ac*/ 	.byte	0x03, 0x19
        /*00ae*/ 	.short	0x0030


	//----- nvinfo : EIATTR_PARAM_CBANK
	.align		4
        /*00b0*/ 	.byte	0x04, 0x0a
        /*00b2*/ 	.short	(.L_181 - .L_180)
	.align		4
.L_180:
        /*00b4*/ 	.word	index@(.nv.constant0.mean_xhat_kernel)
        /*00b8*/ 	.short	0x0380
        /*00ba*/ 	.short	0x0030


	//----- nvinfo : EIATTR_SW_WAR
	.align		4
.L_181:
        /*00bc*/ 	.byte	0x04, 0x36
        /*00be*/ 	.short	(.L_183 - .L_182)
.L_182:
        /*00c0*/ 	.word	0x00000008
.L_183:


//--------------------- .nv.info.fast_mean_dxhat_kernel --------------------------
	.section	.nv.info.fast_mean_dxhat_kernel,"",@"SHT_CUDA_INFO"
	.sectionflags	@""
	.align	4


	//----- nvinfo : EIATTR_CUDA_API_VERSION
	.align		4
        /*0000*/ 	.byte	0x04, 0x37
        /*0002*/ 	.short	(.L_185 - .L_184)
.L_184:
        /*0004*/ 	.word	0x00000082


	//----- nvinfo : EIATTR_KPARAM_INFO
	.align		4
.L_185:
        /*0008*/ 	.byte	0x04, 0x17
        /*000a*/ 	.short	(.L_187 - .L_186)
.L_186:
        /*000c*/ 	.word	0x00000000
        /*0010*/ 	.short	0x0005
        /*0012*/ 	.short	0x0020
        /*0014*/ 	.byte	0x00, 0xf5, 0x21, 0x00


	//----- nvinfo : EIATTR_KPARAM_INFO
	.align		4
.L_187:
        /*0018*/ 	.byte	0x04, 0x17
        /*001a*/ 	.short	(.L_189 - .L_188)
.L_188:
        /*001c*/ 	.word	0x00000000
        /*0020*/ 	.short	0x0004
        /*0022*/ 	.short	0x0018
        /*0024*/ 	.byte	0x00, 0xf0, 0x11, 0x00


	//----- nvinfo : EIATTR_KPARAM_INFO
	.align		4
.L_189:
        /*0028*/ 	.byte	0x04, 0x17
        /*002a*/ 	.short	(.L_191 - .L_190)
.L_190:
        /*002c*/ 	.word	0x00000000
        /*0030*/ 	.short	0x0003
        /*0032*/ 	.short	0x0014
        /*0034*/ 	.byte	0x00, 0xf0, 0x11, 0x00


	//----- nvinfo : EIATTR_KPARAM_INFO
	.align		4
.L_191:
        /*0038*/ 	.byte	0x04, 0x17
        /*003a*/ 	.short	(.L_193 - .L_192)
.L_192:
        /*003c*/ 	.word	0x00000000
        /*0040*/ 	.short	0x0002
        /*0042*/ 	.short	0x0010
        /*0044*/ 	.byte	0x00, 0xf0, 0x11, 0x00


	//----- nvinfo : EIATTR_KPARAM_INFO
	.align		4
.L_193:
        /*0048*/ 	.byte	0x04, 0x17
        /*004a*/ 	.short	(.L_195 - .L_194)
.L_194:
        /*004c*/ 	.word	0x00000000
        /*0050*/ 	.short	0x0001
        /*0052*/ 	.short	0x0008
        /*0054*/ 	.byte	0x00, 0xf5, 0x21, 0x00


	//----- nvinfo : EIATTR_KPARAM_INFO
	.align		4
.L_195:
        /*0058*/ 	.byte	0x04, 0x17
        /*005a*/ 	.short	(.L_197 - .L_196)
.L_196:
        /*005c*/ 	.word	0x00000000
        /*0060*/ 	.short	0x0000
        /*0062*/ 	.short	0x0000
        /*0064*/ 	.byte	0x00, 0xf5, 0x21, 0x00


	//----- nvinfo : EIATTR_SPARSE_MMA_MASK
	.align		4
.L_197:
        /*0068*/ 	.byte	0x03, 0x50
        /*006a*/ 	.short	0x0000


	//----- nvinfo : EIATTR_MAXREG_COUNT
	.align		4
        /*006c*/ 	.byte	0x03, 0x1b
        /*006e*/ 	.short	0x00ff


	//----- nvinfo : EIATTR_NUM_BARRIERS
	.align		4
        /*0070*/ 	.byte	0x02, 0x4c
        /*0072*/ 	.byte	0x01
	.zero		1


	//----- nvinfo : EIATTR_MERCURY_ISA_VERSION
	.align		4
        /*0074*/ 	.byte	0x03, 0x5f
        /*0076*/ 	.short	0x0101


	//----- nvinfo : EIATTR_VRC_CTA_INIT_COUNT
	.align		4
        /*0078*/ 	.byte	0x02, 0x4a
	.zero		1
	.zero		1


	//----- nvinfo : EIATTR_EXIT_INSTR_OFFSETS
	.align		4
        /*007c*/ 	.byte	0x04, 0x1c
        /*007e*/ 	.short	(.L_199 - .L_198)


	//   ....[0]....
.L_198:
        /*0080*/ 	.word	0x00000cb0


	//   ....[1]....
        /*0084*/ 	.word	0x000010a0


	//----- nvinfo : EIATTR_CRS_STACK_SIZE
	.align		4
.L_199:
        /*0088*/ 	.byte	0x04, 0x1e
        /*008a*/ 	.short	(.L_201 - .L_200)
.L_200:
        /*008c*/ 	.word	0x00000000


	//----- nvinfo : EIATTR_CBANK_PARAM_SIZE
	.align		4
.L_201:
        /*0090*/ 	.byte	0x03, 0x19
        /*0092*/ 	.short	0x0028


	//----- nvinfo : EIATTR_PARAM_CBANK
	.align		4
        /*0094*/ 	.byte	0x04, 0x0a
        /*0096*/ 	.short	(.L_203 - .L_202)
	.align		4
.L_202:
        /*0098*/ 	.word	index@(.nv.constant0.fast_mean_dxhat_kernel)
        /*009c*/ 	.short	0x0380
        /*009e*/ 	.short	0x0028


	//----- nvinfo : EIATTR_SW_WAR
	.align		4
.L_203:
        /*00a0*/ 	.byte	0x04, 0x36
        /*00a2*/ 	.short	(.L_205 - .L_204)
.L_204:
        /*00a4*/ 	.word	0x00000008
.L_205:


//--------------------- .nv.info.fast_mean_xhat_kernel --------------------------
	.section	.nv.info.fast_mean_xhat_kernel,"",@"SHT_CUDA_INFO"
	.sectionflags	@""
	.align	4


	//----- nvinfo : EIATTR_CUDA_API_VERSION
	.align		4
        /*0000*/ 	.byte	0x04, 0x37
        /*0002*/ 	.short	(.L_207 - .L_206)
.L_206:
        /*0004*/ 	.word	0x00000082


	//----- nvinfo : EIATTR_KPARAM_INFO
	.align		4
.L_207:
        /*0008*/ 	.byte	0x04, 0x17
        /*000a*/ 	.short	(.L_209 - .L_208)
.L_208:
        /*000c*/ 	.word	0x00000000
        /*0010*/ 	.short	0x0005
        /*0012*/ 	.short	0x0020
        /*0014*/ 	.byte	0x00, 0xf5, 0x21, 0x00


	//----- nvinfo : EIATTR_KPARAM_INFO
	.align		4
.L_209:
        /*0018*/ 	.byte	0x04, 0x17
        /*001a*/ 	.short	(.L_211 - .L_210)
.L_210:
        /*001c*/ 	.word	0x00000000
        /*0020*/ 	.short	0x0004
        /*0022*/ 	.short	0x0018
        /*0024*/ 	.byte	0x00, 0xf0, 0x11, 0x00


	//----- nvinfo : EIATTR_KPARAM_INFO
	.align		4
.L_211:
        /*0028*/ 	.byte	0x04, 0x17
        /*002a*/ 	.short	(.L_213 - .L_212)
.L_212:
        /*002c*/ 	.word	0x00000000
        /*0030*/ 	.short	0x0003
        /*0032*/ 	.short	0x0014
        /*0034*/ 	.byte	0x00, 0xf0, 0x11, 0x00


	//----- nvinfo : EIATTR_KPARAM_INFO
	.align		4
.L_213:
        /*0038*/ 	.byte	0x04, 0x17
        /*003a*/ 	.short	(.L_215 - .L_214)
.L_214:
        /*003c*/ 	.word	0x00000000
        /*0040*/ 	.short	0x0002
        /*0042*/ 	.short	0x0010
        /*0044*/ 	.byte	0x00, 0xf0, 0x11, 0x00


	//----- nvinfo : EIATTR_KPARAM_INFO
	.align		4
.L_215:
        /*0048*/ 	.byte	0x04, 0x17
        /*004a*/ 	.short	(.L_217 - .L_216)
.L_216:
        /*004c*/ 	.word	0x00000000
        /*0050*/ 	.short	0x0001
        /*0052*/ 	.short	0x0008
        /*0054*/ 	.byte	0x00, 0xf5, 0x21, 0x00


	//----- nvinfo : EIATTR_KPARAM_INFO
	.align		4
.L_217:
        /*0058*/ 	.byte	0x04, 0x17
        /*005a*/ 	.short	(.L_219 - .L_218)
.L_218:
        /*005c*/ 	.word	0x00000000
        /*0060*/ 	.short	0x0000
        /*0062*/ 	.short	0x0000
        /*0064*/ 	.byte	0x00, 0xf5, 0x21, 0x00


	//----- nvinfo : EIATTR_SPARSE_MMA_MASK
	.align		4
.L_219:
        /*0068*/ 	.byte	0x03, 0x50
        /*006a*/ 	.short	0x0000


	//----- nvinfo : EIATTR_MAXREG_COUNT
	.align		4
        /*006c*/ 	.byte	0x03, 0x1b
        /*006e*/ 	.short	0x00ff


	//----- nvinfo : EIATTR_NUM_BARRIERS
	.align		4
        /*0070*/ 	.byte	0x02, 0x4c
        /*0072*/ 	.byte	0x01
	.zero		1


	//----- nvinfo : EIATTR_MERCURY_ISA_VERSION
	.align		4
        /*0074*/ 	.byte	0x03, 0x5f
        /*0076*/ 	.short	0x0101


	//----- nvinfo : EIATTR_VRC_CTA_INIT_COUNT
	.align		4
        /*0078*/ 	.byte	0x02, 0x4a
	.zero		1
	.zero		1


	//----- nvinfo : EIATTR_EXIT_INSTR_OFFSETS
	.align		4
        /*007c*/ 	.byte	0x04, 0x1c
        /*007e*/ 	.short	(.L_221 - .L_220)


	//   ....[0]....
.L_220:
        /*0080*/ 	.word	0x00000ea0


	//   ....[1]....
        /*0084*/ 	.word	0x00001290


	//----- nvinfo : EIATTR_CRS_STACK_SIZE
	.align		4
.L_221:
        /*0088*/ 	.byte	0x04, 0x1e
        /*008a*/ 	.short	(.L_223 - .L_222)
.L_222:
        /*008c*/ 	.word	0x00000000


	//----- nvinfo : EIATTR_CBANK_PARAM_SIZE
	.align		4
.L_223:
        /*0090*/ 	.byte	0x03, 0x19
        /*0092*/ 	.short	0x0028


	//----- nvinfo : EIATTR_PARAM_CBANK
	.align		4
        /*0094*/ 	.byte	0x04, 0x0a
        /*0096*/ 	.short	(.L_225 - .L_224)
	.align		4
.L_224:
        /*0098*/ 	.word	index@(.nv.constant0.fast_mean_xhat_kernel)
        /*009c*/ 	.short	0x0380
        /*009e*/ 	.short	0x0028


	//----- nvinfo : EIATTR_SW_WAR
	.align		4
.L_225:
        /*00a0*/ 	.byte	0x04, 0x36
        /*00a2*/ 	.short	(.L_227 - .L_226)
.L_226:
        /*00a4*/ 	.word	0x00000008
.L_227:


//--------------------- .nv.info.dx_kernel_full   --------------------------
	.section	.nv.info.dx_kernel_full,"",@"SHT_CUDA_INFO"
	.sectionflags	@""
	.align	4


	//----- nvinfo : EIATTR_CUDA_API_VERSION
	.align		4
        /*0000*/ 	.byte	0x04, 0x37
        /*0002*/ 	.short	(.L_229 - .L_228)
.L_228:
        /*0004*/ 	.word	0x00000082


	//----- nvinfo : EIATTR_KPARAM_INFO
	.align		4
.L_229:
        /*0008*/ 	.byte	0x04, 0x17
        /*000a*/ 	.short	(.L_231 - .L_230)
.L_230:
        /*000c*/ 	.word	0x00000000
        /*0010*/ 	.short	0x0006
        /*0012*/ 	.short	0x002c
        /*0014*/ 	.byte	0x00, 0xf0, 0x11, 0x00


	//----- nvinfo : EIATTR_KPARAM_INFO
	.align		4
.L_231:
        /*0018*/ 	.byte	0x04, 0x17
        /*001a*/ 	.short	(.L_233 - .L_232)
.L_232:
        /*001c*/ 	.word	0x00000000
        /*0020*/ 	.short	0x0005
        /*0022*/ 	.short	0x0028
        /*0024*/ 	.byte	0x00, 0xf0, 0x11, 0x00


	//----- nvinfo : EIATTR_KPARAM_INFO
	.align		4
.L_233:
        /*0028*/ 	.byte	0x04, 0x17
        /*002a*/ 	.short	(.L_235 - .L_234)
.L_234:
        /*002c*/ 	.word	0x00000000
        /*0030*/ 	.short	0x0004
        /*0032*/ 	.short	0x0020
        /*0034*/ 	.byte	0x00, 0xf5, 0x21, 0x00


	//----- nvinfo : EIATTR_KPARAM_INFO
	.align		4
.L_235:
        /*0038*/ 	.byte	0x04, 0x17
        /*003a*/ 	.short	(.L_237 - .L_236)
.L_236:
        /*003c*/ 	.word	0x00000000
        /*0040*/ 	.short	0x0003
        /*0042*/ 	.short	0x0018
        /*0044*/ 	.byte	0x00, 0xf5, 0x21, 0x00


	//----- nvinfo : EIATTR_KPARAM_INFO
	.align		4
.L_237:
        /*0048*/ 	.byte	0x04, 0x17
        /*004a*/ 	.short	(.L_239 - .L_238)
.L_238:
        /*004c*/ 	.word	0x00000000
        /*0050*/ 	.short	0x0002
        /*0052*/ 	.short	0x0010
        /*0054*/ 	.byte	0x00, 0xf5, 0x21, 0x00


	//----- nvinfo : EIATTR_KPARAM_INFO
	.align		4
.L_239:
        /*0058*/ 	.byte	0x04, 0x17
        /*005a*/ 	.short	(.L_241 - .L_240)
.L_240:
        /*005c*/ 	.word	0x00000000
        /*0060*/ 	.short	0x0001
        /*0062*/ 	.short	0x0008
        /*0064*/ 	.byte	0x00, 0xf5, 0x21, 0x00


	//----- nvinfo : EIATTR_KPARAM_INFO
	.align		4
.L_241:
        /*0068*/ 	.byte	0x04, 0x17
        /*006a*/ 	.short	(.L_243 - .L_242)
.L_242:
        /*006c*/ 	.word	0x00000000
        /*0070*/ 	.short	0x0000
        /*0072*/ 	.short	0x0000
        /*0074*/ 	.byte	0x00, 0xf5, 0x21, 0x00


	//----- nvinfo : EIATTR_SPARSE_MMA_MASK
	.align		4
.L_243:
        /*0078*/ 	.byte	0x03, 0x50
        /*007a*/ 	.short	0x0000


	//----- nvinfo : EIATTR_MAXREG_COUNT
	.align		4
        /*007c*/ 	.byte	0x03, 0x1b
        /*007e*/ 	.short	0x00ff


	//----- nvinfo : EIATTR_MERCURY_ISA_VERSION
	.align		4
        /*0080*/ 	.byte	0x03, 0x5f
        /*0082*/ 	.short	0x0101


	//----- nvinfo : EIATTR_VRC_CTA_INIT_COUNT
	.align		4
        /*0084*/ 	.byte	0x02, 0x4a
	.zero		1
	.zero		1


	//----- nvinfo : EIATTR_EXIT_INSTR_OFFSETS
	.align		4
        /*0088*/ 	.byte	0x04, 0x1c
        /*008a*/ 	.short	(.L_245 - .L_244)


	//   ....[0]....
.L_244:
        /*008c*/ 	.word	0x00000070


	//   ....[1]....
        /*0090*/ 	.word	0x000000a0


	//   ....[2]....
        /*0094*/ 	.word	0x00001c20


	//----- nvinfo : EIATTR_CRS_STACK_SIZE
	.align		4
.L_245:
        /*0098*/ 	.byte	0x04, 0x1e
        /*009a*/ 	.short	(.L_247 - .L_246)
.L_246:
        /*009c*/ 	.word	0x00000000


	//----- nvinfo : EIATTR_CBANK_PARAM_SIZE
	.align		4
.L_247:
        /*00a0*/ 	.byte	0x03, 0x19
        /*00a2*/ 	.short	0x0030


	//----- nvinfo : EIATTR_PARAM_CBANK
	.align		4
        /*00a4*/ 	.byte	0x04, 0x0a
        /*00a6*/ 	.short	(.L_249 - .L_248)
	.align		4
.L_248:
        /*00a8*/ 	.word	index@(.nv.constant0.dx_kernel_full)
        /*00ac*/ 	.short	0x0380
        /*00ae*/ 	.short	0x0030


	//----- nvinfo : EIATTR_SW_WAR
	.align		4
.L_249:
        /*00b0*/ 	.byte	0x04, 0x36
        /*00b2*/ 	.short	(.L_251 - .L_250)
.L_250:
        /*00b4*/ 	.word	0x00000008
.L_251:


//--------------------- .nv.info.dx_kernel        --------------------------
	.section	.nv.info.dx_kernel,"",@"SHT_CUDA_INFO"
	.sectionflags	@""
	.align	4


	//----- nvinfo : EIATTR_CUDA_API_VERSION
	.align		4
        /*0000*/ 	.byte	0x04, 0x37
        /*0002*/ 	.short	(.L_253 - .L_252)
.L_252:
        /*0004*/ 	.word	0x00000082


	//----- nvinfo : EIATTR_KPARAM_INFO
	.align		4
.L_253:
        /*0008*/ 	.byte	0x04, 0x17
        /*000a*/ 	.short	(.L_255 - .L_254)
.L_254:
        /*000c*/ 	.word	0x00000000
        /*0010*/ 	.short	0x0008
        /*0012*/ 	.short	0x0038
        /*0014*/ 	.byte	0x00, 0xf0, 0x11, 0x00


	//----- nvinfo : EIATTR_KPARAM_INFO
	.align		4
.L_255:
        /*0018*/ 	.byte	0x04, 0x17
        /*001a*/ 	.short	(.L_257 - .L_256)
.L_256:
        /*001c*/ 	.word	0x00000000
        /*0020*/ 	.short	0x0007
        /*0022*/ 	.short	0x0034
        /*0024*/ 	.byte	0x00, 0xf0, 0x11, 0x00


	//----- nvinfo : EIATTR_KPARAM_INFO
	.align		4
.L_257:
        /*0028*/ 	.byte	0x04, 0x17
        /*002a*/ 	.short	(.L_259 - .L_258)
.L_258:
        /*002c*/ 	.word	0x00000000
        /*0030*/ 	.short	0x0006
        /*0032*/ 	.short	0x0030
        /*0034*/ 	.byte	0x00, 0xf0, 0x11, 0x00


	//----- nvinfo : EIATTR_KPARAM_INFO
	.align		4
.L_259:
        /*0038*/ 	.byte	0x04, 0x17
        /*003a*/ 	.short	(.L_261 - .L_260)
.L_260:
        /*003c*/ 	.word	0x00000000
        /*0040*/ 	.short	0x0005
        /*0042*/ 	.short	0x0028
        /*0044*/ 	.byte	0x00, 0xf5, 0x21, 0x00


	//----- nvinfo : EIATTR_KPARAM_INFO
	.align		4
.L_261:
        /*0048*/ 	.byte	0x04, 0x17
        /*004a*/ 	.short	(.L_263 - .L_262)
.L_262:
        /*004c*/ 	.word	0x00000000
        /*0050*/ 	.short	0x0004
        /*0052*/ 	.short	0x0020
        /*0054*/ 	.byte	0x00, 0xf5, 0x21, 0x00


	//----- nvinfo : EIATTR_KPARAM_INFO
	.align		4
.L_263:
        /*0058*/ 	.byte	0x04, 0x17
        /*005a*/ 	.short	(.L_265 - .L_264)
.L_264:
        /*005c*/ 	.word	0x00000000
        /*0060*/ 	.short	0x0003
        /*0062*/ 	.short	0x0018
        /*0064*/ 	.byte	0x00, 0xf5, 0x21, 0x00


	//----- nvinfo : EIATTR_KPARAM_INFO
	.align		4
.L_265:
        /*0068*/ 	.byte	0x04, 0x17
        /*006a*/ 	.short	(.L_267 - .L_266)
.L_266:
        /*006c*/ 	.word	0x00000000
        /*0070*/ 	.short	0x0002
        /*0072*/ 	.short	0x0010
        /*0074*/ 	.byte	0x00, 0xf5, 0x21, 0x00


	//----- nvinfo : EIATTR_KPARAM_INFO
	.align		4
.L_267:
        /*0078*/ 	.byte	0x04, 0x17
        /*007a*/ 	.short	(.L_269 - .L_268)
.L_268:
        /*007c*/ 	.word	0x00000000
        /*0080*/ 	.short	0x0001
        /*0082*/ 	.short	0x0008
        /*0084*/ 	.byte	0x00, 0xf5, 0x21, 0x00


	//----- nvinfo : EIATTR_KPARAM_INFO
	.align		4
.L_269:
        /*0088*/ 	.byte	0x04, 0x17
        /*008a*/ 	.short	(.L_271 - .L_270)
.L_270:
        /*008c*/ 	.word	0x00000000
        /*0090*/ 	.short	0x0000
        /*0092*/ 	.short	0x0000
        /*0094*/ 	.byte	0x00, 0xf0, 0x11, 0x00


	//----- nvinfo : EIATTR_SPARSE_MMA_MASK
	.align		4
.L_271:
        /*0098*/ 	.byte	0x03, 0x50
        /*009a*/ 	.short	0x0000


	//----- nvinfo : EIATTR_MAXREG_COUNT
	.align		4
        /*009c*/ 	.byte	0x03, 0x1b
        /*009e*/ 	.short	0x00ff


	//----- nvinfo : EIATTR_MERCURY_ISA_VERSION
	.align		4
        /*00a0*/ 	.byte	0x03, 0x5f
        /*00a2*/ 	.short	0x0101


	//----- nvinfo : EIATTR_VRC_CTA_INIT_COUNT
	.align		4
        /*00a4*/ 	.byte	0x02, 0x4a
	.zero		1
	.zero		1


	//----- nvinfo : EIATTR_EXIT_INSTR_OFFSETS
	.align		4
        /*00a8*/ 	.byte	0x04, 0x1c
        /*00aa*/ 	.short	(.L_273 - .L_272)


	//   ....[0]....
.L_272:
        /*00ac*/ 	.word	0x000000a0


	//   ....[1]....
        /*00b0*/ 	.word	0x000005c0


	//----- nvinfo : EIATTR_CRS_STACK_SIZE
	.align		4
.L_273:
        /*00b4*/ 	.byte	0x04, 0x1e
        /*00b6*/ 	.short	(.L_275 - .L_274)
.L_274:
        /*00b8*/ 	.word	0x00000000


	//----- nvinfo : EIATTR_CBANK_PARAM_SIZE
	.align		4
.L_275:
        /*00bc*/ 	.byte	0x03, 0x19
        /*00be*/ 	.short	0x003c


	//----- nvinfo : EIATTR_PARAM_CBANK
	.align		4
        /*00c0*/ 	.byte	0x04, 0x0a
        /*00c2*/ 	.short	(.L_277 - .L_276)
	.align		4
.L_276:
        /*00c4*/ 	.word	index@(.nv.constant0.dx_kernel)
        /*00c8*/ 	.short	0x0380
        /*00ca*/ 	.short	0x003c


	//----- nvinfo : EIATTR_SW_WAR
	.align		4
.L_277:
        /*00cc*/ 	.byte	0x04, 0x36
        /*00ce*/ 	.short	(.L_279 - .L_278)
.L_278:
        /*00d0*/ 	.word	0x00000008
.L_279:


//--------------------- .nv.info.dxhat_kernel     --------------------------
	.section	.nv.info.dxhat_kernel,"",@"SHT_CUDA_INFO"
	.sectionflags	@""
	.align	4


	//----- nvinfo : EIATTR_CUDA_API_VERSION
	.align		4
        /*0000*/ 	.byte	0x04, 0x37
        /*0002*/ 	.short	(.L_281 - .L_280)
.L_280:
        /*0004*/ 	.word	0x00000082


	//----- nvinfo : EIATTR_KPARAM_INFO
	.align		4
.L_281:
        /*0008*/ 	.byte	0x04, 0x17
        /*000a*/ 	.short	(.L_283 - .L_282)
.L_282:
        /*000c*/ 	.word	0x00000000
        /*0010*/ 	.short	0x0005
        /*0012*/ 	.short	0x0024
        /*0014*/ 	.byte	0x00, 0xf0, 0x11, 0x00


	//----- nvinfo : EIATTR_KPARAM_INFO
	.align		4
.L_283:
        /*0018*/ 	.byte	0x04, 0x17
        /*001a*/ 	.short	(.L_285 - .L_284)
.L_284:
        /*001c*/ 	.word	0x00000000
        /*0020*/ 	.short	0x0004
        /*0022*/ 	.short	0x0020
        /*0024*/ 	.byte	0x00, 0xf0, 0x11, 0x00


	//----- nvinfo : EIATTR_KPARAM_INFO
	.align		4
.L_285:
        /*0028*/ 	.byte	0x04, 0x17
        /*002a*/ 	.short	(.L_287 - .L_286)
.L_286:
        /*002c*/ 	.word	0x00000000
        /*0030*/ 	.short	0x0003
        /*0032*/ 	.short	0x0018
        /*0034*/ 	.byte	0x00, 0xf5, 0x21, 0x00


	//----- nvinfo : EIATTR_KPARAM_INFO
	.align		4
.L_287:
        /*0038*/ 	.byte	0x04, 0x17
        /*003a*/ 	.short	(.L_289 - .L_288)
.L_288:
        /*003c*/ 	.word	0x00000000
        /*0040*/ 	.short	0x0002
        /*0042*/ 	.short	0x0010
        /*0044*/ 	.byte	0x00, 0xf5, 0x21, 0x00


	//----- nvinfo : EIATTR_KPARAM_INFO
	.align		4
.L_289:
        /*0048*/ 	.byte	0x04, 0x17
        /*004a*/ 	.short	(.L_291 - .L_290)
.L_290:
        /*004c*/ 	.word	0x00000000
        /*0050*/ 	.short	0x0001
        /*0052*/ 	.short	0x0008
        /*0054*/ 	.byte	0x00, 0xf5, 0x21, 0x00


	//----- nvinfo : EIATTR_KPARAM_INFO
	.align		4
.L_291:
        /*0058*/ 	.byte	0x04, 0x17
        /*005a*/ 	.short	(.L_293 - .L_292)
.L_292:
        /*005c*/ 	.word	0x00000000
        /*0060*/ 	.short	0x0000
        /*0062*/ 	.short	0x0000
        /*0064*/ 	.byte	0x00, 0xf0, 0x11, 0x00


	//----- nvinfo : EIATTR_SPARSE_MMA_MASK
	.align		4
.L_293:
        /*0068*/ 	.byte	0x03, 0x50
        /*006a*/ 	.short	0x0000


	//----- nvinfo : EIATTR_MAXREG_COUNT
	.align		4
        /*006c*/ 	.byte	0x03, 0x1b
        /*006e*/ 	.short	0x00ff


	//----- nvinfo : EIATTR_MERCURY_ISA_VERSION
	.align		4
        /*0070*/ 	.byte	0x03, 0x5f
        /*0072*/ 	.short	0x0101


	//----- nvinfo : EIATTR_VRC_CTA_INIT_COUNT
	.align		4
        /*0074*/ 	.byte	0x02, 0x4a
	.zero		1
	.zero		1


	//----- nvinfo : EIATTR_EXIT_INSTR_OFFSETS
	.align		4
        /*0078*/ 	.byte	0x04, 0x1c
        /*007a*/ 	.short	(.L_295 - .L_294)


	//   ....[0]....
.L_294:
        /*007c*/ 	.word	0x000000a0


	//   ....[1]....
        /*0080*/ 	.word	0x00000480


	//----- nvinfo : EIATTR_CBANK_PARAM_SIZE
	.align		4
.L_295:
        /*0084*/ 	.byte	0x03, 0x19
        /*0086*/ 	.short	0x0028


	//----- nvinfo : EIATTR_PARAM_CBANK
	.align		4
        /*0088*/ 	.byte	0x04, 0x0a
        /*008a*/ 	.short	(.L_297 - .L_296)
	.align		4
.L_296:
        /*008c*/ 	.word	index@(.nv.constant0.dxhat_kernel)
        /*0090*/ 	.short	0x0380
        /*0092*/ 	.short	0x0028


	//----- nvinfo : EIATTR_SW_WAR
	.align		4
.L_297:
        /*0094*/ 	.byte	0x04, 0x36
        /*0096*/ 	.short	(.L_299 - .L_298)
.L_298:
        /*0098*/ 	.word	0x00000008
.L_299:


//--------------------- .nv.info.computeDelta_full --------------------------
	.section	.nv.info.computeDelta_full,"",@"SHT_CUDA_INFO"
	.sectionflags	@""
	.align	4


	//----- nvinfo : EIATTR_CUDA_API_VERSION
	.align		4
        /*0000*/ 	.byte	0x04, 0x37
        /*0002*/ 	.short	(.L_301 - .L_300)
.L_300:
        /*0004*/ 	.word	0x00000082


	//----- nvinfo : EIATTR_KPARAM_INFO
	.align		4
.L_301:
        /*0008*/ 	.byte	0x04, 0x17
        /*000a*/ 	.short	(.L_303 - .L_302)
.L_302:
        /*000c*/ 	.word	0x00000000
        /*0010*/ 	.short	0x0005
        /*0012*/ 	.short	0x0024
        /*0014*/ 	.byte	0x00, 0xf0, 0x11, 0x00


	//----- nvinfo : EIATTR_KPARAM_INFO
	.align		4
.L_303:
        /*0018*/ 	.byte	0x04, 0x17
        /*001a*/ 	.short	(.L_305 - .L_304)
.L_304:
        /*001c*/ 	.word	0x00000000
        /*0020*/ 	.short	0x0004
        /*0022*/ 	.short	0x0020
        /*0024*/ 	.byte	0x00, 0xf0, 0x11, 0x00


	//----- nvinfo : EIATTR_KPARAM_INFO
	.align		4
.L_305:
        /*0028*/ 	.byte	0x04, 0x17
        /*002a*/ 	.short	(.L_307 - .L_306)
.L_306:
        /*002c*/ 	.word	0x00000000
        /*0030*/ 	.short	0x0003
        /*0032*/ 	.short	0x0018
        /*0034*/ 	.byte	0x00, 0xf5, 0x21, 0x00


	//----- nvinfo : EIATTR_KPARAM_INFO
	.align		4
.L_307:
        /*0038*/ 	.byte	0x04, 0x17
        /*003a*/ 	.short	(.L_309 - .L_308)
.L_308:
        /*003c*/ 	.word	0x00000000
        /*0040*/ 	.short	0x0002
        /*0042*/ 	.short	0x0010
        /*0044*/ 	.byte	0x00, 0xf5, 0x21, 0x00


	//----- nvinfo : EIATTR_KPARAM_INFO
	.align		4
.L_309:
        /*0048*/ 	.byte	0x04, 0x17
        /*004a*/ 	.short	(.L_311 - .L_310)
.L_310:
        /*004c*/ 	.word	0x00000000
        /*0050*/ 	.short	0x0001
        /*0052*/ 	.short	0x0008
        /*0054*/ 	.byte	0x00, 0xf5, 0x21, 0x00


	//----- nvinfo : EIATTR_KPARAM_INFO
	.align		4
.L_311:
        /*0058*/ 	.byte	0x04, 0x17
        /*005a*/ 	.short	(.L_313 - .L_312)
.L_312:
        /*005c*/ 	.word	0x00000000
        /*0060*/ 	.short	0x0000
        /*0062*/ 	.short	0x0000
        /*0064*/ 	.byte	0x00, 0xf5, 0x21, 0x00


	//----- nvinfo : EIATTR_SPARSE_MMA_MASK
	.align		4
.L_313:
        /*0068*/ 	.byte	0x03, 0x50
        /*006a*/ 	.short	0x0000


	//----- nvinfo : EIATTR_MAXREG_COUNT
	.align		4
        /*006c*/ 	.byte	0x03, 0x1b
        /*006e*/ 	.short	0x00ff


	//----- nvinfo : EIATTR_MERCURY_ISA_VERSION
	.align		4
        /*0070*/ 	.byte	0x03, 0x5f
        /*0072*/ 	.short	0x0101


	//----- nvinfo : EIATTR_VRC_CTA_INIT_COUNT
	.align		4
        /*0074*/ 	.byte	0x02, 0x4a
	.zero		1
	.zero		1


	//----- nvinfo : EIATTR_EXIT_INSTR_OFFSETS
	.align		4
        /*0078*/ 	.byte	0x04, 0x1c
        /*007a*/ 	.short	(.L_315 - .L_314)


	//   ....[0]....
.L_314:
        /*007c*/ 	.word	0x00000070


	//   ....[1]....
        /*0080*/ 	.word	0x00000170


	//   ....[2]....
        /*0084*/ 	.word	0x000010f0


	//----- nvinfo : EIATTR_CRS_STACK_SIZE
	.align		4
.L_315:
        /*0088*/ 	.byte	0x04, 0x1e
        /*008a*/ 	.short	(.L_317 - .L_316)
.L_316:
        /*008c*/ 	.word	0x00000000


	//----- nvinfo : EIATTR_CBANK_PARAM_SIZE
	.align		4
.L_317:
        /*0090*/ 	.byte	0x03, 0x19
        /*0092*/ 	.short	0x0028


	//----- nvinfo : EIATTR_PARAM_CBANK
	.align		4
        /*0094*/ 	.byte	0x04, 0x0a
        /*0096*/ 	.short	(.L_319 - .L_318)
	.align		4
.L_318:
        /*0098*/ 	.word	index@(.nv.constant0.computeDelta_full)
        /*009c*/ 	.short	0x0380
        /*009e*/ 	.short	0x0028


	//----- nvinfo : EIATTR_SW_WAR
	.align		4
.L_319:
        /*00a0*/ 	.byte	0x04, 0x36
        /*00a2*/ 	.short	(.L_321 - .L_320)
.L_320:
        /*00a4*/ 	.word	0x00000008
.L_321:


//--------------------- .nv.info.dgama_dbeta_kernel --------------------------
	.section	.nv.info.dgama_dbeta_kernel,"",@"SHT_CUDA_INFO"
	.sectionflags	@""
	.align	4


	//----- nvinfo : EIATTR_CUDA_API_VERSION
	.align		4
        /*0000*/ 	.byte	0x04, 0x37
        /*0002*/ 	.short	(.L_323 - .L_322)
.L_322:
        /*0004*/ 	.word	0x00000082


	//----- nvinfo : EIATTR_KPARAM_INFO
	.align		4
.L_323:
        /*0008*/ 	.byte	0x04, 0x17
        /*000a*/ 	.short	(.L_325 - .L_324)
.L_324:
        /*000c*/ 	.word	0x00000000
        /*0010*/ 	.short	0x0006
        /*0012*/ 	.short	0x0028
        /*0014*/ 	.byte	0x00, 0xf5, 0x21, 0x00


	//----- nvinfo : EIATTR_KPARAM_INFO
	.align		4
.L_325:
        /*0018*/ 	.byte	0x04, 0x17
        /*001a*/ 	.short	(.L_327 - .L_326)
.L_326:
        /*001c*/ 	.word	0x00000000
        /*0020*/ 	.short	0x0005
        /*0022*/ 	.short	0x0020
        /*0024*/ 	.byte	0x00, 0xf5, 0x21, 0x00


	//----- nvinfo : EIATTR_KPARAM_INFO
	.align		4
.L_327:
        /*0028*/ 	.byte	0x04, 0x17
        /*002a*/ 	.short	(.L_329 - .L_328)
.L_328:
        /*002c*/ 	.word	0x00000000
        /*0030*/ 	.short	0x0004
        /*0032*/ 	.short	0x0018
        /*0034*/ 	.byte	0x00, 0xf0, 0x11, 0x00


	//----- nvinfo : EIATTR_KPARAM_INFO
	.align		4
.L_329:
        /*0038*/ 	.byte	0x04, 0x17
        /*003a*/ 	.short	(.L_331 - .L_330)
.L_330:
        /*003c*/ 	.word	0x00000000
        /*0040*/ 	.short	0x0003
        /*0042*/ 	.short	0x0014
        /*0044*/ 	.byte	0x00, 0xf0, 0x11, 0x00


	//----- nvinfo : EIATTR_KPARAM_INFO
	.align		4
.L_331:
        /*0048*/ 	.byte	0x04, 0x17
        /*004a*/ 	.short	(.L_333 - .L_332)
.L_332:
        /*004c*/ 	.word	0x00000000
        /*0050*/ 	.short	0x0002
        /*0052*/ 	.short	0x0010
        /*0054*/ 	.byte	0x00, 0xf0, 0x11, 0x00


	//----- nvinfo : EIATTR_KPARAM_INFO
	.align		4
.L_333:
        /*0058*/ 	.byte	0x04, 0x17
        /*005a*/ 	.short	(.L_335 - .L_334)
.L_334:
        /*005c*/ 	.word	0x00000000
        /*0060*/ 	.short	0x0001
        /*0062*/ 	.short	0x0008
        /*0064*/ 	.byte	0x00, 0xf5, 0x21, 0x00


	//----- nvinfo : EIATTR_KPARAM_INFO
	.align		4
.L_335:
        /*0068*/ 	.byte	0x04, 0x17
        /*006a*/ 	.short	(.L_337 - .L_336)
.L_336:
        /*006c*/ 	.word	0x00000000
        /*0070*/ 	.short	0x0000
        /*0072*/ 	.short	0x0000
        /*0074*/ 	.byte	0x00, 0xf5, 0x21, 0x00


	//----- nvinfo : EIATTR_SPARSE_MMA_MASK
	.align		4
.L_337:
        /*0078*/ 	.byte	0x03, 0x50
        /*007a*/ 	.short	0x0000


	//----- nvinfo : EIATTR_MAXREG_COUNT
	.align		4
        /*007c*/ 	.byte	0x03, 0x1b
        /*007e*/ 	.short	0x00ff


	//----- nvinfo : EIATTR_NUM_BARRIERS
	.align		4
        /*0080*/ 	.byte	0x02, 0x4c
        /*0082*/ 	.byte	0x01
	.zero		1


	//----- nvinfo : EIATTR_MERCURY_ISA_VERSION
	.align		4
        /*0084*/ 	.byte	0x03, 0x5f
        /*0086*/ 	.short	0x0101


	//----- nvinfo : EIATTR_VRC_CTA_INIT_COUNT
	.align		4
        /*0088*/ 	.byte	0x02, 0x4a
	.zero		1
	.zero		1


	//----- nvinfo : EIATTR_EXIT_INSTR_OFFSETS
	.align		4
        /*008c*/ 	.byte	0x04, 0x1c
        /*008e*/ 	.short	(.L_339 - .L_338)


	//   ....[0]....
.L_338:
        /*0090*/ 	.word	0x000010f0


	//   ....[1]....
        /*0094*/ 	.word	0x00001440


	//----- nvinfo : EIATTR_CRS_STACK_SIZE
	.align		4
.L_339:
        /*0098*/ 	.byte	0x04, 0x1e
        /*009a*/ 	.short	(.L_341 - .L_340)
.L_340:
        /*009c*/ 	.word	0x00000000


	//----- nvinfo : EIATTR_CBANK_PARAM_SIZE
	.align		4
.L_341:
        /*00a0*/ 	.byte	0x03, 0x19
        /*00a2*/ 	.short	0x0030


	//----- nvinfo : EIATTR_PARAM_CBANK
	.align		4
        /*00a4*/ 	.byte	0x04, 0x0a
        /*00a6*/ 	.short	(.L_343 - .L_342)
	.align		4
.L_342:
        /*00a8*/ 	.word	index@(.nv.constant0.dgama_dbeta_kernel)
        /*00ac*/ 	.short	0x0380
        /*00ae*/ 	.short	0x0030


	//----- nvinfo : EIATTR_SW_WAR
	.align		4
.L_343:
        /*00b0*/ 	.byte	0x04, 0x36
        /*00b2*/ 	.short	(.L_345 - .L_344)
.L_344:
        /*00b4*/ 	.word	0x00000008
.L_345:


//--------------------- .nv.info.dbeta_kernel     --------------------------
	.section	.nv.info.dbeta_kernel,"",@"SHT_CUDA_INFO"
	.sectionflags	@""
	.align	4


	//----- nvinfo : EIATTR_CUDA_API_VERSION
	.align		4
        /*0000*/ 	.byte	0x04, 0x37
        /*0002*/ 	.short	(.L_347 - .L_346)
.L_346:
        /*0004*/ 	.word	0x00000082


	//----- nvinfo : EIATTR_KPARAM_INFO
	.align		4
.L_347:
        /*0008*/ 	.byte	0x04, 0x17
        /*000a*/ 	.short	(.L_349 - .L_348)
.L_348:
        /*000c*/ 	.word	0x00000000
        /*0010*/ 	.short	0x0004
        /*0012*/ 	.short	0x0018
        /*0014*/ 	.byte	0x00, 0xf0, 0x11, 0x00


	//----- nvinfo : EIATTR_KPARAM_INFO
	.align		4
.L_349:
        /*0018*/ 	.byte	0x04, 0x17
        /*001a*/ 	.short	(.L_351 - .L_350)
.L_350:
        /*001c*/ 	.word	0x00000000
        /*0020*/ 	.short	0x0003
        /*0022*/ 	.short	0x0014
        /*0024*/ 	.byte	0x00, 0xf0, 0x11, 0x00


	//----- nvinfo : EIATTR_KPARAM_INFO
	.align		4
.L_351:
        /*0028*/ 	.byte	0x04, 0x17
        /*002a*/ 	.short	(.L_353 - .L_352)
.L_352:
        /*002c*/ 	.word	0x00000000
        /*0030*/ 	.short	0x0002
        /*0032*/ 	.short	0x0010
        /*0034*/ 	.byte	0x00, 0xf0, 0x11, 0x00


	//----- nvinfo : EIATTR_KPARAM_INFO
	.align		4
.L_353:
        /*0038*/ 	.byte	0x04, 0x17
        /*003a*/ 	.short	(.L_355 - .L_354)
.L_354:
        /*003c*/ 	.word	0x00000000
        /*0040*/ 	.short	0x0001
        /*0042*/ 	.short	0x0008
        /*0044*/ 	.byte	0x00, 0xf5, 0x21, 0x00


	//----- nvinfo : EIATTR_KPARAM_INFO
	.align		4
.L_355:
        /*0048*/ 	.byte	0x04, 0x17
        /*004a*/ 	.short	(.L_357 - .L_356)
.L_356:
        /*004c*/ 	.word	0x00000000
        /*0050*/ 	.short	0x0000
        /*0052*/ 	.short	0x0000
        /*0054*/ 	.byte	0x00, 0xf5, 0x21, 0x00


	//----- nvinfo : EIATTR_SPARSE_MMA_MASK
	.align		4
.L_357:
        /*0058*/ 	.byte	0x03, 0x50
        /*005a*/ 	.short	0x0000


	//----- nvinfo : EIATTR_MAXREG_COUNT
	.align		4
        /*005c*/ 	.byte	0x03, 0x1b
        /*005e*/ 	.short	0x00ff


	//----- nvinfo : EIATTR_NUM_BARRIERS
	.align		4
        /*0060*/ 	.byte	0x02, 0x4c
        /*0062*/ 	.byte	0x01
	.zero		1


	//----- nvinfo : EIATTR_MERCURY_ISA_VERSION
	.align		4
        /*0064*/ 	.byte	0x03, 0x5f
        /*0066*/ 	.short	0x0101


	//----- nvinfo : EIATTR_VRC_CTA_INIT_COUNT
	.align		4
        /*0068*/ 	.byte	0x02, 0x4a
	.zero		1
	.zero		1


	//----- nvinfo : EIATTR_EXIT_INSTR_OFFSETS
	.align		4
        /*006c*/ 	.byte	0x04, 0x1c
        /*006e*/ 	.short	(.L_359 - .L_358)


	//   ....[0]....
.L_358:
        /*0070*/ 	.word	0x00000f20


	//   ....[1]....
        /*0074*/ 	.word	0x00001230


	//----- nvinfo : EIATTR_CRS_STACK_SIZE
	.align		4
.L_359:
        /*0078*/ 	.byte	0x04, 0x1e
        /*007a*/ 	.short	(.L_361 - .L_360)
.L_360:
        /*007c*/ 	.word	0x00000000


	//----- nvinfo : EIATTR_CBANK_PARAM_SIZE
	.align		4
.L_361:
        /*0080*/ 	.byte	0x03, 0x19
        /*0082*/ 	.short	0x001c


	//----- nvinfo : EIATTR_PARAM_CBANK
	.align		4
        /*0084*/ 	.byte	0x04, 0x0a
        /*0086*/ 	.short	(.L_363 - .L_362)
	.align		4
.L_362:
        /*0088*/ 	.word	index@(.nv.constant0.dbeta_kernel)
        /*008c*/ 	.short	0x0380
        /*008e*/ 	.short	0x001c


	//----- nvinfo : EIATTR_SW_WAR
	.align		4
.L_363:
        /*0090*/ 	.byte	0x04, 0x36
        /*0092*/ 	.short	(.L_365 - .L_364)
.L_364:
        /*0094*/ 	.word	0x00000008
.L_365:


//--------------------- .nv.info.dgama_kernel     --------------------------
	.section	.nv.info.dgama_kernel,"",@"SHT_CUDA_INFO"
	.sectionflags	@""
	.align	4


	//----- nvinfo : EIATTR_CUDA_API_VERSION
	.align		4
        /*0000*/ 	.byte	0x04, 0x37
        /*0002*/ 	.short	(.L_367 - .L_366)
.L_366:
        /*0004*/ 	.word	0x00000082


	//----- nvinfo : EIATTR_KPARAM_INFO
	.align		4
.L_367:
        /*0008*/ 	.byte	0x04, 0x17
        /*000a*/ 	.short	(.L_369 - .L_368)
.L_368:
        /*000c*/ 	.word	0x00000000
        /*0010*/ 	.short	0x0005
        /*0012*/ 	.short	0x0020
        /*0014*/ 	.byte	0x00, 0xf5, 0x21, 0x00


	//----- nvinfo : EIATTR_KPARAM_INFO
	.align		4
.L_369:
        /*0018*/ 	.byte	0x04, 0x17
        /*001a*/ 	.short	(.L_371 - .L_370)
.L_370:
        /*001c*/ 	.word	0x00000000
        /*0020*/ 	.short	0x0004
        /*0022*/ 	.short	0x0018
        /*0024*/ 	.byte	0x00, 0xf0, 0x11, 0x00


	//----- nvinfo : EIATTR_KPARAM_INFO
	.align		4
.L_371:
        /*0028*/ 	.byte	0x04, 0x17
        /*002a*/ 	.short	(.L_373 - .L_372)
.L_372:
        /*002c*/ 	.word	0x00000000
        /*0030*/ 	.short	0x0003
        /*0032*/ 	.short	0x0014
        /*0034*/ 	.byte	0x00, 0xf0, 0x11, 0x00


	//----- nvinfo : EIATTR_KPARAM_INFO
	.align		4
.L_373:
        /*0038*/ 	.byte	0x04, 0x17
        /*003a*/ 	.short	(.L_375 - .L_374)
.L_374:
        /*003c*/ 	.word	0x00000000
        /*0040*/ 	.short	0x0002
        /*0042*/ 	.short	0x0010
        /*0044*/ 	.byte	0x00, 0xf0, 0x11, 0x00


	//----- nvinfo : EIATTR_KPARAM_INFO
	.align		4
.L_375:
        /*0048*/ 	.byte	0x04, 0x17
        /*004a*/ 	.short	(.L_377 - .L_376)
.L_376:
        /*004c*/ 	.word	0x00000000
        /*0050*/ 	.short	0x0001
        /*0052*/ 	.short	0x0008
        /*0054*/ 	.byte	0x00, 0xf5, 0x21, 0x00


	//----- nvinfo : EIATTR_KPARAM_INFO
	.align		4
.L_377:
        /*0058*/ 	.byte	0x04, 0x17
        /*005a*/ 	.short	(.L_379 - .L_378)
.L_378:
        /*005c*/ 	.word	0x00000000
        /*0060*/ 	.short	0x0000
        /*0062*/ 	.short	0x0000
        /*0064*/ 	.byte	0x00, 0xf5, 0x21, 0x00


	//----- nvinfo : EIATTR_SPARSE_MMA_MASK
	.align		4
.L_379:
        /*0068*/ 	.byte	0x03, 0x50
        /*006a*/ 	.short	0x0000


	//----- nvinfo : EIATTR_MAXREG_COUNT
	.align		4
        /*006c*/ 	.byte	0x03, 0x1b
        /*006e*/ 	.short	0x00ff


	//----- nvinfo : EIATTR_NUM_BARRIERS
	.align		4
        /*0070*/ 	.byte	0x02, 0x4c
        /*0072*/ 	.byte	0x01
	.zero		1


	//----- nvinfo : EIATTR_MERCURY_ISA_VERSION
	.align		4
        /*0074*/ 	.byte	0x03, 0x5f
        /*0076*/ 	.short	0x0101


	//----- nvinfo : EIATTR_VRC_CTA_INIT_COUNT
	.align		4
        /*0078*/ 	.byte	0x02, 0x4a
	.zero		1
	.zero		1


	//----- nvinfo : EIATTR_EXIT_INSTR_OFFSETS
	.align		4
        /*007c*/ 	.byte	0x04, 0x1c
        /*007e*/ 	.short	(.L_381 - .L_380)


	//   ....[0]....
.L_380:
        /*0080*/ 	.word	0x00000cb0


	//   ....[1]....
        /*0084*/ 	.word	0x00000fc0


	//----- nvinfo : EIATTR_CRS_STACK_SIZE
	.align		4
.L_381:
        /*0088*/ 	.byte	0x04, 0x1e
        /*008a*/ 	.short	(.L_383 - .L_382)
.L_382:
        /*008c*/ 	.word	0x00000000


	//----- nvinfo : EIATTR_CBANK_PARAM_SIZE
	.align		4
.L_383:
        /*0090*/ 	.byte	0x03, 0x19
        /*0092*/ 	.short	0x0028


	//----- nvinfo : EIATTR_PARAM_CBANK
	.align		4
        /*0094*/ 	.byte	0x04, 0x0a
        /*0096*/ 	.short	(.L_385 - .L_384)
	.align		4
.L_384:
        /*0098*/ 	.word	index@(.nv.constant0.dgama_kernel)
        /*009c*/ 	.short	0x0380
        /*009e*/ 	.short	0x0028


	//----- nvinfo : EIATTR_SW_WAR
	.align		4
.L_385:
        /*00a0*/ 	.byte	0x04, 0x36
        /*00a2*/ 	.short	(.L_387 - .L_386)
.L_386:
        /*00a4*/ 	.word	0x00000008
.L_387:


//--------------------- .nv.info.normalize_test_kernel --------------------------
	.section	.nv.info.normalize_test_kernel,"",@"SHT_CUDA_INFO"
	.sectionflags	@""
	.align	4


	//----- nvinfo : EIATTR_CUDA_API_VERSION
	.align		4
        /*0000*/ 	.byte	0x04, 0x37
        /*0002*/ 	.short	(.L_389 - .L_388)
.L_388:
        /*0004*/ 	.word	0x00000082


	//----- nvinfo : EIATTR_KPARAM_INFO
	.align		4
.L_389:
        /*0008*/ 	.byte	0x04, 0x17
        /*000a*/ 	.short	(.L_391 - .L_390)
.L_390:
        /*000c*/ 	.word	0x00000000
        /*0010*/ 	.short	0x000b
        /*0012*/ 	.short	0x004c
        /*0014*/ 	.byte	0x00, 0xf0, 0x11, 0x00


	//----- nvinfo : EIATTR_KPARAM_INFO
	.align		4
.L_391:
        /*0018*/ 	.byte	0x04, 0x17
        /*001a*/ 	.short	(.L_393 - .L_392)
.L_392:
        /*001c*/ 	.word	0x00000000
        /*0020*/ 	.short	0x000a
        /*0022*/ 	.short	0x0048
        /*0024*/ 	.byte	0x00, 0xf0, 0x11, 0x00


	//----- nvinfo : EIATTR_KPARAM_INFO
	.align		4
.L_393:
        /*0028*/ 	.byte	0x04, 0x17
        /*002a*/ 	.short	(.L_395 - .L_394)
.L_394:
        /*002c*/ 	.word	0x00000000
        /*0030*/ 	.short	0x0009
        /*0032*/ 	.short	0x0044
        /*0034*/ 	.byte	0x00, 0xf0, 0x11, 0x00


	//----- nvinfo : EIATTR_KPARAM_INFO
	.align		4
.L_395:
        /*0038*/ 	.byte	0x04, 0x17
        /*003a*/ 	.short	(.L_397 - .L_396)
.L_396:
        /*003c*/ 	.word	0x00000000
        /*0040*/ 	.short	0x0008
        /*0042*/ 	.short	0x0040
        /*0044*/ 	.byte	0x00, 0xf0, 0x11, 0x00


	//----- nvinfo : EIATTR_KPARAM_INFO
	.align		4
.L_397:
        /*0048*/ 	.byte	0x04, 0x17
        /*004a*/ 	.short	(.L_399 - .L_398)
.L_398:
        /*004c*/ 	.word	0x00000000
        /*0050*/ 	.short	0x0007
        /*0052*/ 	.short	0x0038
        /*0054*/ 	.byte	0x00, 0xf5, 0x21, 0x00


	//----- nvinfo : EIATTR_KPARAM_INFO
	.align		4
.L_399:
        /*0058*/ 	.byte	0x04, 0x17
        /*005a*/ 	.short	(.L_401 - .L_400)
.L_400:
        /*005c*/ 	.word	0x00000000
        /*0060*/ 	.short	0x0006
        /*0062*/ 	.short	0x0030
        /*0064*/ 	.byte	0x00, 0xf5, 0x21, 0x00


	//----- nvinfo : EIATTR_KPARAM_INFO
	.align		4
.L_401:
        /*0068*/ 	.byte	0x04, 0x17
        /*006a*/ 	.short	(.L_403 - .L_402)
.L_402:
        /*006c*/ 	.word	0x00000000
        /*0070*/ 	.short	0x0005
        /*0072*/ 	.short	0x0028
        /*0074*/ 	.byte	0x00, 0xf5, 0x21, 0x00


	//----- nvinfo : EIATTR_KPARAM_INFO
	.align		4
.L_403:
        /*0078*/ 	.byte	0x04, 0x17
        /*007a*/ 	.short	(.L_405 - .L_404)
.L_404:
        /*007c*/ 	.word	0x00000000
        /*0080*/ 	.short	0x0004
        /*0082*/ 	.short	0x0020
        /*0084*/ 	.byte	0x00, 0xf5, 0x21, 0x00


	//----- nvinfo : EIATTR_KPARAM_INFO
	.align		4
.L_405:
        /*0088*/ 	.byte	0x04, 0x17
        /*008a*/ 	.short	(.L_407 - .L_406)
.L_406:
        /*008c*/ 	.word	0x00000000
        /*0090*/ 	.short	0x0003
        /*0092*/ 	.short	0x0018
        /*0094*/ 	.byte	0x00, 0xf5, 0x21, 0x00


	//----- nvinfo : EIATTR_KPARAM_INFO
	.align		4
.L_407:
        /*0098*/ 	.byte	0x04, 0x17
        /*009a*/ 	.short	(.L_409 - .L_408)
.L_408:
        /*009c*/ 	.word	0x00000000
        /*00a0*/ 	.short	0x0002
        /*00a2*/ 	.short	0x0010
        /*00a4*/ 	.byte	0x00, 0xf5, 0x21, 0x00


	//----- nvinfo : EIATTR_KPARAM_INFO
	.align		4
.L_409:
        /*00a8*/ 	.byte	0x04, 0x17
        /*00aa*/ 	.short	(.L_411 - .L_410)
.L_410:
        /*00ac*/ 	.word	0x00000000
        /*00b0*/ 	.short	0x0001
        /*00b2*/ 	.short	0x0008
        /*00b4*/ 	.byte	0x00, 0xf5, 0x21, 0x00


	//----- nvinfo : EIATTR_KPARAM_INFO
	.align		4
.L_411:
        /*00b8*/ 	.byte	0x04, 0x17
        /*00ba*/ 	.short	(.L_413 - .L_412)
.L_412:
        /*00bc*/ 	.word	0x00000000
        /*00c0*/ 	.short	0x0000
        /*00c2*/ 	.short	0x0000
        /*00c4*/ 	.byte	0x00, 0xf0, 0x11, 0x00


	//----- nvinfo : EIATTR_SPARSE_MMA_MASK
	.align		4
.L_413:
        /*00c8*/ 	.byte	0x03, 0x50
        /*00ca*/ 	.short	0x0000


	//----- nvinfo : EIATTR_MAXREG_COUNT
	.align		4
        /*00cc*/ 	.byte	0x03, 0x1b
        /*00ce*/ 	.short	0x00ff


	//----- nvinfo : EIATTR_MERCURY_ISA_VERSION
	.align		4
        /*00d0*/ 	.byte	0x03, 0x5f
        /*00d2*/ 	.short	0x0101


	//----- nvinfo : EIATTR_VRC_CTA_INIT_COUNT
	.align		4
        /*00d4*/ 	.byte	0x02, 0x4a
	.zero		1
	.zero		1


	//----- nvinfo : EIATTR_EXIT_INSTR_OFFSETS
	.align		4
        /*00d8*/ 	.byte	0x04, 0x1c
        /*00da*/ 	.short	(.L_415 - .L_414)


	//   ....[0]....
.L_414:
        /*00dc*/ 	.word	0x000000a0


	//   ....[1]....
        /*00e0*/ 	.word	0x000006e0


	//----- nvinfo : EIATTR_CRS_STACK_SIZE
	.align		4
.L_415:
        /*00e4*/ 	.byte	0x04, 0x1e
        /*00e6*/ 	.short	(.L_417 - .L_416)
.L_416:
        /*00e8*/ 	.word	0x00000000


	//----- nvinfo : EIATTR_CBANK_PARAM_SIZE
	.align		4
.L_417:
        /*00ec*/ 	.byte	0x03, 0x19
        /*00ee*/ 	.short	0x0050


	//----- nvinfo : EIATTR_PARAM_CBANK
	.align		4
        /*00f0*/ 	.byte	0x04, 0x0a
        /*00f2*/ 	.short	(.L_419 - .L_418)
	.align		4
.L_418:
        /*00f4*/ 	.word	index@(.nv.constant0.normalize_test_kernel)
        /*00f8*/ 	.short	0x0380
        /*00fa*/ 	.short	0x0050


	//----- nvinfo : EIATTR_SW_WAR
	.align		4
.L_419:
        /*00fc*/ 	.byte	0x04, 0x36
        /*00fe*/ 	.short	(.L_421 - .L_420)
.L_420:
        /*0100*/ 	.word	0x00000008
.L_421:


//--------------------- .nv.info.normalize_kernel --------------------------
	.section	.nv.info.normalize_kernel,"",@"SHT_CUDA_INFO"
	.sectionflags	@""
	.align	4


	//----- nvinfo : EIATTR_CUDA_API_VERSION
	.align		4
        /*0000*/ 	.byte	0x04, 0x37
        /*0002*/ 	.short	(.L_423 - .L_422)
.L_422:
        /*0004*/ 	.word	0x00000082


	//----- nvinfo : EIATTR_KPARAM_INFO
	.align		4
.L_423:
        /*0008*/ 	.byte	0x04, 0x17
        /*000a*/ 	.short	(.L_425 - .L_424)
.L_424:
        /*000c*/ 	.word	0x00000000
        /*0010*/ 	.short	0x000b
        /*0012*/ 	.short	0x004c
        /*0014*/ 	.byte	0x00, 0xf0, 0x11, 0x00


	//----- nvinfo : EIATTR_KPARAM_INFO
	.align		4
.L_425:
        /*0018*/ 	.byte	0x04, 0x17
        /*001a*/ 	.short	(.L_427 - .L_426)
.L_426:
        /*001c*/ 	.word	0x00000000
        /*0020*/ 	.short	0x000a
        /*0022*/ 	.short	0x0048
        /*0024*/ 	.byte	0x00, 0xf0, 0x11, 0x00


	//----- nvinfo : EIATTR_KPARAM_INFO
	.align		4
.L_427:
        /*0028*/ 	.byte	0x04, 0x17
        /*002a*/ 	.short	(.L_429 - .L_428)
.L_428:
        /*002c*/ 	.word	0x00000000
        /*0030*/ 	.short	0x0009
        /*0032*/ 	.short	0x0044
        /*0034*/ 	.byte	0x00, 0xf0, 0x11, 0x00


	//----- nvinfo : EIATTR_KPARAM_INFO
	.align		4
.L_429:
        /*0038*/ 	.byte	0x04, 0x17
        /*003a*/ 	.short	(.L_431 - .L_430)
.L_430:
        /*003c*/ 	.word	0x00000000
        /*0040*/ 	.short	0x0008
        /*0042*/ 	.short	0x0040
        /*0044*/ 	.byte	0x00, 0xf0, 0x11, 0x00


	//----- nvinfo : EIATTR_KPARAM_INFO
	.align		4
.L_431:
        /*0048*/ 	.byte	0x04, 0x17
        /*004a*/ 	.short	(.L_433 - .L_432)
.L_432:
        /*004c*/ 	.word	0x00000000
        /*0050*/ 	.short	0x0007
        /*0052*/ 	.short	0x0038
        /*0054*/ 	.byte	0x00, 0xf5, 0x21, 0x00


	//----- nvinfo : EIATTR_KPARAM_INFO
	.align		4
.L_433:
        /*0058*/ 	.byte	0x04, 0x17
        /*005a*/ 	.short	(.L_435 - .L_434)
.L_434:
        /*005c*/ 	.word	0x00000000
        /*0060*/ 	.short	0x0006
        /*0062*/ 	.short	0x0030
        /*0064*/ 	.byte	0x00, 0xf5, 0x21, 0x00


	//----- nvinfo : EIATTR_KPARAM_INFO
	.align		4
.L_435:
        /*0068*/ 	.byte	0x04, 0x17
        /*006a*/ 	.short	(.L_437 - .L_436)
.L_436:
        /*006c*/ 	.word	0x00000000
        /*0070*/ 	.short	0x0005
        /*0072*/ 	.short	0x0028
        /*0074*/ 	.byte	0x00, 0xf5, 0x21, 0x00


	//----- nvinfo : EIATTR_KPARAM_INFO
	.align		4
.L_437:
        /*0078*/ 	.byte	0x04, 0x17
        /*007a*/ 	.short	(.L_439 - .L_438)
.L_438:
        /*007c*/ 	.word	0x00000000
        /*0080*/ 	.short	0x0004
        /*0082*/ 	.short	0x0020
        /*0084*/ 	.byte	0x00, 0xf5, 0x21, 0x00


	//----- nvinfo : EIATTR_KPARAM_INFO
	.align		4
.L_439:
        /*0088*/ 	.byte	0x04, 0x17
        /*008a*/ 	.short	(.L_441 - .L_440)
.L_440:
        /*008c*/ 	.word	0x00000000
        /*0090*/ 	.short	0x0003
        /*0092*/ 	.short	0x0018
        /*0094*/ 	.byte	0x00, 0xf5, 0x21, 0x00


	//----- nvinfo : EIATTR_KPARAM_INFO
	.align		4
.L_441:
        /*0098*/ 	.byte	0x04, 0x17
        /*009a*/ 	.short	(.L_443 - .L_442)
.L_442:
        /*009c*/ 	.word	0x00000000
        /*00a0*/ 	.short	0x0002
        /*00a2*/ 	.short	0x0010
        /*00a4*/ 	.byte	0x00, 0xf5, 0x21, 0x00


	//----- nvinfo : EIATTR_KPARAM_INFO
	.align		4
.L_443:
        /*00a8*/ 	.byte	0x04, 0x17
        /*00aa*/ 	.short	(.L_445 - .L_444)
.L_444:
        /*00ac*/ 	.word	0x00000000
        /*00b0*/ 	.short	0x0001
        /*00b2*/ 	.short	0x0008
        /*00b4*/ 	.byte	0x00, 0xf5, 0x21, 0x00


	//----- nvinfo : EIATTR_KPARAM_INFO
	.align		4
.L_445:
        /*00b8*/ 	.byte	0x04, 0x17
        /*00ba*/ 	.short	(.L_447 - .L_446)
.L_446:
        /*00bc*/ 	.word	0x00000000
        /*00c0*/ 	.short	0x0000
        /*00c2*/ 	.short	0x0000
        /*00c4*/ 	.byte	0x00, 0xf0, 0x11, 0x00


	//----- nvinfo : EIATTR_SPARSE_MMA_MASK
	.align		4
.L_447:
        /*00c8*/ 	.byte	0x03, 0x50
        /*00ca*/ 	.short	0x0000


	//----- nvinfo : EIATTR_MAXREG_COUNT
	.align		4
        /*00cc*/ 	.byte	0x03, 0x1b
        /*00ce*/ 	.short	0x00ff


	//----- nvinfo : EIATTR_MERCURY_ISA_VERSION
	.align		4
        /*00d0*/ 	.byte	0x03, 0x5f
        /*00d2*/ 	.short	0x0101


	//----- nvinfo : EIATTR_VRC_CTA_INIT_COUNT
	.align		4
        /*00d4*/ 	.byte	0x02, 0x4a
	.zero		1
	.zero		1


	//----- nvinfo : EIATTR_EXIT_INSTR_OFFSETS
	.align		4
        /*00d8*/ 	.byte	0x04, 0x1c
        /*00da*/ 	.short	(.L_449 - .L_448)


	//   ....[0]....
.L_448:
        /*00dc*/ 	.word	0x000000a0


	//   ....[1]....
        /*00e0*/ 	.word	0x000006e0


	//----- nvinfo : EIATTR_CRS_STACK_SIZE
	.align		4
.L_449:
        /*00e4*/ 	.byte	0x04, 0x1e
        /*00e6*/ 	.short	(.L_451 - .L_450)
.L_450:
        /*00e8*/ 	.word	0x00000000


	//----- nvinfo : EIATTR_CBANK_PARAM_SIZE
	.align		4
.L_451:
        /*00ec*/ 	.byte	0x03, 0x19
        /*00ee*/ 	.short	0x0050


	//----- nvinfo : EIATTR_PARAM_CBANK
	.align		4
        /*00f0*/ 	.byte	0x04, 0x0a
        /*00f2*/ 	.short	(.L_453 - .L_452)
	.align		4
.L_452:
        /*00f4*/ 	.word	index@(.nv.constant0.normalize_kernel)
        /*00f8*/ 	.short	0x0380
        /*00fa*/ 	.short	0x0050


	//----- nvinfo : EIATTR_SW_WAR
	.align		4
.L_453:
        /*00fc*/ 	.byte	0x04, 0x36
        /*00fe*/ 	.short	(.L_455 - .L_454)
.L_454:
        /*0100*/ 	.word	0x00000008
.L_455:


//--------------------- .nv.info.dx_fn            --------------------------
	.section	.nv.info.dx_fn,"",@"SHT_CUDA_INFO"
	.sectionflags	@""
	.align	4


	//----- nvinfo : EIATTR_CUDA_API_VERSION
	.align		4
        /*0000*/ 	.byte	0x04, 0x37
        /*0002*/ 	.short	(.L_457 - .L_456)
.L_456:
        /*0004*/ 	.word	0x00000082


	//----- nvinfo : EIATTR_KPARAM_INFO
	.align		4
.L_457:
        /*0008*/ 	.byte	0x04, 0x17
        /*000a*/ 	.short	(.L_459 - .L_458)
.L_458:
        /*000c*/ 	.word	0x00000000
        /*0010*/ 	.short	0x000a
        /*0012*/ 	.short	0x0040
        /*0014*/ 	.byte	0x00, 0xf0, 0x11, 0x00


	//----- nvinfo : EIATTR_KPARAM_INFO
	.align		4
.L_459:
        /*0018*/ 	.byte	0x04, 0x17
        /*001a*/ 	.short	(.L_461 - .L_460)
.L_460:
        /*001c*/ 	.word	0x00000000
        /*0020*/ 	.short	0x0009
        /*0022*/ 	.short	0x003c
        /*0024*/ 	.byte	0x00, 0xf0, 0x11, 0x00


	//----- nvinfo : EIATTR_KPARAM_INFO
	.align		4
.L_461:
        /*0028*/ 	.byte	0x04, 0x17
        /*002a*/ 	.short	(.L_463 - .L_462)
.L_462:
        /*002c*/ 	.word	0x00000000
        /*0030*/ 	.short	0x0008
        /*0032*/ 	.short	0x0038
        /*0034*/ 	.byte	0x00, 0xf0, 0x11, 0x00


	//----- nvinfo : EIATTR_KPARAM_INFO
	.align		4
.L_463:
        /*0038*/ 	.byte	0x04, 0x17
        /*003a*/ 	.short	(.L_465 - .L_464)
.L_464:
        /*003c*/ 	.word	0x00000000
        /*0040*/ 	.short	0x0007
        /*0042*/ 	.short	0x0034
        /*0044*/ 	.byte	0x00, 0xf0, 0x11, 0x00


	//----- nvinfo : EIATTR_KPARAM_INFO
	.align		4
.L_465:
        /*0048*/ 	.byte	0x04, 0x17
        /*004a*/ 	.short	(.L_467 - .L_466)
.L_466:
        /*004c*/ 	.word	0x00000000
        /*0050*/ 	.short	0x0006
        /*0052*/ 	.short	0x0030
        /*0054*/ 	.byte	0x00, 0xf0, 0x11, 0x00


	//----- nvinfo : EIATTR_KPARAM_INFO
	.align		4
.L_467:
        /*0058*/ 	.byte	0x04, 0x17
        /*005a*/ 	.short	(.L_469 - .L_468)
.L_468:
        /*005c*/ 	.word	0x00000000
        /*0060*/ 	.short	0x0005
        /*0062*/ 	.short	0x0028
        /*0064*/ 	.byte	0x00, 0xf5, 0x21, 0x00


	//----- nvinfo : EIATTR_KPARAM_INFO
	.align		4
.L_469:
        /*0068*/ 	.byte	0x04, 0x17
        /*006a*/ 	.short	(.L_471 - .L_470)
.L_470:
        /*006c*/ 	.word	0x00000000
        /*0070*/ 	.short	0x0004
        /*0072*/ 	.short	0x0020
        /*0074*/ 	.byte	0x00, 0xf5, 0x21, 0x00


	//----- nvinfo : EIATTR_KPARAM_INFO
	.align		4
.L_471:
        /*0078*/ 	.byte	0x04, 0x17
        /*007a*/ 	.short	(.L_473 - .L_472)
.L_472:
        /*007c*/ 	.word	0x00000000
        /*0080*/ 	.short	0x0003
        /*0082*/ 	.short	0x0018
        /*0084*/ 	.byte	0x00, 0xf5, 0x21, 0x00


	//----- nvinfo : EIATTR_KPARAM_INFO
	.align		4
.L_473:
        /*0088*/ 	.byte	0x04, 0x17
        /*008a*/ 	.short	(.L_475 - .L_474)
.L_474:
        /*008c*/ 	.word	0x00000000
        /*0090*/ 	.short	0x0002
        /*0092*/ 	.short	0x0010
        /*0094*/ 	.byte	0x00, 0xf5, 0x21, 0x00


	//----- nvinfo : EIATTR_KPARAM_INFO
	.align		4
.L_475:
        /*0098*/ 	.byte	0x04, 0x17
        /*009a*/ 	.short	(.L_477 - .L_476)
.L_476:
        /*009c*/ 	.word	0x00000000
        /*00a0*/ 	.short	0x0001
        /*00a2*/ 	.short	0x0008
        /*00a4*/ 	.byte	0x00, 0xf5, 0x21, 0x00


	//----- nvinfo : EIATTR_KPARAM_INFO
	.align		4
.L_477:
        /*00a8*/ 	.byte	0x04, 0x17
        /*00aa*/ 	.short	(.L_479 - .L_478)
.L_478:
        /*00ac*/ 	.word	0x00000000
        /*00b0*/ 	.short	0x0000
        /*00b2*/ 	.short	0x0000
        /*00b4*/ 	.byte	0x00, 0xf5, 0x21, 0x00


	//----- nvinfo : EIATTR_SPARSE_MMA_MASK
	.align		4
.L_479:
        /*00b8*/ 	.byte	0x03, 0x50
        /*00ba*/ 	.short	0x0000


	//----- nvinfo : EIATTR_MAXREG_COUNT
	.align		4
        /*00bc*/ 	.byte	0x03, 0x1b
        /*00be*/ 	.short	0x00ff


	//----- nvinfo : EIATTR_MERCURY_ISA_VERSION
	.align		4
        /*00c0*/ 	.byte	0x03, 0x5f
        /*00c2*/ 	.short	0x0101


	//----- nvinfo : EIATTR_VRC_CTA_INIT_COUNT
	.align		4
        /*00c4*/ 	.byte	0x02, 0x4a
	.zero		1
	.zero		1


	//----- nvinfo : EIATTR_EXIT_INSTR_OFFSETS
	.align		4
        /*00c8*/ 	.byte	0x04, 0x1c
        /*00ca*/ 	.short	(.L_481 - .L_480)


	//   ....[0]....
.L_480:
        /*00cc*/ 	.word	0x00000080


	//   ....[1]....
        /*00d0*/ 	.word	0x000000f0


	//   ....[2]....
        /*00d4*/ 	.word	0x00002a90


	//----- nvinfo : EIATTR_CRS_STACK_SIZE
	.align		4
.L_481:
        /*00d8*/ 	.byte	0x04, 0x1e
        /*00da*/ 	.short	(.L_483 - .L_482)
.L_482:
        /*00dc*/ 	.word	0x00000000


	//----- nvinfo : EIATTR_CBANK_PARAM_SIZE
	.align		4
.L_483:
        /*00e0*/ 	.byte	0x03, 0x19
        /*00e2*/ 	.short	0x0044


	//----- nvinfo : EIATTR_PARAM_CBANK
	.align		4
        /*00e4*/ 	.byte	0x04, 0x0a
        /*00e6*/ 	.short	(.L_485 - .L_484)
	.align		4
.L_484:
        /*00e8*/ 	.word	index@(.nv.constant0.dx_fn)
        /*00ec*/ 	.short	0x0380
        /*00ee*/ 	.short	0x0044


	//----- nvinfo : EIATTR_SW_WAR
	.align		4
.L_485:
        /*00f0*/ 	.byte	0x04, 0x36
        /*00f2*/ 	.short	(.L_487 - .L_486)
.L_486:
        /*00f4*/ 	.word	0x00000008
.L_487:


//--------------------- .nv.info.meanDelta        --------------------------
	.section	.nv.info.meanDelta,"",@"SHT_CUDA_INFO"
	.sectionflags	@""
	.align	4


	//----- nvinfo : EIATTR_CUDA_API_VERSION
	.align		4
        /*0000*/ 	.byte	0x04, 0x37
        /*0002*/ 	.short	(.L_489 - .L_488)
.L_488:
        /*0004*/ 	.word	0x00000082


	//----- nvinfo : EIATTR_KPARAM_INFO
	.align		4
.L_489:
        /*0008*/ 	.byte	0x04, 0x17
        /*000a*/ 	.short	(.L_491 - .L_490)
.L_490:
        /*000c*/ 	.word	0x00000000
        /*0010*/ 	.short	0x0008
        /*0012*/ 	.short	0x0030
        /*0014*/ 	.byte	0x00, 0xf0, 0x11, 0x00


	//----- nvinfo : EIATTR_KPARAM_INFO
	.align		4
.L_491:
        /*0018*/ 	.byte	0x04, 0x17
        /*001a*/ 	.short	(.L_493 - .L_492)
.L_492:
        /*001c*/ 	.word	0x00000000
        /*0020*/ 	.short	0x0007
        /*0022*/ 	.short	0x002c
        /*0024*/ 	.byte	0x00, 0xf0, 0x11, 0x00


	//----- nvinfo : EIATTR_KPARAM_INFO
	.align		4
.L_493:
        /*0028*/ 	.byte	0x04, 0x17
        /*002a*/ 	.short	(.L_495 - .L_494)
.L_494:
        /*002c*/ 	.word	0x00000000
        /*0030*/ 	.short	0x0006
        /*0032*/ 	.short	0x0028
        /*0034*/ 	.byte	0x00, 0xf0, 0x11, 0x00


	//----- nvinfo : EIATTR_KPARAM_INFO
	.align		4
.L_495:
        /*0038*/ 	.byte	0x04, 0x17
        /*003a*/ 	.short	(.L_497 - .L_496)
.L_496:
        /*003c*/ 	.word	0x00000000
        /*0040*/ 	.short	0x0005
        /*0042*/ 	.short	0x0024
        /*0044*/ 	.byte	0x00, 0xf0, 0x11, 0x00


	//----- nvinfo : EIATTR_KPARAM_INFO
	.align		4
.L_497:
        /*0048*/ 	.byte	0x04, 0x17
        /*004a*/ 	.short	(.L_499 - .L_498)
.L_498:
        /*004c*/ 	.word	0x00000000
        /*0050*/ 	.short	0x0004
        /*0052*/ 	.short	0x0020
        /*0054*/ 	.byte	0x00, 0xf0, 0x11, 0x00


	//----- nvinfo : EIATTR_KPARAM_INFO
	.align		4
.L_499:
        /*0058*/ 	.byte	0x04, 0x17
        /*005a*/ 	.short	(.L_501 - .L_500)
.L_500:
        /*005c*/ 	.word	0x00000000
        /*0060*/ 	.short	0x0003
        /*0062*/ 	.short	0x0018
        /*0064*/ 	.byte	0x00, 0xf5, 0x21, 0x00


	//----- nvinfo : EIATTR_KPARAM_INFO
	.align		4
.L_501:
        /*0068*/ 	.byte	0x04, 0x17
        /*006a*/ 	.short	(.L_503 - .L_502)
.L_502:
        /*006c*/ 	.word	0x00000000
        /*0070*/ 	.short	0x0002
        /*0072*/ 	.short	0x0010
        /*0074*/ 	.byte	0x00, 0xf5, 0x21, 0x00


	//----- nvinfo : EIATTR_KPARAM_INFO
	.align		4
.L_503:
        /*0078*/ 	.byte	0x04, 0x17
        /*007a*/ 	.short	(.L_505 - .L_504)
.L_504:
        /*007c*/ 	.word	0x00000000
        /*0080*/ 	.short	0x0001
        /*0082*/ 	.short	0x0008
        /*0084*/ 	.byte	0x00, 0xf5, 0x21, 0x00


	//----- nvinfo : EIATTR_KPARAM_INFO
	.align		4
.L_505:
        /*0088*/ 	.byte	0x04, 0x17
        /*008a*/ 	.short	(.L_507 - .L_506)
.L_506:
        /*008c*/ 	.word	0x00000000
        /*0090*/ 	.short	0x0000
        /*0092*/ 	.short	0x0000
        /*0094*/ 	.byte	0x00, 0xf5, 0x21, 0x00


	//----- nvinfo : EIATTR_SPARSE_MMA_MASK
	.align		4
.L_507:
        /*0098*/ 	.byte	0x03, 0x50
        /*009a*/ 	.short	0x0000


	//----- nvinfo : EIATTR_MAXREG_COUNT
	.align		4
        /*009c*/ 	.byte	0x03, 0x1b
        /*009e*/ 	.short	0x00ff


	//----- nvinfo : EIATTR_MERCURY_ISA_VERSION
	.align		4
        /*00a0*/ 	.byte	0x03, 0x5f
        /*00a2*/ 	.short	0x0101


	//----- nvinfo : EIATTR_VRC_CTA_INIT_COUNT
	.align		4
        /*00a4*/ 	.byte	0x02, 0x4a
	.zero		1
	.zero		1


	//----- nvinfo : EIATTR_EXIT_INSTR_OFFSETS
	.align		4
        /*00a8*/ 	.byte	0x04, 0x1c
        /*00aa*/ 	.short	(.L_509 - .L_508)


	//   ....[0]....
.L_508:
        /*00ac*/ 	.word	0x00000070


	//   ....[1]....
        /*00b0*/ 	.word	0x00000170


	//   ....[2]....
        /*00b4*/ 	.word	0x00000240


	//   ....[3]....
        /*00b8*/ 	.word	0x00000310


	//   ....[4]....
        /*00bc*/ 	.word	0x00000ca0


	//----- nvinfo : EIATTR_CRS_STACK_SIZE
	.align		4
.L_509:
        /*00c0*/ 	.byte	0x04, 0x1e
        /*00c2*/ 	.short	(.L_511 - .L_510)
.L_510:
        /*00c4*/ 	.word	0x00000000


	//----- nvinfo : EIATTR_CBANK_PARAM_SIZE
	.align		4
.L_511:
        /*00c8*/ 	.byte	0x03, 0x19
        /*00ca*/ 	.short	0x0034


	//----- nvinfo : EIATTR_PARAM_CBANK
	.align		4
        /*00cc*/ 	.byte	0x04, 0x0a
        /*00ce*/ 	.short	(.L_513 - .L_512)
	.align		4
.L_512:
        /*00d0*/ 	.word	index@(.nv.constant0.meanDelta)
        /*00d4*/ 	.short	0x0380
        /*00d6*/ 	.short	0x0034


	//----- nvinfo : EIATTR_SW_WAR
	.align		4
.L_513:
        /*00d8*/ 	.byte	0x04, 0x36
        /*00da*/ 	.short	(.L_515 - .L_514)
.L_514:
        /*00dc*/ 	.word	0x00000008
.L_515:


//--------------------- .nv.info.computeDParams   --------------------------
	.section	.nv.info.computeDParams,"",@"SHT_CUDA_INFO"
	.sectionflags	@""
	.align	4


	//----- nvinfo : EIATTR_CUDA_API_VERSION
	.align		4
        /*0000*/ 	.byte	0x04, 0x37
        /*0002*/ 	.short	(.L_517 - .L_516)
.L_516:
        /*0004*/ 	.word	0x00000082


	//----- nvinfo : EIATTR_KPARAM_INFO
	.align		4
.L_517:
        /*0008*/ 	.byte	0x04, 0x17
        /*000a*/ 	.short	(.L_519 - .L_518)
.L_518:
        /*000c*/ 	.word	0x00000000
        /*0010*/ 	.short	0x0007
        /*0012*/ 	.short	0x002c
        /*0014*/ 	.byte	0x00, 0xf0, 0x11, 0x00


	//----- nvinfo : EIATTR_KPARAM_INFO
	.align		4
.L_519:
        /*0018*/ 	.byte	0x04, 0x17
        /*001a*/ 	.short	(.L_521 - .L_520)
.L_520:
        /*001c*/ 	.word	0x00000000
        /*0020*/ 	.short	0x0006
        /*0022*/ 	.short	0x0028
        /*0024*/ 	.byte	0x00, 0xf0, 0x11, 0x00


	//----- nvinfo : EIATTR_KPARAM_INFO
	.align		4
.L_521:
        /*0028*/ 	.byte	0x04, 0x17
        /*002a*/ 	.short	(.L_523 - .L_522)
.L_522:
        /*002c*/ 	.word	0x00000000
        /*0030*/ 	.short	0x0005
        /*0032*/ 	.short	0x0024
        /*0034*/ 	.byte	0x00, 0xf0, 0x11, 0x00


	//----- nvinfo : EIATTR_KPARAM_INFO
	.align		4
.L_523:
        /*0038*/ 	.byte	0x04, 0x17
        /*003a*/ 	.short	(.L_525 - .L_524)
.L_524:
        /*003c*/ 	.word	0x00000000
        /*0040*/ 	.short	0x0004
        /*0042*/ 	.short	0x0020
        /*0044*/ 	.byte	0x00, 0xf0, 0x11, 0x00


	//----- nvinfo : EIATTR_KPARAM_INFO
	.align		4
.L_525:
        /*0048*/ 	.byte	0x04, 0x17
        /*004a*/ 	.short	(.L_527 - .L_526)
.L_526:
        /*004c*/ 	.word	0x00000000
        /*0050*/ 	.short	0x0003
        /*0052*/ 	.short	0x0018
        /*0054*/ 	.byte	0x00, 0xf5, 0x21, 0x00


	//----- nvinfo : EIATTR_KPARAM_INFO
	.align		4
.L_527:
        /*0058*/ 	.byte	0x04, 0x17
        /*005a*/ 	.short	(.L_529 - .L_528)
.L_528:
        /*005c*/ 	.word	0x00000000
        /*0060*/ 	.short	0x0002
        /*0062*/ 	.short	0x0010
        /*0064*/ 	.byte	0x00, 0xf5, 0x21, 0x00


	//----- nvinfo : EIATTR_KPARAM_INFO
	.align		4
.L_529:
        /*0068*/ 	.byte	0x04, 0x17
        /*006a*/ 	.short	(.L_531 - .L_530)
.L_530:
        /*006c*/ 	.word	0x00000000
        /*0070*/ 	.short	0x0001
        /*0072*/ 	.short	0x0008
        /*0074*/ 	.byte	0x00, 0xf5, 0x21, 0x00


	//----- nvinfo : EIATTR_KPARAM_INFO
	.align		4
.L_531:
        /*0078*/ 	.byte	0x04, 0x17
        /*007a*/ 	.short	(.L_533 - .L_532)
.L_532:
        /*007c*/ 	.word	0x00000000
        /*0080*/ 	.short	0x0000
        /*0082*/ 	.short	0x0000
        /*0084*/ 	.byte	0x00, 0xf5, 0x21, 0x00


	//----- nvinfo : EIATTR_SPARSE_MMA_MASK
	.align		4
.L_533:
        /*0088*/ 	.byte	0x03, 0x50
        /*008a*/ 	.short	0x0000


	//----- nvinfo : EIATTR_MAXREG_COUNT
	.align		4
        /*008c*/ 	.byte	0x03, 0x1b
        /*008e*/ 	.short	0x00ff


	//----- nvinfo : EIATTR_MERCURY_ISA_VERSION
	.align		4
        /*0090*/ 	.byte	0x03, 0x5f
        /*0092*/ 	.short	0x0101


	//----- nvinfo : EIATTR_VRC_CTA_INIT_COUNT
	.align		4
        /*0094*/ 	.byte	0x02, 0x4a
	.zero		1
	.zero		1


	//----- nvinfo : EIATTR_EXIT_INSTR_OFFSETS
	.align		4
        /*0098*/ 	.byte	0x04, 0x1c
        /*009a*/ 	.short	(.L_535 - .L_534)


	//   ....[0]....
.L_534:
        /*009c*/ 	.word	0x00000070


	//   ....[1]....
        /*00a0*/ 	.word	0x00000170


	//   ....[2]....
        /*00a4*/ 	.word	0x00000240


	//   ....[3]....
        /*00a8*/ 	.word	0x00000310


	//   ....[4]....
        /*00ac*/ 	.word	0x00000fe0


	//----- nvinfo : EIATTR_CRS_STACK_SIZE
	.align		4
.L_535:
        /*00b0*/ 	.byte	0x04, 0x1e
        /*00b2*/ 	.short	(.L_537 - .L_536)
.L_536:
        /*00b4*/ 	.word	0x00000000


	//----- nvinfo : EIATTR_CBANK_PARAM_SIZE
	.align		4
.L_537:
        /*00b8*/ 	.byte	0x03, 0x19
        /*00ba*/ 	.short	0x0030


	//----- nvinfo : EIATTR_PARAM_CBANK
	.align		4
        /*00bc*/ 	.byte	0x04, 0x0a
        /*00be*/ 	.short	(.L_539 - .L_538)
	.align		4
.L_538:
        /*00c0*/ 	.word	index@(.nv.constant0.computeDParams)
        /*00c4*/ 	.short	0x0380
        /*00c6*/ 	.short	0x0030


	//----- nvinfo : EIATTR_SW_WAR
	.align		4
.L_539:
        /*00c8*/ 	.byte	0x04, 0x36
        /*00ca*/ 	.short	(.L_541 - .L_540)
.L_540:
        /*00cc*/ 	.word	0x00000008
.L_541:


//--------------------- .nv.info.computeDgama     --------------------------
	.section	.nv.info.computeDgama,"",@"SHT_CUDA_INFO"
	.sectionflags	@""
	.align	4


	//----- nvinfo : EIATTR_CUDA_API_VERSION
	.align		4
        /*0000*/ 	.byte	0x04, 0x37
        /*0002*/ 	.short	(.L_543 - .L_542)
.L_542:
        /*0004*/ 	.word	0x00000082


	//----- nvinfo : EIATTR_KPARAM_INFO
	.align		4
.L_543:
        /*0008*/ 	.byte	0x04, 0x17
        /*000a*/ 	.short	(.L_545 - .L_544)
.L_544:
        /*000c*/ 	.word	0x00000000
        /*0010*/ 	.short	0x0009
        /*0012*/ 	.short	0x003c
        /*0014*/ 	.byte	0x00, 0xf0, 0x11, 0x00


	//----- nvinfo : EIATTR_KPARAM_INFO
	.align		4
.L_545:
        /*0018*/ 	.byte	0x04, 0x17
        /*001a*/ 	.short	(.L_547 - .L_546)
.L_546:
        /*001c*/ 	.word	0x00000000
        /*0020*/ 	.short	0x0008
        /*0022*/ 	.short	0x0038
        /*0024*/ 	.byte	0x00, 0xf0, 0x11, 0x00


	//----- nvinfo : EIATTR_KPARAM_INFO
	.align		4
.L_547:
        /*0028*/ 	.byte	0x04, 0x17
        /*002a*/ 	.short	(.L_549 - .L_548)
.L_548:
        /*002c*/ 	.word	0x00000000
        /*0030*/ 	.short	0x0007
        /*0032*/ 	.short	0x0034
        /*0034*/ 	.byte	0x00, 0xf0, 0x11, 0x00


	//----- nvinfo : EIATTR_KPARAM_INFO
	.align		4
.L_549:
        /*0038*/ 	.byte	0x04, 0x17
        /*003a*/ 	.short	(.L_551 - .L_550)
.L_550:
        /*003c*/ 	.word	0x00000000
        /*0040*/ 	.short	0x0006
        /*0042*/ 	.short	0x0030
        /*0044*/ 	.byte	0x00, 0xf0, 0x11, 0x00


	//----- nvinfo : EIATTR_KPARAM_INFO
	.align		4
.L_551:
        /*0048*/ 	.byte	0x04, 0x17
        /*004a*/ 	.short	(.L_553 - .L_552)
.L_552:
        /*004c*/ 	.word	0x00000000
        /*0050*/ 	.short	0x0005
        /*0052*/ 	.short	0x0028
        /*0054*/ 	.byte	0x00, 0xf5, 0x21, 0x00


	//----- nvinfo : EIATTR_KPARAM_INFO
	.align		4
.L_553:
        /*0058*/ 	.byte	0x04, 0x17
        /*005a*/ 	.short	(.L_555 - .L_554)
.L_554:
        /*005c*/ 	.word	0x00000000
        /*0060*/ 	.short	0x0004
        /*0062*/ 	.short	0x0020
        /*0064*/ 	.byte	0x00, 0xf5, 0x21, 0x00


	//----- nvinfo : EIATTR_KPARAM_INFO
	.align		4
.L_555:
        /*0068*/ 	.byte	0x04, 0x17
        /*006a*/ 	.short	(.L_557 - .L_556)
.L_556:
        /*006c*/ 	.word	0x00000000
        /*0070*/ 	.short	0x0003
        /*0072*/ 	.short	0x0018
        /*0074*/ 	.byte	0x00, 0xf5, 0x21, 0x00


	//----- nvinfo : EIATTR_KPARAM_INFO
	.align		4
.L_557:
        /*0078*/ 	.byte	0x04, 0x17
        /*007a*/ 	.short	(.L_559 - .L_558)
.L_558:
        /*007c*/ 	.word	0x00000000
        /*0080*/ 	.short	0x0002
        /*0082*/ 	.short	0x0010
        /*0084*/ 	.byte	0x00, 0xf5, 0x21, 0x00


	//----- nvinfo : EIATTR_KPARAM_INFO
	.align		4
.L_559:
        /*0088*/ 	.byte	0x04, 0x17
        /*008a*/ 	.short	(.L_561 - .L_560)
.L_560:
        /*008c*/ 	.word	0x00000000
        /*0090*/ 	.short	0x0001
        /*0092*/ 	.short	0x0008
        /*0094*/ 	.byte	0x00, 0xf5, 0x21, 0x00


	//----- nvinfo : EIATTR_KPARAM_INFO
	.align		4
.L_561:
        /*0098*/ 	.byte	0x04, 0x17
        /*009a*/ 	.short	(.L_563 - .L_562)
.L_562:
        /*009c*/ 	.word	0x00000000
        /*00a0*/ 	.short	0x0000
        /*00a2*/ 	.short	0x0000
        /*00a4*/ 	.byte	0x00, 0xf5, 0x21, 0x00


	//----- nvinfo : EIATTR_SPARSE_MMA_MASK
	.align		4
.L_563:
        /*00a8*/ 	.byte	0x03, 0x50
        /*00aa*/ 	.short	0x0000


	//----- nvinfo : EIATTR_MAXREG_COUNT
	.align		4
        /*00ac*/ 	.byte	0x03, 0x1b
        /*00ae*/ 	.short	0x00ff


	//----- nvinfo : EIATTR_MERCURY_ISA_VERSION
	.align		4
        /*00b0*/ 	.byte	0x03, 0x5f
        /*00b2*/ 	.short	0x0101


	//----- nvinfo : EIATTR_VRC_CTA_INIT_COUNT
	.align		4
        /*00b4*/ 	.byte	0x02, 0x4a
	.zero		1
	.zero		1


	//----- nvinfo : EIATTR_EXIT_INSTR_OFFSETS
	.align		4
        /*00b8*/ 	.byte	0x04, 0x1c
        /*00ba*/ 	.short	(.L_565 - .L_564)


	//   ....[0]....
.L_564:
        /*00bc*/ 	.word	0x00000070


	//   ....[1]....
        /*00c0*/ 	.word	0x00000170


	//   ....[2]....
        /*00c4*/ 	.word	0x00000240


	//   ....[3]....
        /*00c8*/ 	.word	0x00000310


	//   ....[4]....
        /*00cc*/ 	.word	0x00000eb0


	//----- nvinfo : EIATTR_CRS_STACK_SIZE
	.align		4
.L_565:
        /*00d0*/ 	.byte	0x04, 0x1e
        /*00d2*/ 	.short	(.L_567 - .L_566)
.L_566:
        /*00d4*/ 	.word	0x00000000


	//----- nvinfo : EIATTR_CBANK_PARAM_SIZE
	.align		4
.L_567:
        /*00d8*/ 	.byte	0x03, 0x19
        /*00da*/ 	.short	0x0040


	//----- nvinfo : EIATTR_PARAM_CBANK
	.align		4
        /*00dc*/ 	.byte	0x04, 0x0a
        /*00de*/ 	.short	(.L_569 - .L_568)
	.align		4
.L_568:
        /*00e0*/ 	.word	index@(.nv.constant0.computeDgama)
        /*00e4*/ 	.short	0x0380
        /*00e6*/ 	.short	0x0040


	//----- nvinfo : EIATTR_SW_WAR
	.align		4
.L_569:
        /*00e8*/ 	.byte	0x04, 0x36
        /*00ea*/ 	.short	(.L_571 - .L_570)
.L_570:
        /*00ec*/ 	.word	0x00000008
.L_571:


//--------------------- .nv.info.computeDiff      --------------------------
	.section	.nv.info.computeDiff,"",@"SHT_CUDA_INFO"
	.sectionflags	@""
	.align	4


	//----- nvinfo : EIATTR_CUDA_API_VERSION
	.align		4
        /*0000*/ 	.byte	0x04, 0x37
        /*0002*/ 	.short	(.L_573 - .L_572)
.L_572:
        /*0004*/ 	.word	0x00000082


	//----- nvinfo : EIATTR_KPARAM_INFO
	.align		4
.L_573:
        /*0008*/ 	.byte	0x04, 0x17
        /*000a*/ 	.short	(.L_575 - .L_574)
.L_574:
        /*000c*/ 	.word	0x00000000
        /*0010*/ 	.short	0x000a
        /*0012*/ 	.short	0x0040
        /*0014*/ 	.byte	0x00, 0xf0, 0x11, 0x00


	//----- nvinfo : EIATTR_KPARAM_INFO
	.align		4
.L_575:
        /*0018*/ 	.byte	0x04, 0x17
        /*001a*/ 	.short	(.L_577 - .L_576)
.L_576:
        /*001c*/ 	.word	0x00000000
        /*0020*/ 	.short	0x0009
        /*0022*/ 	.short	0x003c
        /*0024*/ 	.byte	0x00, 0xf0, 0x11, 0x00


	//----- nvinfo : EIATTR_KPARAM_INFO
	.align		4
.L_577:
        /*0028*/ 	.byte	0x04, 0x17
        /*002a*/ 	.short	(.L_579 - .L_578)
.L_578:
        /*002c*/ 	.word	0x00000000
        /*0030*/ 	.short	0x0008
        /*0032*/ 	.short	0x0038
        /*0034*/ 	.byte	0x00, 0xf0, 0x11, 0x00


	//----- nvinfo : EIATTR_KPARAM_INFO
	.align		4
.L_579:
        /*0038*/ 	.byte	0x04, 0x17
        /*003a*/ 	.short	(.L_581 - .L_580)
.L_580:
        /*003c*/ 	.word	0x00000000
        /*0040*/ 	.short	0x0007
        /*0042*/ 	.short	0x0034
        /*0044*/ 	.byte	0x00, 0xf0, 0x11, 0x00


	//----- nvinfo : EIATTR_KPARAM_INFO
	.align		4
.L_581:
        /*0048*/ 	.byte	0x04, 0x17
        /*004a*/ 	.short	(.L_583 - .L_582)
.L_582:
        /*004c*/ 	.word	0x00000000
        /*0050*/ 	.short	0x0006
        /*0052*/ 	.short	0x0030
        /*0054*/ 	.byte	0x00, 0xf0, 0x11, 0x00


	//----- nvinfo : EIATTR_KPARAM_INFO
	.align		4
.L_583:
        /*0058*/ 	.byte	0x04, 0x17
        /*005a*/ 	.short	(.L_585 - .L_584)
.L_584:
        /*005c*/ 	.word	0x00000000
        /*0060*/ 	.short	0x0005
        /*0062*/ 	.short	0x0028
        /*0064*/ 	.byte	0x00, 0xf5, 0x21, 0x00


	//----- nvinfo : EIATTR_KPARAM_INFO
	.align		4
.L_585:
        /*0068*/ 	.byte	0x04, 0x17
        /*006a*/ 	.short	(.L_587 - .L_586)
.L_586:
        /*006c*/ 	.word	0x00000000
        /*0070*/ 	.short	0x0004
        /*0072*/ 	.short	0x0020
        /*0074*/ 	.byte	0x00, 0xf5, 0x21, 0x00


	//----- nvinfo : EIATTR_KPARAM_INFO
	.align		4
.L_587:
        /*0078*/ 	.byte	0x04, 0x17
        /*007a*/ 	.short	(.L_589 - .L_588)
.L_588:
        /*007c*/ 	.word	0x00000000
        /*0080*/ 	.short	0x0003
        /*0082*/ 	.short	0x0018
        /*0084*/ 	.byte	0x00, 0xf5, 0x21, 0x00


	//----- nvinfo : EIATTR_KPARAM_INFO
	.align		4
.L_589:
        /*0088*/ 	.byte	0x04, 0x17
        /*008a*/ 	.short	(.L_591 - .L_590)
.L_590:
        /*008c*/ 	.word	0x00000000
        /*0090*/ 	.short	0x0002
        /*0092*/ 	.short	0x0010
        /*0094*/ 	.byte	0x00, 0xf5, 0x21, 0x00


	//----- nvinfo : EIATTR_KPARAM_INFO
	.align		4
.L_591:
        /*0098*/ 	.byte	0x04, 0x17
        /*009a*/ 	.short	(.L_593 - .L_592)
.L_592:
        /*009c*/ 	.word	0x00000000
        /*00a0*/ 	.short	0x0001
        /*00a2*/ 	.short	0x0008
        /*00a4*/ 	.byte	0x00, 0xf5, 0x21, 0x00


	//----- nvinfo : EIATTR_KPARAM_INFO
	.align		4
.L_593:
        /*00a8*/ 	.byte	0x04, 0x17
        /*00aa*/ 	.short	(.L_595 - .L_594)
.L_594:
        /*00ac*/ 	.word	0x00000000
        /*00b0*/ 	.short	0x0000
        /*00b2*/ 	.short	0x0000
        /*00b4*/ 	.byte	0x00, 0xf5, 0x21, 0x00


	//----- nvinfo : EIATTR_SPARSE_MMA_MASK
	.align		4
.L_595:
        /*00b8*/ 	.byte	0x03, 0x50
        /*00ba*/ 	.short	0x0000


	//----- nvinfo : EIATTR_MAXREG_COUNT
	.align		4
        /*00bc*/ 	.byte	0x03, 0x1b
        /*00be*/ 	.short	0x00ff


	//----- nvinfo : EIATTR_MERCURY_ISA_VERSION
	.align		4
        /*00c0*/ 	.byte	0x03, 0x5f
        /*00c2*/ 	.short	0x0101


	//----- nvinfo : EIATTR_VRC_CTA_INIT_COUNT
	.align		4
        /*00c4*/ 	.byte	0x02, 0x4a
	.zero		1
	.zero		1


	//----- nvinfo : EIATTR_EXIT_INSTR_OFFSETS
	.align		4
        /*00c8*/ 	.byte	0x04, 0x1c
        /*00ca*/ 	.short	(.L_597 - .L_596)


	//   ....[0]....
.L_596:
        /*00cc*/ 	.word	0x00000080


	//   ....[1]....
        /*00d0*/ 	.word	0x000000e0


	//   ....[2]....
        /*00d4*/ 	.word	0x00001cc0


	//----- nvinfo : EIATTR_CRS_STACK_SIZE
	.align		4
.L_597:
        /*00d8*/ 	.byte	0x04, 0x1e
        /*00da*/ 	.short	(.L_599 - .L_598)
.L_598:
        /*00dc*/ 	.word	0x00000000


	//----- nvinfo : EIATTR_CBANK_PARAM_SIZE
	.align		4
.L_599:
        /*00e0*/ 	.byte	0x03, 0x19
        /*00e2*/ 	.short	0x0044


	//----- nvinfo : EIATTR_PARAM_CBANK
	.align		4
        /*00e4*/ 	.byte	0x04, 0x0a
        /*00e6*/ 	.short	(.L_601 - .L_600)
	.align		4
.L_600:
        /*00e8*/ 	.word	index@(.nv.constant0.computeDiff)
        /*00ec*/ 	.short	0x0380
        /*00ee*/ 	.short	0x0044


	//----- nvinfo : EIATTR_SW_WAR
	.align		4
.L_601:
        /*00f0*/ 	.byte	0x04, 0x36
        /*00f2*/ 	.short	(.L_603 - .L_602)
.L_602:
        /*00f4*/ 	.word	0x00000008
.L_603:


//--------------------- .nv.info.meanDzSum        --------------------------
	.section	.nv.info.meanDzSum,"",@"SHT_CUDA_INFO"
	.sectionflags	@""
	.align	4


	//----- nvinfo : EIATTR_CUDA_API_VERSION
	.align		4
        /*0000*/ 	.byte	0x04, 0x37
        /*0002*/ 	.short	(.L_605 - .L_604)
.L_604:
        /*0004*/ 	.word	0x00000082


	//----- nvinfo : EIATTR_KPARAM_INFO
	.align		4
.L_605:
        /*0008*/ 	.byte	0x04, 0x17
        /*000a*/ 	.short	(.L_607 - .L_606)
.L_606:
        /*000c*/ 	.word	0x00000000
        /*0010*/ 	.short	0x000c
        /*0012*/ 	.short	0x004c
        /*0014*/ 	.byte	0x00, 0xf0, 0x11, 0x00


	//----- nvinfo : EIATTR_KPARAM_INFO
	.align		4
.L_607:
        /*0018*/ 	.byte	0x04, 0x17
        /*001a*/ 	.short	(.L_609 - .L_608)
.L_608:
        /*001c*/ 	.word	0x00000000
        /*0020*/ 	.short	0x000b
        /*0022*/ 	.short	0x0048
        /*0024*/ 	.byte	0x00, 0xf0, 0x11, 0x00


	//----- nvinfo : EIATTR_KPARAM_INFO
	.align		4
.L_609:
        /*0028*/ 	.byte	0x04, 0x17
        /*002a*/ 	.short	(.L_611 - .L_610)
.L_610:
        /*002c*/ 	.word	0x00000000
        /*0030*/ 	.short	0x000a
        /*0032*/ 	.short	0x0044
        /*0034*/ 	.byte	0x00, 0xf0, 0x11, 0x00


	//----- nvinfo : EIATTR_KPARAM_INFO
	.align		4
.L_611:
        /*0038*/ 	.byte	0x04, 0x17
        /*003a*/ 	.short	(.L_613 - .L_612)
.L_612:
        /*003c*/ 	.word	0x00000000
        /*0040*/ 	.short	0x0009
        /*0042*/ 	.short	0x0040
        /*0044*/ 	.byte	0x00, 0xf0, 0x11, 0x00


	//----- nvinfo : EIATTR_KPARAM_INFO
	.align		4
.L_613:
        /*0048*/ 	.byte	0x04, 0x17
        /*004a*/ 	.short	(.L_615 - .L_614)
.L_614:
        /*004c*/ 	.word	0x00000000
        /*0050*/ 	.short	0x0008
        /*0052*/ 	.short	0x003c
        /*0054*/ 	.byte	0x00, 0xf0, 0x11, 0x00


	//----- nvinfo : EIATTR_KPARAM_INFO
	.align		4
.L_615:
        /*0058*/ 	.byte	0x04, 0x17
        /*005a*/ 	.short	(.L_617 - .L_616)
.L_616:
        /*005c*/ 	.word	0x00000000
        /*0060*/ 	.short	0x0007
        /*0062*/ 	.short	0x0038
        /*0064*/ 	.byte	0x00, 0xf0, 0x11, 0x00


	//----- nvinfo : EIATTR_KPARAM_INFO
	.align		4
.L_617:
        /*0068*/ 	.byte	0x04, 0x17
        /*006a*/ 	.short	(.L_619 - .L_618)
.L_618:
        /*006c*/ 	.word	0x00000000
        /*0070*/ 	.short	0x0006
        /*0072*/ 	.short	0x0030
        /*0074*/ 	.byte	0x00, 0xf5, 0x21, 0x00


	//----- nvinfo : EIATTR_KPARAM_INFO
	.align		4
.L_619:
        /*0078*/ 	.byte	0x04, 0x17
        /*007a*/ 	.short	(.L_621 - .L_620)
.L_620:
        /*007c*/ 	.word	0x00000000
        /*0080*/ 	.short	0x0005
        /*0082*/ 	.short	0x0028
        /*0084*/ 	.byte	0x00, 0xf5, 0x21, 0x00


	//----- nvinfo : EIATTR_KPARAM_INFO
	.align		4
.L_621:
        /*0088*/ 	.byte	0x04, 0x17
        /*008a*/ 	.short	(.L_623 - .L_622)
.L_622:
        /*008c*/ 	.word	0x00000000
        /*0090*/ 	.short	0x0004
        /*0092*/ 	.short	0x0020
        /*0094*/ 	.byte	0x00, 0xf5, 0x21, 0x00


	//----- nvinfo : EIATTR_KPARAM_INFO
	.align		4
.L_623:
        /*0098*/ 	.byte	0x04, 0x17
        /*009a*/ 	.short	(.L_625 - .L_624)
.L_624:
        /*009c*/ 	.word	0x00000000
        /*00a0*/ 	.short	0x0003
        /*00a2*/ 	.short	0x0018
        /*00a4*/ 	.byte	0x00, 0xf5, 0x21, 0x00


	//----- nvinfo : EIATTR_KPARAM_INFO
	.align		4
.L_625:
        /*00a8*/ 	.byte	0x04, 0x17
        /*00aa*/ 	.short	(.L_627 - .L_626)
.L_626:
        /*00ac*/ 	.word	0x00000000
        /*00b0*/ 	.short	0x0002
        /*00b2*/ 	.short	0x0010
        /*00b4*/ 	.byte	0x00, 0xf5, 0x21, 0x00


	//----- nvinfo : EIATTR_KPARAM_INFO
	.align		4
.L_627:
        /*00b8*/ 	.byte	0x04, 0x17
        /*00ba*/ 	.short	(.L_629 - .L_628)
.L_628:
        /*00bc*/ 	.word	0x00000000
        /*00c0*/ 	.short	0x0001
        /*00c2*/ 	.short	0x0008
        /*00c4*/ 	.byte	0x00, 0xf5, 0x21, 0x00


	//----- nvinfo : EIATTR_KPARAM_INFO
	.align		4
.L_629:
        /*00c8*/ 	.byte	0x04, 0x17
        /*00ca*/ 	.short	(.L_631 - .L_630)
.L_630:
        /*00cc*/ 	.word	0x00000000
        /*00d0*/ 	.short	0x0000
        /*00d2*/ 	.short	0x0000
        /*00d4*/ 	.byte	0x00, 0xf5, 0x21, 0x00


	//----- nvinfo : EIATTR_SPARSE_MMA_MASK
	.align		4
.L_631:
        /*00d8*/ 	.byte	0x03, 0x50
        /*00da*/ 	.short	0x0000


	//----- nvinfo : EIATTR_MAXREG_COUNT
	.align		4
        /*00dc*/ 	.byte	0x03, 0x1b
        /*00de*/ 	.short	0x00ff


	//----- nvinfo : EIATTR_MERCURY_ISA_VERSION
	.align		4
        /*00e0*/ 	.byte	0x03, 0x5f
        /*00e2*/ 	.short	0x0101


	//----- nvinfo : EIATTR_VRC_CTA_INIT_COUNT
	.align		4
        /*00e4*/ 	.byte	0x02, 0x4a
	.zero		1
	.zero		1


	//----- nvinfo : EIATTR_EXIT_INSTR_OFFSETS
	.align		4
        /*00e8*/ 	.byte	0x04, 0x1c
        /*00ea*/ 	.short	(.L_633 - .L_632)


	//   ....[0]....
.L_632:
        /*00ec*/ 	.word	0x00000070


	//   ....[1]....
        /*00f0*/ 	.word	0x000003b0


	//   ....[2]....
        /*00f4*/ 	.word	0x000006f0


	//   ....[3]....
        /*00f8*/ 	.word	0x00000a30


	//   ....[4]....
        /*00fc*/ 	.word	0x00002630


	//----- nvinfo : EIATTR_CRS_STACK_SIZE
	.align		4
.L_633:
        /*0100*/ 	.byte	0x04, 0x1e
        /*0102*/ 	.short	(.L_635 - .L_634)
.L_634:
        /*0104*/ 	.word	0x00000000


	//----- nvinfo : EIATTR_CBANK_PARAM_SIZE
	.align		4
.L_635:
        /*0108*/ 	.byte	0x03, 0x19
        /*010a*/ 	.short	0x0050


	//----- nvinfo : EIATTR_PARAM_CBANK
	.align		4
        /*010c*/ 	.byte	0x04, 0x0a
        /*010e*/ 	.short	(.L_637 - .L_636)
	.align		4
.L_636:
        /*0110*/ 	.word	index@(.nv.constant0.meanDzSum)
        /*0114*/ 	.short	0x0380
        /*0116*/ 	.short	0x0050


	//----- nvinfo : EIATTR_SW_WAR
	.align		4
.L_637:
        /*0118*/ 	.byte	0x04, 0x36
        /*011a*/ 	.short	(.L_639 - .L_638)
.L_638:
        /*011c*/ 	.word	0x00000008
.L_639:


//--------------------- .nv.info.computeDelta     --------------------------
	.section	.nv.info.computeDelta,"",@"SHT_CUDA_INFO"
	.sectionflags	@""
	.align	4


	//----- nvinfo : EIATTR_CUDA_API_VERSION
	.align		4
        /*0000*/ 	.byte	0x04, 0x37
        /*0002*/ 	.short	(.L_641 - .L_640)
.L_640:
        /*0004*/ 	.word	0x00000082


	//----- nvinfo : EIATTR_KPARAM_INFO
	.align		4
.L_641:
        /*0008*/ 	.byte	0x04, 0x17
        /*000a*/ 	.short	(.L_643 - .L_642)
.L_642:
        /*000c*/ 	.word	0x00000000
        /*0010*/ 	.short	0x0009
        /*0012*/ 	.short	0x003c
        /*0014*/ 	.byte	0x00, 0xf0, 0x11, 0x00


	//----- nvinfo : EIATTR_KPARAM_INFO
	.align		4
.L_643:
        /*0018*/ 	.byte	0x04, 0x17
        /*001a*/ 	.short	(.L_645 - .L_644)
.L_644:
        /*001c*/ 	.word	0x00000000
        /*0020*/ 	.short	0x0008
        /*0022*/ 	.short	0x0038
        /*0024*/ 	.byte	0x00, 0xf0, 0x11, 0x00


	//----- nvinfo : EIATTR_KPARAM_INFO
	.align		4
.L_645:
        /*0028*/ 	.byte	0x04, 0x17
        /*002a*/ 	.short	(.L_647 - .L_646)
.L_646:
        /*002c*/ 	.word	0x00000000
        /*0030*/ 	.short	0x0007
        /*0032*/ 	.short	0x0034
        /*0034*/ 	.byte	0x00, 0xf0, 0x11, 0x00


	//----- nvinfo : EIATTR_KPARAM_INFO
	.align		4
.L_647:
        /*0038*/ 	.byte	0x04, 0x17
        /*003a*/ 	.short	(.L_649 - .L_648)
.L_648:
        /*003c*/ 	.word	0x00000000
        /*0040*/ 	.short	0x0006
        /*0042*/ 	.short	0x0030
        /*0044*/ 	.byte	0x00, 0xf0, 0x11, 0x00


	//----- nvinfo : EIATTR_KPARAM_INFO
	.align		4
.L_649:
        /*0048*/ 	.byte	0x04, 0x17
        /*004a*/ 	.short	(.L_651 - .L_650)
.L_650:
        /*004c*/ 	.word	0x00000000
        /*0050*/ 	.short	0x0005
        /*0052*/ 	.short	0x0028
        /*0054*/ 	.byte	0x00, 0xf5, 0x21, 0x00


	//----- nvinfo : EIATTR_KPARAM_INFO
	.align		4
.L_651:
        /*0058*/ 	.byte	0x04, 0x17
        /*005a*/ 	.short	(.L_653 - .L_652)
.L_652:
        /*005c*/ 	.word	0x00000000
        /*0060*/ 	.short	0x0004
        /*0062*/ 	.short	0x0020
        /*0064*/ 	.byte	0x00, 0xf5, 0x21, 0x00


	//----- nvinfo : EIATTR_KPARAM_INFO
	.align		4
.L_653:
        /*0068*/ 	.byte	0x04, 0x17
        /*006a*/ 	.short	(.L_655 - .L_654)
.L_654:
        /*006c*/ 	.word	0x00000000
        /*0070*/ 	.short	0x0003
        /*0072*/ 	.short	0x0018
        /*0074*/ 	.byte	0x00, 0xf5, 0x21, 0x00


	//----- nvinfo : EIATTR_KPARAM_INFO
	.align		4
.L_655:
        /*0078*/ 	.byte	0x04, 0x17
        /*007a*/ 	.short	(.L_657 - .L_656)
.L_656:
        /*007c*/ 	.word	0x00000000
        /*0080*/ 	.short	0x0002
        /*0082*/ 	.short	0x0010
        /*0084*/ 	.byte	0x00, 0xf5, 0x21, 0x00


	//----- nvinfo : EIATTR_KPARAM_INFO
	.align		4
.L_657:
        /*0088*/ 	.byte	0x04, 0x17
        /*008a*/ 	.short	(.L_659 - .L_658)
.L_658:
        /*008c*/ 	.word	0x00000000
        /*0090*/ 	.short	0x0001
        /*0092*/ 	.short	0x0008
        /*0094*/ 	.byte	0x00, 0xf5, 0x21, 0x00


	//----- nvinfo : EIATTR_KPARAM_INFO
	.align		4
.L_659:
        /*0098*/ 	.byte	0x04, 0x17
        /*009a*/ 	.short	(.L_661 - .L_660)
.L_660:
        /*009c*/ 	.word	0x00000000
        /*00a0*/ 	.short	0x0000
        /*00a2*/ 	.short	0x0000
        /*00a4*/ 	.byte	0x00, 0xf5, 0x21, 0x00


	//----- nvinfo : EIATTR_SPARSE_MMA_MASK
	.align		4
.L_661:
        /*00a8*/ 	.byte	0x03, 0x50
        /*00aa*/ 	.short	0x0000


	//----- nvinfo : EIATTR_MAXREG_COUNT
	.align		4
        /*00ac*/ 	.byte	0x03, 0x1b
        /*00ae*/ 	.short	0x00ff


	//----- nvinfo : EIATTR_MERCURY_ISA_VERSION
	.align		4
        /*00b0*/ 	.byte	0x03, 0x5f
        /*00b2*/ 	.short	0x0101


	//----- nvinfo : EIATTR_VRC_CTA_INIT_COUNT
	.align		4
        /*00b4*/ 	.byte	0x02, 0x4a
	.zero		1
	.zero		1


	//----- nvinfo : EIATTR_EXIT_INSTR_OFFSETS
	.align		4
        /*00b8*/ 	.byte	0x04, 0x1c
        /*00ba*/ 	.short	(.L_663 - .L_662)


	//   ....[0]....
.L_662:
        /*00bc*/ 	.word	0x00000070


	//   ....[1]....
        /*00c0*/ 	.word	0x00000170


	//   ....[2]....
        /*00c4*/ 	.word	0x00000240


	//   ....[3]....
        /*00c8*/ 	.word	0x00000310


	//   ....[4]....
        /*00cc*/ 	.word	0x00000ea0


	//----- nvinfo : EIATTR_CRS_STACK_SIZE
	.align		4
.L_663:
        /*00d0*/ 	.byte	0x04, 0x1e
        /*00d2*/ 	.short	(.L_665 - .L_664)
.L_664:
        /*00d4*/ 	.word	0x00000000


	//----- nvinfo : EIATTR_CBANK_PARAM_SIZE
	.align		4
.L_665:
        /*00d8*/ 	.byte	0x03, 0x19
        /*00da*/ 	.short	0x0040


	//----- nvinfo : EIATTR_PARAM_CBANK
	.align		4
        /*00dc*/ 	.byte	0x04, 0x0a
        /*00de*/ 	.short	(.L_667 - .L_666)
	.align		4
.L_666:
        /*00e0*/ 	.word	index@(.nv.constant0.computeDelta)
        /*00e4*/ 	.short	0x0380
        /*00e6*/ 	.short	0x0040


	//----- nvinfo : EIATTR_SW_WAR
	.align		4
.L_667:
        /*00e8*/ 	.byte	0x04, 0x36
        /*00ea*/ 	.short	(.L_669 - .L_668)
.L_668:
        /*00ec*/ 	.word	0x00000008
.L_669:


//--------------------- .nv.info.culOutput_full   --------------------------
	.section	.nv.info.culOutput_full,"",@"SHT_CUDA_INFO"
	.sectionflags	@""
	.align	4


	//----- nvinfo : EIATTR_CUDA_API_VERSION
	.align		4
        /*0000*/ 	.byte	0x04, 0x37
        /*0002*/ 	.short	(.L_671 - .L_670)
.L_670:
        /*0004*/ 	.word	0x00000082


	//----- nvinfo : EIATTR_KPARAM_INFO
	.align		4
.L_671:
        /*0008*/ 	.byte	0x04, 0x17
        /*000a*/ 	.short	(.L_673 - .L_672)
.L_672:
        /*000c*/ 	.word	0x00000000
        /*0010*/ 	.short	0x000a
        /*0012*/ 	.short	0x0044
        /*0014*/ 	.byte	0x00, 0xf0, 0x11, 0x00


	//----- nvinfo : EIATTR_KPARAM_INFO
	.align		4
.L_673:
        /*0018*/ 	.byte	0x04, 0x17
        /*001a*/ 	.short	(.L_675 - .L_674)
.L_674:
        /*001c*/ 	.word	0x00000000
        /*0020*/ 	.short	0x0009
        /*0022*/ 	.short	0x0040
        /*0024*/ 	.byte	0x00, 0xf0, 0x11, 0x00


	//----- nvinfo : EIATTR_KPARAM_INFO
	.align		4
.L_675:
        /*0028*/ 	.byte	0x04, 0x17
        /*002a*/ 	.short	(.L_677 - .L_676)
.L_676:
        /*002c*/ 	.word	0x00000000
        /*0030*/ 	.short	0x0008
        /*0032*/ 	.short	0x003c
        /*0034*/ 	.byte	0x00, 0xf0, 0x11, 0x00


	//----- nvinfo : EIATTR_KPARAM_INFO
	.align		4
.L_677:
        /*0038*/ 	.byte	0x04, 0x17
        /*003a*/ 	.short	(.L_679 - .L_678)
.L_678:
        /*003c*/ 	.word	0x00000000
        /*0040*/ 	.short	0x0007
        /*0042*/ 	.short	0x0038
        /*0044*/ 	.byte	0x00, 0xf0, 0x11, 0x00


	//----- nvinfo : EIATTR_KPARAM_INFO
	.align		4
.L_679:
        /*0048*/ 	.byte	0x04, 0x17
        /*004a*/ 	.short	(.L_681 - .L_680)
.L_680:
        /*004c*/ 	.word	0x00000000
        /*0050*/ 	.short	0x0006
        /*0052*/ 	.short	0x0030
        /*0054*/ 	.byte	0x00, 0xf5, 0x21, 0x00


	//----- nvinfo : EIATTR_KPARAM_INFO
	.align		4
.L_681:
        /*0058*/ 	.byte	0x04, 0x17
        /*005a*/ 	.short	(.L_683 - .L_682)
.L_682:
        /*005c*/ 	.word	0x00000000
        /*0060*/ 	.short	0x0005
        /*0062*/ 	.short	0x0028
        /*0064*/ 	.byte	0x00, 0xf5, 0x21, 0x00


	//----- nvinfo : EIATTR_KPARAM_INFO
	.align		4
.L_683:
        /*0068*/ 	.byte	0x04, 0x17
        /*006a*/ 	.short	(.L_685 - .L_684)
.L_684:
        /*006c*/ 	.word	0x00000000
        /*0070*/ 	.short	0x0004
        /*0072*/ 	.short	0x0020
        /*0074*/ 	.byte	0x00, 0xf5, 0x21, 0x00


	//----- nvinfo : EIATTR_KPARAM_INFO
	.align		4
.L_685:
        /*0078*/ 	.byte	0x04, 0x17
        /*007a*/ 	.short	(.L_687 - .L_686)
.L_686:
        /*007c*/ 	.word	0x00000000
        /*0080*/ 	.short	0x0003
        /*0082*/ 	.short	0x0018
        /*0084*/ 	.byte	0x00, 0xf5, 0x21, 0x00


	//----- nvinfo : EIATTR_KPARAM_INFO
	.align		4
.L_687:
        /*0088*/ 	.byte	0x04, 0x17
        /*008a*/ 	.short	(.L_689 - .L_688)
.L_688:
        /*008c*/ 	.word	0x00000000
        /*0090*/ 	.short	0x0002
        /*0092*/ 	.short	0x0010
        /*0094*/ 	.byte	0x00, 0xf5, 0x21, 0x00


	//----- nvinfo : EIATTR_KPARAM_INFO
	.align		4
.L_689:
        /*0098*/ 	.byte	0x04, 0x17
        /*009a*/ 	.short	(.L_691 - .L_690)
.L_690:
        /*009c*/ 	.word	0x00000000
        /*00a0*/ 	.short	0x0001
        /*00a2*/ 	.short	0x0008
        /*00a4*/ 	.byte	0x00, 0xf5, 0x21, 0x00


	//----- nvinfo : EIATTR_KPARAM_INFO
	.align		4
.L_691:
        /*00a8*/ 	.byte	0x04, 0x17
        /*00aa*/ 	.short	(.L_693 - .L_692)
.L_692:
        /*00ac*/ 	.word	0x00000000
        /*00b0*/ 	.short	0x0000
        /*00b2*/ 	.short	0x0000
        /*00b4*/ 	.byte	0x00, 0xf5, 0x21, 0x00


	//----- nvinfo : EIATTR_SPARSE_MMA_MASK
	.align		4
.L_693:
        /*00b8*/ 	.byte	0x03, 0x50
        /*00ba*/ 	.short	0x0000


	//----- nvinfo : EIATTR_MAXREG_COUNT
	.align		4
        /*00bc*/ 	.byte	0x03, 0x1b
        /*00be*/ 	.short	0x00ff


	//----- nvinfo : EIATTR_MERCURY_ISA_VERSION
	.align		4
        /*00c0*/ 	.byte	0x03, 0x5f
        /*00c2*/ 	.short	0x0101


	//----- nvinfo : EIATTR_VRC_CTA_INIT_COUNT
	.align		4
        /*00c4*/ 	.byte	0x02, 0x4a
	.zero		1
	.zero		1


	//----- nvinfo : EIATTR_EXIT_INSTR_OFFSETS
	.align		4
        /*00c8*/ 	.byte	0x04, 0x1c
        /*00ca*/ 	.short	(.L_695 - .L_694)


	//   ....[0]....
.L_694:
        /*00cc*/ 	.word	0x00000070


	//   ....[1]....
        /*00d0*/ 	.word	0x000000a0


	//   ....[2]....
        /*00d4*/ 	.word	0x00001990


	//----- nvinfo : EIATTR_CRS_STACK_SIZE
	.align		4
.L_695:
        /*00d8*/ 	.byte	0x04, 0x1e
        /*00da*/ 	.short	(.L_697 - .L_696)
.L_696:
        /*00dc*/ 	.word	0x00000000


	//----- nvinfo : EIATTR_CBANK_PARAM_SIZE
	.align		4
.L_697:
        /*00e0*/ 	.byte	0x03, 0x19
        /*00e2*/ 	.short	0x0048


	//----- nvinfo : EIATTR_PARAM_CBANK
	.align		4
        /*00e4*/ 	.byte	0x04, 0x0a
        /*00e6*/ 	.short	(.L_699 - .L_698)
	.align		4
.L_698:
        /*00e8*/ 	.word	index@(.nv.constant0.culOutput_full)
        /*00ec*/ 	.short	0x0380
        /*00ee*/ 	.short	0x0048


	//----- nvinfo : EIATTR_SW_WAR
	.align		4
.L_699:
        /*00f0*/ 	.byte	0x04, 0x36
        /*00f2*/ 	.short	(.L_701 - .L_700)
.L_700:
        /*00f4*/ 	.word	0x00000008
.L_701:


//--------------------- .nv.info.culOutput_cov    --------------------------
	.section	.nv.info.culOutput_cov,"",@"SHT_CUDA_INFO"
	.sectionflags	@""
	.align	4


	//----- nvinfo : EIATTR_CUDA_API_VERSION
	.align		4
        /*0000*/ 	.byte	0x04, 0x37
        /*0002*/ 	.short	(.L_703 - .L_702)
.L_702:
        /*0004*/ 	.word	0x00000082


	//----- nvinfo : EIATTR_KPARAM_INFO
	.align		4
.L_703:
        /*0008*/ 	.byte	0x04, 0x17
        /*000a*/ 	.short	(.L_705 - .L_704)
.L_704:
        /*000c*/ 	.word	0x00000000
        /*0010*/ 	.short	0x000a
        /*0012*/ 	.short	0x0044
        /*0014*/ 	.byte	0x00, 0xf0, 0x11, 0x00


	//----- nvinfo : EIATTR_KPARAM_INFO
	.align		4
.L_705:
        /*0018*/ 	.byte	0x04, 0x17
        /*001a*/ 	.short	(.L_707 - .L_706)
.L_706:
        /*001c*/ 	.word	0x00000000
        /*0020*/ 	.short	0x0009
        /*0022*/ 	.short	0x0040
        /*0024*/ 	.byte	0x00, 0xf0, 0x11, 0x00


	//----- nvinfo : EIATTR_KPARAM_INFO
	.align		4
.L_707:
        /*0028*/ 	.byte	0x04, 0x17
        /*002a*/ 	.short	(.L_709 - .L_708)
.L_708:
        /*002c*/ 	.word	0x00000000
        /*0030*/ 	.short	0x0008
        /*0032*/ 	.short	0x003c
        /*0034*/ 	.byte	0x00, 0xf0, 0x11, 0x00


	//----- nvinfo : EIATTR_KPARAM_INFO
	.align		4
.L_709:
        /*0038*/ 	.byte	0x04, 0x17
        /*003a*/ 	.short	(.L_711 - .L_710)
.L_710:
        /*003c*/ 	.word	0x00000000
        /*0040*/ 	.short	0x0007
        /*0042*/ 	.short	0x0038
        /*0044*/ 	.byte	0x00, 0xf0, 0x11, 0x00


	//----- nvinfo : EIATTR_KPARAM_INFO
	.align		4
.L_711:
        /*0048*/ 	.byte	0x04, 0x17
        /*004a*/ 	.short	(.L_713 - .L_712)
.L_712:
        /*004c*/ 	.word	0x00000000
        /*0050*/ 	.short	0x0006
        /*0052*/ 	.short	0x0030
        /*0054*/ 	.byte	0x00, 0xf5, 0x21, 0x00


	//----- nvinfo : EIATTR_KPARAM_INFO
	.align		4
.L_713:
        /*0058*/ 	.byte	0x04, 0x17
        /*005a*/ 	.short	(.L_715 - .L_714)
.L_714:
        /*005c*/ 	.word	0x00000000
        /*0060*/ 	.short	0x0005
        /*0062*/ 	.short	0x0028
        /*0064*/ 	.byte	0x00, 0xf5, 0x21, 0x00


	//----- nvinfo : EIATTR_KPARAM_INFO
	.align		4
.L_715:
        /*0068*/ 	.byte	0x04, 0x17
        /*006a*/ 	.short	(.L_717 - .L_716)
.L_716:
        /*006c*/ 	.word	0x00000000
        /*0070*/ 	.short	0x0004
        /*0072*/ 	.short	0x0020
        /*0074*/ 	.byte	0x00, 0xf5, 0x21, 0x00


	//----- nvinfo : EIATTR_KPARAM_INFO
	.align		4
.L_717:
        /*0078*/ 	.byte	0x04, 0x17
        /*007a*/ 	.short	(.L_719 - .L_718)
.L_718:
        /*007c*/ 	.word	0x00000000
        /*0080*/ 	.short	0x0003
        /*0082*/ 	.short	0x0018
        /*0084*/ 	.byte	0x00, 0xf5, 0x21, 0x00


	//----- nvinfo : EIATTR_KPARAM_INFO
	.align		4
.L_719:
        /*0088*/ 	.byte	0x04, 0x17
        /*008a*/ 	.short	(.L_721 - .L_720)
.L_720:
        /*008c*/ 	.word	0x00000000
        /*0090*/ 	.short	0x0002
        /*0092*/ 	.short	0x0010
        /*0094*/ 	.byte	0x00, 0xf5, 0x21, 0x00


	//----- nvinfo : EIATTR_KPARAM_INFO
	.align		4
.L_721:
        /*0098*/ 	.byte	0x04, 0x17
        /*009a*/ 	.short	(.L_723 - .L_722)
.L_722:
        /*009c*/ 	.word	0x00000000
        /*00a0*/ 	.short	0x0001
        /*00a2*/ 	.short	0x0008
        /*00a4*/ 	.byte	0x00, 0xf5, 0x21, 0x00


	//----- nvinfo : EIATTR_KPARAM_INFO
	.align		4
.L_723:
        /*00a8*/ 	.byte	0x04, 0x17
        /*00aa*/ 	.short	(.L_725 - .L_724)
.L_724:
        /*00ac*/ 	.word	0x00000000
        /*00b0*/ 	.short	0x0000
        /*00b2*/ 	.short	0x0000
        /*00b4*/ 	.byte	0x00, 0xf5, 0x21, 0x00


	//----- nvinfo : EIATTR_SPARSE_MMA_MASK
	.align		4
.L_725:
        /*00b8*/ 	.byte	0x03, 0x50
        /*00ba*/ 	.short	0x0000


	//----- nvinfo : EIATTR_MAXREG_COUNT
	.align		4
        /*00bc*/ 	.byte	0x03, 0x1b
        /*00be*/ 	.short	0x00ff


	//----- nvinfo : EIATTR_MERCURY_ISA_VERSION
	.align		4
        /*00c0*/ 	.byte	0x03, 0x5f
        /*00c2*/ 	.short	0x0101


	//----- nvinfo : EIATTR_VRC_CTA_INIT_COUNT
	.align		4
        /*00c4*/ 	.byte	0x02, 0x4a
	.zero		1
	.zero		1


	//----- nvinfo : EIATTR_EXIT_INSTR_OFFSETS
	.align		4
        /*00c8*/ 	.byte	0x04, 0x1c
        /*00ca*/ 	.short	(.L_727 - .L_726)


	//   ....[0]....
.L_726:
        /*00cc*/ 	.word	0x00000070


	//   ....[1]....
        /*00d0*/ 	.word	0x000000a0


	//   ....[2]....
        /*00d4*/ 	.word	0x00001c20


	//----- nvinfo : EIATTR_CRS_STACK_SIZE
	.align		4
.L_727:
        /*00d8*/ 	.byte	0x04, 0x1e
        /*00da*/ 	.short	(.L_729 - .L_728)
.L_728:
        /*00dc*/ 	.word	0x00000000


	//----- nvinfo : EIATTR_CBANK_PARAM_SIZE
	.align		4
.L_729:
        /*00e0*/ 	.byte	0x03, 0x19
        /*00e2*/ 	.short	0x0048


	//----- nvinfo : EIATTR_PARAM_CBANK
	.align		4
        /*00e4*/ 	.byte	0x04, 0x0a
        /*00e6*/ 	.short	(.L_731 - .L_730)
	.align		4
.L_730:
        /*00e8*/ 	.word	index@(.nv.constant0.culOutput_cov)
        /*00ec*/ 	.short	0x0380
        /*00ee*/ 	.short	0x0048


	//----- nvinfo : EIATTR_SW_WAR
	.align		4
.L_731:
        /*00f0*/ 	.byte	0x04, 0x36
        /*00f2*/ 	.short	(.L_733 - .L_732)
.L_732:
        /*00f4*/ 	.word	0x00000008
.L_733:


//--------------------- .nv.callgraph             --------------------------
	.section	.nv.callgraph,"",@"SHT_CUDA_CALLGRAPH"
	.align	4
	.sectionentsize	8
	.align		4
        /*0000*/ 	.word	0x00000000
	.align		4
        /*0004*/ 	.word	0xffffffff
	.align		4
        /*0008*/ 	.word	0x00000000
	.align		4
        /*000c*/ 	.word	0xfffffffe
	.align		4
        /*0010*/ 	.word	0x00000000
	.align		4
        /*0014*/ 	.word	0xfffffffd
	.align		4
        /*0018*/ 	.word	0x00000000
	.align		4
        /*001c*/ 	.word	0xfffffffc


//--------------------- .text.mean_xhat_kernel    --------------------------
	.section	.text.mean_xhat_kernel,"ax",@progbits
	.align	128
        .global         mean_xhat_kernel
        .type           mean_xhat_kernel,@function
        .size           mean_xhat_kernel,(.L_x_594 - mean_xhat_kernel)
        .other          mean_xhat_kernel,@"STO_CUDA_ENTRY STV_DEFAULT"
mean_xhat_kernel:
.text.mean_xhat_kernel:
[----:B------:R-:W-:Y:S01]  /*0000*/  LDC R1, c[0x0][0x37c] ;  /* 0x0000df00ff017b82 */ /* 0x000fe20000000800 */
[----:B------:R-:W0:Y:S07]  /*0010*/  S2R R3, SR_TID.X ;  /* 0x0000000000037919 */ /* 0x000e2e0000002100 */
[----:B------:R-:W-:Y:S01]  /*0020*/  S2UR UR4, SR_CTAID.X ;  /* 0x00000000000479c3 */ /* 0x000fe20000002500 */
[----:B------:R-:W1:Y:S01]  /*0030*/  LDCU UR6, c[0x0][0x370] ;  /* 0x00006e00ff0677ac */ /* 0x000e620008000800 */
[----:B------:R-:W2:Y:S06]  /*0040*/  LDCU UR7, c[0x0][0x3a4] ;  /* 0x00007480ff0777ac */ /* 0x000eac0008000800 */
[----:B------:R-:W1:Y:S08]  /*0050*/  S2UR UR5, SR_CTAID.Y ;  /* 0x00000000000579c3 */ /* 0x000e700000002600 */
[----:B------:R-:W0:Y:S01]  /*0060*/  LDC R6, c[0x0][0x360] ;  /* 0x0000d800ff067b82 */ /* 0x000e220000000800 */
[----:B-1----:R-:W-:-:S06]  /*0070*/  UIMAD UR4, UR5, UR6, UR4 ;  /* 0x00000006050472a4 */ /* 0x002fcc000f8e0204 */
[----:B0-----:R-:W-:-:S05]  /*0080*/  IMAD R6, R6, UR4, R3 ;  /* 0x0000000406067c24 */ /* 0x001fca000f8e0203 */
[----:B--2---:R-:W-:-:S13]  /*0090*/  ISETP.GE.AND P0, PT, R6, UR7, PT ;  /* 0x0000000706007c0c */ /* 0x004fda000bf06270 */
[----:B------:R-:W-:Y:S05]  /*00a0*/  @P0 EXIT ;  /* 0x000000000000094d */ /* 0x000fea0003800000 */
[----:B------:R-:W0:Y:S01]  /*00b0*/  LDC.64 R2, c[0x0][0x3a8] ;  /* 0x0000ea00ff027b82 */ /* 0x000e220000000a00 */
[----:B------:R-:W0:Y:S01]  /*00c0*/  LDCU UR4, c[0x0][0x3a0] ;  /* 0x00007400ff0477ac */ /* 0x000e220008000800 */
[----:B------:R-:W-:Y:S01]  /*00d0*/  HFMA2 R15, -RZ, RZ, 0, 0 ;  /* 0x00000000ff0f7431 */ /* 0x000fe200000001ff */
[----:B------:R-:W-:Y:S01]  /*00e0*/  MOV R13, RZ ;  /* 0x000000ff000d7202 */ /* 0x000fe20000000f00 */
[----:B------:R-:W1:Y:S01]  /*00f0*/  LDCU.64 UR10, c[0x0][0x358] ;  /* 0x00006b00ff0a77ac */ /* 0x000e620008000a00 */
[----:B0-----:R-:W-:-:S04]  /*0100*/  VIMNMX3 R0, R2, UR4, R3, PT ;  /* 0x0000000402007c0f */ /* 0x001fc8000b800103 */
[----:B------:R-:W-:-:S13]  /*0110*/  ISETP.GE.AND P0, PT, R0, 0x1, PT ;  /* 0x000000010000780c */ /* 0x000fda0003f06270 */
[----:B-1----:R-:W-:Y:S05]  /*0120*/  @!P0 BRA `(.L_x_0) ;  /* 0x0000000c000c8947 */ /* 0x002fea0003800000 */
[----:B------:R-:W0:Y:S01]  /*0130*/  LDCU.128 UR4, c[0x0][0x380] ;  /* 0x00007000ff0477ac */ /* 0x000e220008000c00 */
[C---:B------:R-:W-:Y:S02]  /*0140*/  LOP3.LUT R23, R3.reuse, 0xf, RZ, 0xc0, !PT ;  /* 0x0000000f03177812 */ /* 0x040fe400078ec0ff */
[C---:B------:R-:W-:Y:S02]  /*0150*/  LOP3.LUT R24, R3.reuse, 0x7, RZ, 0xc0, !PT ;  /* 0x0000000703187812 */ /* 0x040fe400078ec0ff */
[----:B------:R-:W-:Y:S02]  /*0160*/  LOP3.LUT R8, R3, 0x3, RZ, 0xc0, !PT ;  /* 0x0000000303087812 */ /* 0x000fe400078ec0ff */
[----:B------:R-:W-:Y:S02]  /*0170*/  MOV R13, RZ ;  /* 0x000000ff000d7202 */ /* 0x000fe40000000f00 */
[----:B------:R-:W-:Y:S01]  /*0180*/  MOV R15, RZ ;  /* 0x000000ff000f7202 */ /* 0x000fe20000000f00 */
[----:B0-----:R-:W-:-:S02]  /*0190*/  UIADD3 UR8, UP0, UPT, UR6, 0x20, URZ ;  /* 0x0000002006087890 */ /* 0x001fc4000ff1e0ff */
[----:B------:R-:W-:Y:S02]  /*01a0*/  UIADD3 UR6, UP1, UPT, UR4, 0x20, URZ ;  /* 0x0000002004067890 */ /* 0x000fe4000ff3e0ff */
[----:B------:R-:W-:Y:S02]  /*01b0*/  UIADD3.X UR9, UPT, UPT, URZ, UR7, URZ, UP0, !UPT ;  /* 0x00000007ff097290 */ /* 0x000fe400087fe4ff */
[----:B------:R-:W-:Y:S01]  /*01c0*/  UIADD3.X UR7, UPT, UPT, URZ, UR5, URZ, UP1, !UPT ;  /* 0x00000005ff077290 */ /* 0x000fe20008ffe4ff */
[----:B------:R-:W-:-:S11]  /*01d0*/  UMOV UR4, URZ ;  /* 0x000000ff00047c82 */ /* 0x000fd60008000000 */
.L_x_7:
[----:B------:R-:W0:Y:S01]  /*01e0*/  LDC.64 R2, c[0x0][0x3a0] ;  /* 0x0000e800ff027b82 */ /* 0x000e220000000a00 */
[----:B------:R-:W-:Y:S01]  /*01f0*/  UMOV UR5, URZ ;  /* 0x000000ff00057c82 */ /* 0x000fe20008000000 */
[----:B0-----:R-:W-:Y:S01]  /*0200*/  IMAD R9, R3, UR4, R6 ;  /* 0x0000000403097c24 */ /* 0x001fe2000f8e0206 */
[----:B------:R-:W-:-:S06]  /*0210*/  UIADD3 UR4, UPT, UPT, UR4, 0x1, URZ ;  /* 0x0000000104047890 */ /* 0x000fcc000fffe0ff */
[----:B------:R-:W-:-:S13]  /*0220*/  ISETP.NE.AND P0, PT, R2, UR4, PT ;  /* 0x0000000402007c0c */ /* 0x000fda000bf05270 */
.L_x_6:
[----:B------:R-:W0:Y:S01]  /*0230*/  LDC.64 R2, c[0x0][0x3a8] ;  /* 0x0000ea00ff027b82 */ /* 0x000e220000000a00 */
[----:B------:R-:W-:Y:S01]  /*0240*/  HFMA2 R11, -RZ, RZ, 0, 0 ;  /* 0x00000000ff0b7431 */ /* 0x000fe200000001ff */
[----:B0-----:R-:W-:Y:S01]  /*0250*/  ISETP.GE.U32.AND P2, PT, R3, 0x10, PT ;  /* 0x000000100300780c */ /* 0x001fe20003f46070 */
[----:B------:R-:W-:Y:S01]  /*0260*/  IMAD R10, R9, R2, UR5 ;  /* 0x00000005090a7e24 */ /* 0x000fe2000f8e0202 */
[----:B------:R-:W-:-:S03]  /*0270*/  UIADD3 UR5, UPT, UPT, UR5, 0x1, URZ ;  /* 0x0000000105057890 */ /* 0x000fc6000fffe0ff */
[----:B------:R-:W-:-:S03]  /*0280*/  IMAD R10, R10, R3, RZ ;  /* 0x000000030a0a7224 */ /* 0x000fc600078e02ff */
[----:B------:R-:W-:-:S05]  /*0290*/  ISETP.NE.AND P1, PT, R2, UR5, PT ;  /* 0x0000000502007c0c */ /* 0x000fca000bf25270 */
[----:B------:R-:W-:Y:S08]  /*02a0*/  @!P2 BRA `(.L_x_1) ;  /* 0x000000040034a947 */ /* 0x000ff00003800000 */
[----:B------:R-:W-:Y:S02]  /*02b0*/  LOP3.LUT R11, R3, 0x7ffffff0, RZ, 0xc0, !PT ;  /* 0x7ffffff0030b7812 */ /* 0x000fe400078ec0ff */
[----:B------:R-:W-:Y:S02]  /*02c0*/  MOV R7, R10 ;  /* 0x0000000a00077202 */ /* 0x000fe40000000f00 */
[----:B------:R-:W-:-:S07]  /*02d0*/  IADD3 R0, PT, PT, -R11, RZ, RZ ;  /* 0x000000ff0b007210 */ /* 0x000fce0007ffe1ff */
.L_x_2:
[----:B------:R-:W-:Y:S01]  /*02e0*/  MOV R3, UR9 ;  /* 0x0000000900037c02 */ /* 0x000fe20008000f00 */
[----:B------:R-:W-:Y:S01]  /*02f0*/  IMAD.U32 R2, RZ, RZ, UR8 ;  /* 0x00000008ff027e24 */ /* 0x000fe2000f8e00ff */
[----:B------:R-:W-:Y:S02]  /*0300*/  MOV R4, UR6 ;  /* 0x0000000600047c02 */ /* 0x000fe40008000f00 */
[----:B------:R-:W-:Y:S01]  /*0310*/  MOV R5, UR7 ;  /* 0x0000000700057c02 */ /* 0x000fe20008000f00 */
[----:B------:R-:W-:-:S04]  /*0320*/  IMAD.WIDE R2, R7, 0x4, R2 ;  /* 0x0000000407027825 */ /* 0x000fc800078e0202 */
[----:B------:R-:W-:Y:S01]  /*0330*/  IMAD.WIDE R4, R7, 0x4, R4 ;  /* 0x0000000407047825 */ /* 0x000fe200078e0204 */
[----:B------:R-:W2:Y:S04]  /*0340*/  LDG.E R18, desc[UR10][R2.64+-0x20] ;  /* 0xffffe00a02127981 */ /* 0x000ea8000c1e1900 */
[----:B------:R-:W3:Y:S04]  /*0350*/  LDG.E R19, desc[UR10][R4.64+-0x20] ;  /* 0xffffe00a04137981 */ /* 0x000ee8000c1e1900 */
[----:B------:R-:W4:Y:S04]  /*0360*/  LDG.E R14, desc[UR10][R2.64+-0x1c] ;  /* 0xffffe40a020e7981 */ /* 0x000f28000c1e1900 */
[----:B------:R-:W5:Y:S04]  /*0370*/  LDG.E R26, desc[UR10][R4.64+-0x1c] ;  /* 0xffffe40a041a7981 */ /* 0x000f68000c1e1900 */
        /* <DEDUP_REMOVED lines=9> */
[----:B------:R-:W5:Y:S01]  /*0410*/  LDG.E R28, desc[UR10][R4.64+0x1c] ;  /* 0x00001c0a041c7981 */ /* 0x000f62000c1e1900 */
[C---:B--2---:R-:W-:Y:S01]  /*0420*/  FADD R15, R18.reuse, R15 ;  /* 0x0000000f120f7221 */ /* 0x044fe20000000000 */
[----:B---3--:R-:W-:-:S02]  /*0430*/  FFMA R19, R18, R19, R13 ;  /* 0x0000001312137223 */ /* 0x008fc4000000000d */
[----:B------:R-:W2:Y:S01]  /*0440*/  LDG.E R18, desc[UR10][R2.64+-0x8] ;  /* 0xfffff80a02127981 */ /* 0x000ea2000c1e1900 */
[----:B----4-:R-:W-:Y:S01]  /*0450*/  FADD R15, R15, R14 ;  /* 0x0000000e0f0f7221 */ /* 0x010fe20000000000 */
[----:B-----5:R-:W-:Y:S02]  /*0460*/  FFMA R13, R14, R26, R19 ;  /* 0x0000001a0e0d7223 */ /* 0x020fe40000000013 */
[----:B------:R-:W3:Y:S04]  /*0470*/  LDG.E R19, desc[UR10][R4.64+-0x8] ;  /* 0xfffff80a04137981 */ /* 0x000ee8000c1e1900 */
[----:B------:R-:W4:Y:S01]  /*0480*/  LDG.E R14, desc[UR10][R2.64+-0x4] ;  /* 0xfffffc0a020e7981 */ /* 0x000f22000c1e1900 */
[----:B------:R-:W-:Y:S01]  /*0490*/  FFMA R13, R12, R27, R13 ;  /* 0x0000001b0c0d7223 */ /* 0x000fe2000000000d */
[----:B------:R-:W-:-:S02]  /*04a0*/  FADD R27, R15, R12 ;  /* 0x0000000c0f1b7221 */ /* 0x000fc40000000000 */
[----:B------:R-:W5:Y:S04]  /*04b0*/  LDG.E R15, desc[UR10][R4.64+-0x4] ;  /* 0xfffffc0a040f7981 */ /* 0x000f68000c1e1900 */
[----:B------:R-:W5:Y:S01]  /*04c0*/  LDG.E R12, desc[UR10][R2.64] ;  /* 0x0000000a020c7981 */ /* 0x000f62000c1e1900 */
[----:B------:R-:W-:-:S03]  /*04d0*/  FFMA R26, R16, R25, R13 ;  /* 0x00000019101a7223 */ /* 0x000fc6000000000d */
[----:B------:R-:W5:Y:S01]  /*04e0*/  LDG.E R13, desc[UR10][R4.64] ;  /* 0x0000000a040d7981 */ /* 0x000f62000c1e1900 */
[----:B------:R-:W-:Y:S01]  /*04f0*/  FADD R16, R27, R16 ;  /* 0x000000101b107221 */ /* 0x000fe20000000000 */
[----:B------:R-:W-:-:S03]  /*0500*/  FFMA R26, R17, R20, R26 ;  /* 0x00000014111a7223 */ /* 0x000fc6000000001a */
[----:B------:R-:W-:Y:S02]  /*0510*/  FADD R20, R16, R17 ;  /* 0x0000001110147221 */ /* 0x000fe40000000000 */
[----:B------:R-:W5:Y:S02]  /*0520*/  LDG.E R16, desc[UR10][R2.64+0x4] ;  /* 0x0000040a02107981 */ /* 0x000f64000c1e1900 */
[----:B------:R-:W-:Y:S02]  /*0530*/  FADD R25, R20, R21 ;  /* 0x0000001514197221 */ /* 0x000fe40000000000 */
[----:B------:R-:W5:Y:S01]  /*0540*/  LDG.E R17, desc[UR10][R4.64+0x4] ;  /* 0x0000040a04117981 */ /* 0x000f62000c1e1900 */
[----:B------:R-:W-:-:S03]  /*0550*/  FFMA R27, R21, R22, R26 ;  /* 0x00000016151b7223 */ /* 0x000fc6000000001a */
[----:B------:R-:W5:Y:S04]  /*0560*/  LDG.E R20, desc[UR10][R2.64+0x8] ;  /* 0x0000080a02147981 */ /* 0x000f68000c1e1900 */
[----:B------:R-:W5:Y:S04]  /*0570*/  LDG.E R21, desc[UR10][R4.64+0x8] ;  /* 0x0000080a04157981 */ /* 0x000f68000c1e1900 */
[----:B------:R-:W5:Y:S04]  /*0580*/  LDG.E R22, desc[UR10][R2.64+0x14] ;  /* 0x0000140a02167981 */ /* 0x000f68000c1e1900 */
[----:B------:R-:W5:Y:S01]  /*0590*/  LDG.E R26, desc[UR10][R2.64+0x1c] ;  /* 0x00001c0a021a7981 */ /* 0x000f62000c1e1900 */
[----:B--2---:R-:W-:Y:S01]  /*05a0*/  FADD R25, R25, R18 ;  /* 0x0000001219197221 */ /* 0x004fe20000000000 */
[----:B---3--:R-:W-:-:S02]  /*05b0*/  FFMA R27, R18, R19, R27 ;  /* 0x00000013121b7223 */ /* 0x008fc4000000001b */
[----:B------:R-:W2:Y:S01]  /*05c0*/  LDG.E R18, desc[UR10][R2.64+0xc] ;  /* 0x00000c0a02127981 */ /* 0x000ea2000c1e1900 */
[----:B----4-:R-:W-:-:S03]  /*05d0*/  FADD R25, R25, R14 ;  /* 0x0000000e19197221 */ /* 0x010fc60000000000 */
[----:B------:R-:W3:Y:S01]  /*05e0*/  LDG.E R19, desc[UR10][R4.64+0xc] ;  /* 0x00000c0a04137981 */ /* 0x000ee2000c1e1900 */
[----:B-----5:R-:W-:-:S03]  /*05f0*/  FFMA R27, R14, R15, R27 ;  /* 0x0000000f0e1b7223 */ /* 0x020fc6000000001b */
[----:B------:R-:W4:Y:S04]  /*0600*/  LDG.E R14, desc[UR10][R2.64+0x10] ;  /* 0x0000100a020e7981 */ /* 0x000f28000c1e1900 */
[----:B------:R-:W5:Y:S01]  /*0610*/  LDG.E R15, desc[UR10][R4.64+0x10] ;  /* 0x0000100a040f7981 */ /* 0x000f62000c1e1900 */
[----:B------:R-:W-:Y:S01]  /*0620*/  FFMA R13, R12, R13, R27 ;  /* 0x0000000d0c0d7223 */ /* 0x000fe2000000001b */
[----:B------:R-:W-:Y:S02]  /*0630*/  FADD R27, R25, R12 ;  /* 0x0000000c191b7221 */ /* 0x000fe40000000000 */
[----:B------:R-:W5:Y:S04]  /*0640*/  LDG.E R25, desc[UR10][R4.64+0x14] ;  /* 0x0000140a04197981 */ /* 0x000f68000c1e1900 */
[----:B------:R-:W5:Y:S01]  /*0650*/  LDG.E R12, desc[UR10][R2.64+0x18] ;  /* 0x0000180a020c7981 */ /* 0x000f62000c1e1900 */
[----:B------:R-:W-:Y:S01]  /*0660*/  FADD R27, R27, R16 ;  /* 0x000000101b1b7221 */ /* 0x000fe20000000000 */
[----:B------:R-:W-:Y:S01]  /*0670*/  FFMA R13, R16, R17, R13 ;  /* 0x00000011100d7223 */ /* 0x000fe2000000000d */
[----:B------:R-:W-:-:S02]  /*0680*/  IADD3 R0, PT, PT, R0, 0x10, RZ ;  /* 0x0000001000007810 */ /* 0x000fc40007ffe0ff */
[----:B------:R-:W-:Y:S01]  /*0690*/  FADD R27, R27, R20 ;  /* 0x000000141b1b7221 */ /* 0x000fe20000000000 */
[----:B------:R-:W-:Y:S01]  /*06a0*/  FFMA R13, R20, R21, R13 ;  /* 0x00000015140d7223 */ /* 0x000fe2000000000d */
[----:B------:R-:W-:Y:S02]  /*06b0*/  ISETP.NE.AND P2, PT, R0, RZ, PT ;  /* 0x000000ff0000720c */ /* 0x000fe40003f45270 */
[----:B------:R-:W-:Y:S01]  /*06c0*/  IADD3 R7, PT, PT, R7, 0x10, RZ ;  /* 0x0000001007077810 */ /* 0x000fe20007ffe0ff */
[----:B--2---:R-:W-:Y:S01]  /*06d0*/  FADD R27, R27, R18 ;  /* 0x000000121b1b7221 */ /* 0x004fe20000000000 */
[----:B---3--:R-:W-:-:S03]  /*06e0*/  FFMA R13, R18, R19, R13 ;  /* 0x00000013120d7223 */ /* 0x008fc6000000000d */
[----:B----4-:R-:W-:Y:S01]  /*06f0*/  FADD R27, R27, R14 ;  /* 0x0000000e1b1b7221 */ /* 0x010fe20000000000 */
[----:B-----5:R-:W-:-:S03]  /*0700*/  FFMA R13, R14, R15, R13 ;  /* 0x0000000f0e0d7223 */ /* 0x020fc6000000000d */
[----:B------:R-:W-:Y:S01]  /*0710*/  FADD R27, R27, R22 ;  /* 0x000000161b1b7221 */ /* 0x000fe20000000000 */
[----:B------:R-:W-:-:S03]  /*0720*/  FFMA R13, R22, R25, R13 ;  /* 0x00000019160d7223 */ /* 0x000fc6000000000d */
[----:B------:R-:W-:Y:S01]  /*0730*/  FADD R27, R27, R12 ;  /* 0x0000000c1b1b7221 */ /* 0x000fe20000000000 */
[----:B------:R-:W-:-:S03]  /*0740*/  FFMA R13, R12, R29, R13 ;  /* 0x0000001d0c0d7223 */ /* 0x000fc6000000000d */
[----:B------:R-:W-:Y:S01]  /*0750*/  FADD R15, R27, R26 ;  /* 0x0000001a1b0f7221 */ /* 0x000fe20000000000 */
[----:B------:R-:W-:Y:S01]  /*0760*/  FFMA R13, R26, R28, R13 ;  /* 0x0000001c1a0d7223 */ /* 0x000fe2000000000d */
[----:B------:R-:W-:Y:S06]  /*0770*/  @P2 BRA `(.L_x_2) ;  /* 0xfffffff800d82947 */ /* 0x000fec000383ffff */
.L_x_1:
[----:B------:R-:W-:-:S13]  /*0780*/  ISETP.NE.AND P2, PT, R23, RZ, PT ;  /* 0x000000ff1700720c */ /* 0x000fda0003f45270 */
[----:B------:R-:W-:Y:S05]  /*0790*/  @!P2 BRA `(.L_x_3) ;  /* 0x000000040068a947 */ /* 0x000fea0003800000 */
[----:B------:R-:W-:Y:S02]  /*07a0*/  IADD3 R0, PT, PT, R23, -0x1, RZ ;  /* 0xffffffff17007810 */ /* 0x000fe40007ffe0ff */
[----:B------:R-:W-:Y:S02]  /*07b0*/  ISETP.NE.AND P3, PT, R24, RZ, PT ;  /* 0x000000ff1800720c */ /* 0x000fe40003f65270 */
[----:B------:R-:W-:-:S13]  /*07c0*/  ISETP.GE.U32.AND P2, PT, R0, 0x7, PT ;  /* 0x000000070000780c */ /* 0x000fda0003f46070 */
[----:B------:R-:W-:Y:S05]  /*07d0*/  @!P2 BRA `(.L_x_4) ;  /* 0x000000000098a947 */ /* 0x000fea0003800000 */
[----:B------:R-:W0:Y:S01]  /*07e0*/  LDC.64 R2, c[0x0][0x388] ;  /* 0x0000e200ff027b82 */ /* 0x000e220000000a00 */
[----:B------:R-:W-:-:S07]  /*07f0*/  IMAD.IADD R7, R10, 0x1, R11 ;  /* 0x000000010a077824 */ /* 0x000fce00078e020b */
[----:B------:R-:W1:Y:S01]  /*0800*/  LDC.64 R4, c[0x0][0x380] ;  /* 0x0000e000ff047b82 */ /* 0x000e620000000a00 */
[----:B0-----:R-:W-:-:S05]  /*0810*/  IMAD.WIDE R2, R7, 0x4, R2 ;  /* 0x0000000407027825 */ /* 0x001fca00078e0202 */
[----:B------:R-:W2:Y:S01]  /*0820*/  LDG.E R22, desc[UR10][R2.64] ;  /* 0x0000000a02167981 */ /* 0x000ea2000c1e1900 */
[----:B-1----:R-:W-:-:S03]  /*0830*/  IMAD.WIDE R4, R7, 0x4, R4 ;  /* 0x0000000407047825 */ /* 0x002fc600078e0204 */
        /* <DEDUP_REMOVED lines=15> */
[----:B------:R-:W-:Y:S01]  /*0930*/  IADD3 R11, PT, PT, R11, 0x8, RZ ;  /* 0x000000080b0b7810 */ /* 0x000fe20007ffe0ff */
[----:B--2---:R-:W-:-:S04]  /*0940*/  FADD R15, R15, R22 ;  /* 0x000000160f0f7221 */ /* 0x004fc80000000000 */
[----:B---3--:R-:W-:Y:S01]  /*0950*/  FADD R15, R15, R0 ;  /* 0x000000000f0f7221 */ /* 0x008fe20000000000 */
[----:B----4-:R-:W-:-:S04]  /*0960*/  FFMA R13, R22, R28, R13 ;  /* 0x0000001c160d7223 */ /* 0x010fc8000000000d */
[----:B-----5:R-:W-:Y:S01]  /*0970*/  FFMA R7, R0, R7, R13 ;  /* 0x0000000700077223 */ /* 0x020fe2000000000d */
[----:B------:R-:W-:-:S03]  /*0980*/  FADD R15, R15, R12 ;  /* 0x0000000c0f0f7221 */ /* 0x000fc60000000000 */
[----:B------:R-:W-:Y:S01]  /*0990*/  FFMA R7, R12, R17, R7 ;  /* 0x000000110c077223 */ /* 0x000fe20000000007 */
        /* <DEDUP_REMOVED lines=9> */
[----:B------:R-:W-:-:S07]  /*0a30*/  FFMA R13, R25, R26, R20 ;  /* 0x0000001a190d7223 */ /* 0x000fce0000000014 */
.L_x_4:
[----:B------:R-:W-:Y:S05]  /*0a40*/  @!P3 BRA `(.L_x_3) ;  /* 0x0000000000bcb947 */ /* 0x000fea0003800000 */
[----:B------:R-:W-:Y:S02]  /*0a50*/  IADD3 R0, PT, PT, R24, -0x1, RZ ;  /* 0xffffffff18007810 */ /* 0x000fe40007ffe0ff */
[----:B------:R-:W-:Y:S02]  /*0a60*/  ISETP.NE.AND P3, PT, R8, RZ, PT ;  /* 0x000000ff0800720c */ /* 0x000fe40003f65270 */
[----:B------:R-:W-:-:S13]  /*0a70*/  ISETP.GE.U32.AND P2, PT, R0, 0x3, PT ;  /* 0x000000030000780c */ /* 0x000fda0003f46070 */
[----:B------:R-:W-:Y:S05]  /*0a80*/  @!P2 BRA `(.L_x_5) ;  /* 0x000000000058a947 */ /* 0x000fea0003800000 */
[----:B------:R-:W0:Y:S01]  /*0a90*/  LDC.64 R2, c[0x0][0x388] ;  /* 0x0000e200ff027b82 */ /* 0x000e220000000a00 */
[----:B------:R-:W-:-:S07]  /*0aa0*/  IADD3 R7, PT, PT, R10, R11, RZ ;  /* 0x0000000b0a077210 */ /* 0x000fce0007ffe0ff */
        /* <DEDUP_REMOVED lines=19> */
[----:B------:R-:W-:-:S07]  /*0be0*/  FFMA R13, R18, R19, R7 ;  /* 0x00000013120d7223 */ /* 0x000fce0000000007 */
.L_x_5:
[----:B------:R-:W-:Y:S05]  /*0bf0*/  @!P3 BRA `(.L_x_3) ;  /* 0x000000000050b947 */ /* 0x000fea0003800000 */
[----:B------:R-:W0:Y:S01]  /*0c00*/  LDC.64 R2, c[0x0][0x388] ;  /* 0x0000e200ff027b82 */ /* 0x000e220000000a00 */
[----:B------:R-:W-:-:S07]  /*0c10*/  IADD3 R11, PT, PT, R10, R11, RZ ;  /* 0x0000000b0a0b7210 */ /* 0x000fce0007ffe0ff */
[----:B------:R-:W1:Y:S01]  /*0c20*/  LDC.64 R4, c[0x0][0x380] ;  /* 0x0000e000ff047b82 */ /* 0x000e620000000a00 */
[----:B0-----:R-:W-:-:S05]  /*0c30*/  IMAD.WIDE R2, R11, 0x4, R2 ;  /* 0x000000040b027825 */ /* 0x001fca00078e0202 */
[----:B------:R-:W2:Y:S01]  /*0c40*/  LDG.E R0, desc[UR10][R2.64] ;  /* 0x0000000a02007981 */ /* 0x000ea2000c1e1900 */
[----:B-1----:R-:W-:-:S05]  /*0c50*/  IMAD.WIDE R4, R11, 0x4, R4 ;  /* 0x000000040b047825 */ /* 0x002fca00078e0204 */
[----:B------:R-:W3:Y:S01]  /*0c60*/  LDG.E R7, desc[UR10][R4.64] ;  /* 0x0000000a04077981 */ /* 0x000ee2000c1e1900 */
[----:B------:R-:W-:Y:S01]  /*0c70*/  ISETP.NE.AND P2, PT, R8, 0x1, PT ;  /* 0x000000010800780c */ /* 0x000fe20003f45270 */
[----:B--2---:R-:W-:Y:S01]  /*0c80*/  FADD R15, R15, R0 ;  /* 0x000000000f0f7221 */ /* 0x004fe20000000000 */
[----:B---3--:R-:W-:-:S11]  /*0c90*/  FFMA R13, R0, R7, R13 ;  /* 0x00000007000d7223 */ /* 0x008fd6000000000d */
[----:B------:R-:W-:Y:S05]  /*0ca0*/  @!P2 BRA `(.L_x_3) ;  /* 0x000000000024a947 */ /* 0x000fea0003800000 */
[----:B------:R-:W-:Y:S01]  /*0cb0*/  ISETP.NE.AND P2, PT, R8, 0x2, PT ;  /* 0x000000020800780c */ /* 0x000fe20003f45270 */
[----:B------:R-:W2:Y:S04]  /*0cc0*/  LDG.E R0, desc[UR10][R2.64+0x4] ;  /* 0x0000040a02007981 */ /* 0x000ea8000c1e1900 */
[----:B------:R-:W3:Y:S08]  /*0cd0*/  LDG.E R7, desc[UR10][R4.64+0x4] ;  /* 0x0000040a04077981 */ /* 0x000ef0000c1e1900 */
[----:B------:R-:W4:Y:S04]  /*0ce0*/  @P2 LDG.E R10, desc[UR10][R2.64+0x8] ;  /* 0x0000080a020a2981 */ /* 0x000f28000c1e1900 */
[----:B------:R-:W5:Y:S01]  /*0cf0*/  @P2 LDG.E R11, desc[UR10][R4.64+0x8] ;  /* 0x0000080a040b2981 */ /* 0x000f62000c1e1900 */
[----:B--2---:R-:W-:Y:S01]  /*0d00*/  FADD R15, R15, R0 ;  /* 0x000000000f0f7221 */ /* 0x004fe20000000000 */
[----:B---3--:R-:W-:-:S03]  /*0d10*/  FFMA R13, R0, R7, R13 ;  /* 0x00000007000d7223 */ /* 0x008fc6000000000d */
[----:B----4-:R-:W-:Y:S01]  /*0d20*/  @P2 FADD R15, R15, R10 ;  /* 0x0000000a0f0f2221 */ /* 0x010fe20000000000 */
[----:B-----5:R-:W-:-:S07]  /*0d30*/  @P2 FFMA R13, R10, R11, R13 ;  /* 0x0000000b0a0d2223 */ /* 0x020fce000000000d */
.L_x_3:
[----:B------:R-:W-:Y:S05]  /*0d40*/  @P1 BRA `(.L_x_6) ;  /* 0xfffffff400381947 */ /* 0x000fea000383ffff */
[----:B------:R-:W-:Y:S05]  /*0d50*/  @P0 BRA `(.L_x_7) ;  /* 0xfffffff400200947 */ /* 0x000fea000383ffff */
.L_x_0:
[----:B------:R-:W0:Y:S01]  /*0d60*/  LDCU UR6, c[0x0][0x3a0] ;  /* 0x00007400ff0677ac */ /* 0x000e220008000800 */
[----:B------:R-:W-:Y:S01]  /*0d70*/  BSSY.RECONVERGENT B0, `(.L_x_8) ;  /* 0x0000011000007945 */ /* 0x000fe20003800200 */
[----:B------:R-:W0:Y:S02]  /*0d80*/  LDCU.64 UR4, c[0x0][0x3a8] ;  /* 0x00007500ff0477ac */ /* 0x000e240008000a00 */
[----:B0-----:R-:W-:-:S04]  /*0d90*/  UIMAD UR4, UR6, UR4, URZ ;  /* 0x00000004060472a4 */ /* 0x001fc8000f8e02ff */
[----:B------:R-:W-:-:S06]  /*0da0*/  UIMAD UR4, UR4, UR5, URZ ;  /* 0x00000005040472a4 */ /* 0x000fcc000f8e02ff */
[----:B------:R-:W-:-:S04]  /*0db0*/  I2FP.F32.S32 R3, UR4 ;  /* 0x0000000400037c45 */ /* 0x000fc80008201400 */
[----:B------:R-:W0:Y:S08]  /*0dc0*/  MUFU.RCP R0, R3 ;  /* 0x0000000300007308 */ /* 0x000e300000001000 */
[----:B------:R-:W1:Y:S01]  /*0dd0*/  FCHK P0, R15, R3 ;  /* 0x000000030f007302 */ /* 0x000e620000000000 */
[----:B0-----:R-:W-:-:S04]  /*0de0*/  FFMA R5, -R3, R0, 1 ;  /* 0x3f80000003057423 */ /* 0x001fc80000000100 */
[----:B------:R-:W-:-:S04]  /*0df0*/  FFMA R0, R0, R5, R0 ;  /* 0x0000000500007223 */ /* 0x000fc80000000000 */
[----:B------:R-:W-:-:S04]  /*0e00*/  FFMA R2, R0, R15, RZ ;  /* 0x0000000f00027223 */ /* 0x000fc800000000ff */
[----:B------:R-:W-:-:S04]  /*0e10*/  FFMA R5, -R3, R2, R15 ;  /* 0x0000000203057223 */ /* 0x000fc8000000010f */
[----:B------:R-:W-:Y:S01]  /*0e20*/  FFMA R7, R0, R5, R2 ;  /* 0x0000000500077223 */ /* 0x000fe20000000002 */
[----:B-1----:R-:W-:Y:S06]  /*0e30*/  @!P0 BRA `(.L_x_9) ;  /* 0x0000000000108947 */ /* 0x002fec0003800000 */
[----:B------:R-:W-:Y:S02]  /*0e40*/  MOV R0, R15 ;  /* 0x0000000f00007202 */ /* 0x000fe40000000f00 */
[----:B------:R-:W-:-:S07]  /*0e50*/  MOV R2, 0xe70 ;  /* 0x00000e7000027802 */ /* 0x000fce0000000f00 */
[----:B------:R-:W-:Y:S05]  /*0e60*/  CALL.REL.NOINC `($__internal_0_$__cuda_sm3x_div_rn_noftz_f32_slowpath) ;  /* 0x00000000005c7944 */ /* 0x000fea0003c00000 */
[----:B------:R-:W-:-:S07]  /*0e70*/  IMAD.MOV.U32 R7, RZ, RZ, R0 ;  /* 0x000000ffff077224 */ /* 0x000fce00078e0000 */
.L_x_9:
[----:B------:R-:W-:Y:S05]  /*0e80*/  BSYNC.RECONVERGENT B0 ;  /* 0x0000000000007941 */ /* 0x000fea0003800200 */
.L_x_8:
[----:B------:R-:W0:Y:S01]  /*0e90*/  LDC.64 R4, c[0x0][0x390] ;  /* 0x0000e400ff047b82 */ /* 0x000e220000000a00 */
[----:B------:R-:W1:Y:S01]  /*0ea0*/  MUFU.RCP R0, R3 ;  /* 0x0000000300007308 */ /* 0x000e620000001000 */
[----:B------:R-:W-:Y:S07]  /*0eb0*/  BSSY.RECONVERGENT B0, `(.L_x_10) ;  /* 0x000000e000007945 */ /* 0x000fee0003800200 */
[----:B------:R-:W2:Y:S01]  /*0ec0*/  FCHK P0, R13, R3 ;  /* 0x000000030d007302 */ /* 0x000ea20000000000 */
[----:B-1----:R-:W-:-:S04]  /*0ed0*/  FFMA R9, -R3, R0, 1 ;  /* 0x3f80000003097423 */ /* 0x002fc80000000100 */
[----:B------:R-:W-:Y:S01]  /*0ee0*/  FFMA R0, R0, R9, R0 ;  /* 0x0000000900007223 */ /* 0x000fe20000000000 */
[----:B0-----:R-:W-:-:S04]  /*0ef0*/  IMAD.WIDE R4, R6, 0x4, R4 ;  /* 0x0000000406047825 */ /* 0x001fc800078e0204 */
[----:B------:R-:W-:Y:S01]  /*0f00*/  FFMA R2, R0, R13, RZ ;  /* 0x0000000d00027223 */ /* 0x000fe200000000ff */
[----:B------:R0:W-:Y:S03]  /*0f10*/  STG.E desc[UR10][R4.64], R7 ;  /* 0x0000000704007986 */ /* 0x0001e6000c10190a */
[----:B------:R-:W-:-:S04]  /*0f20*/  FFMA R9, -R3, R2, R13 ;  /* 0x0000000203097223 */ /* 0x000fc8000000010d */
[----:B------:R-:W-:Y:S01]  /*0f30*/  FFMA R9, R0, R9, R2 ;  /* 0x0000000900097223 */ /* 0x000fe20000000002 */
[----:B--2---:R-:W-:Y:S06]  /*0f40*/  @!P0 BRA `(.L_x_11) ;  /* 0x0000000000108947 */ /* 0x004fec0003800000 */
[----:B------:R-:W-:Y:S02]  /*0f50*/  MOV R0, R13 ;  /* 0x0000000d00007202 */ /* 0x000fe40000000f00 */
[----:B------:R-:W-:-:S07]  /*0f60*/  MOV R2, 0xf80 ;  /* 0x00000f8000027802 */ /* 0x000fce0000000f00 */
[----:B0-----:R-:W-:Y:S05]  /*0f70*/  CALL.REL.NOINC `($__internal_0_$__cuda_sm3x_div_rn_noftz_f32_slowpath) ;  /* 0x0000000000187944 */ /* 0x001fea0003c00000 */
[----:B------:R-:W-:-:S07]  /*0f80*/  MOV R9, R0 ;  /* 0x0000000000097202 */ /* 0x000fce0000000f00 */
.L_x_11:
[----:B------:R-:W-:Y:S05]  /*0f90*/  BSYNC.RECONVERGENT B0 ;  /* 0x0000000000007941 */ /* 0x000fea0003800200 */
.L_x_10:
[----:B------:R-:W0:Y:S02]  /*0fa0*/  LDC.64 R2, c[0x0][0x398] ;  /* 0x0000e600ff027b82 */ /* 0x000e240000000a00 */
[----:B0-----:R-:W-:-:S05]  /*0fb0*/  IMAD.WIDE R6, R6, 0x4, R2 ;  /* 0x0000000406067825 */ /* 0x001fca00078e0202 */
[----:B------:R-:W-:Y:S01]  /*0fc0*/  STG.E desc[UR10][R6.64], R9 ;  /* 0x0000000906007986 */ /* 0x000fe2000c10190a */
[----:B------:R-:W-:Y:S05]  /*0fd0*/  EXIT ;  /* 0x000000000000794d */ /* 0x000fea0003800000 */
        .weak           $__internal_0_$__cuda_sm3x_div_rn_noftz_f32_slowpath
        .type           $__internal_0_$__cuda_sm3x_div_rn_noftz_f32_slowpath,@function
        .size           $__internal_0_$__cuda_sm3x_div_rn_noftz_f32_slowpath,(.L_x_594 - $__internal_0_$__cuda_sm3x_div_rn_noftz_f32_slowpath)
$__internal_0_$__cuda_sm3x_div_rn_noftz_f32_slowpath:
[----:B------:R-:W-:Y:S01]  /*0fe0*/  SHF.R.U32.HI R5, RZ, 0x17, R3 ;  /* 0x00000017ff057819 */ /* 0x000fe20000011603 */
[----:B------:R-:W-:Y:S01]  /*0ff0*/  BSSY.RECONVERGENT B1, `(.L_x_12) ;  /* 0x0000063000017945 */ /* 0x000fe20003800200 */
[----:B------:R-:W-:Y:S02]  /*1000*/  SHF.R.U32.HI R4, RZ, 0x17, R0 ;  /* 0x00000017ff047819 */ /* 0x000fe40000011600 */
[----:B------:R-:W-:Y:S02]  /*1010*/  LOP3.LUT R12, R5, 0xff, RZ, 0xc0, !PT ;  /* 0x000000ff050c7812 */ /* 0x000fe400078ec0ff */
[----:B------:R-:W-:Y:S02]  /*1020*/  LOP3.LUT R10, R4, 0xff, RZ, 0xc0, !PT ;  /* 0x000000ff040a7812 */ /* 0x000fe400078ec0ff */
[----:B------:R-:W-:Y:S02]  /*1030*/  IADD3 R8, PT, PT, R12, -0x1, RZ ;  /* 0xffffffff0c087810 */ /* 0x000fe40007ffe0ff */
[----:B------:R-:W-:-:S02]  /*1040*/  IADD3 R7, PT, PT, R10, -0x1, RZ ;  /* 0xffffffff0a077810 */ /* 0x000fc40007ffe0ff */
[----:B------:R-:W-:Y:S02]  /*1050*/  ISETP.GT.U32.AND P0, PT, R8, 0xfd, PT ;  /* 0x000000fd0800780c */ /* 0x000fe40003f04070 */
[----:B------:R-:W-:Y:S02]  /*1060*/  MOV R5, R3 ;  /* 0x0000000300057202 */ /* 0x000fe40000000f00 */
[----:B------:R-:W-:-:S13]  /*1070*/  ISETP.GT.U32.OR P0, PT, R7, 0xfd, P0 ;  /* 0x000000fd0700780c */ /* 0x000fda0000704470 */
[----:B------:R-:W-:Y:S01]  /*1080*/  @!P0 MOV R4, RZ ;  /* 0x000000ff00048202 */ /* 0x000fe20000000f00 */
[----:B------:R-:W-:Y:S06]  /*1090*/  @!P0 BRA `(.L_x_13) ;  /* 0x00000000005c8947 */ /* 0x000fec0003800000 */
[----:B------:R-:W-:Y:S02]  /*10a0*/  FSETP.GTU.FTZ.AND P0, PT, |R0|, +INF , PT ;  /* 0x7f8000000000780b */ /* 0x000fe40003f1c200 */
[----:B------:R-:W-:-:S04]  /*10b0*/  FSETP.GTU.FTZ.AND P1, PT, |R3|, +INF , PT ;  /* 0x7f8000000300780b */ /* 0x000fc80003f3c200 */
[----:B------:R-:W-:-:S13]  /*10c0*/  PLOP3.LUT P0, PT, P0, P1, PT, 0xf8, 0x8f ;  /* 0x00000000008f781c */ /* 0x000fda0000703f70 */
[----:B------:R-:W-:Y:S05]  /*10d0*/  @P0 BRA `(.L_x_14) ;  /* 0x00000004004c0947 */ /* 0x000fea0003800000 */
[----:B------:R-:W-:-:S13]  /*10e0*/  LOP3.LUT P0, RZ, R5, 0x7fffffff, R0, 0xc8, !PT ;  /* 0x7fffffff05ff7812 */ /* 0x000fda000780c800 */
[----:B------:R-:W-:Y:S05]  /*10f0*/  @!P0 BRA `(.L_x_15) ;  /* 0x00000004003c8947 */ /* 0x000fea0003800000 */
[C---:B------:R-:W-:Y:S02]  /*1100*/  FSETP.NEU.FTZ.AND P1, PT, |R0|.reuse, +INF , PT ;  /* 0x7f8000000000780b */ /* 0x040fe40003f3d200 */
[----:B------:R-:W-:Y:S02]  /*1110*/  FSETP.NEU.FTZ.AND P2, PT, |R3|, +INF , PT ;  /* 0x7f8000000300780b */ /* 0x000fe40003f5d200 */
[----:B------:R-:W-:-:S11]  /*1120*/  FSETP.NEU.FTZ.AND P0, PT, |R0|, +INF , PT ;  /* 0x7f8000000000780b */ /* 0x000fd60003f1d200 */
[----:B------:R-:W-:Y:S05]  /*1130*/  @!P2 BRA !P1, `(.L_x_15) ;  /* 0x00000004002ca947 */ /* 0x000fea0004800000 */
[----:B------:R-:W-:-:S04]  /*1140*/  LOP3.LUT P1, RZ, R0, 0x7fffffff, RZ, 0xc0, !PT ;  /* 0x7fffffff00ff7812 */ /* 0x000fc8000782c0ff */
[----:B------:R-:W-:-:S13]  /*1150*/  PLOP3.LUT P1, PT, P2, P1, PT, 0x2f, 0xf2 ;  /* 0x0000000000f2781c */ /* 0x000fda0001722577 */
[----:B------:R-:W-:Y:S05]  /*1160*/  @P1 BRA `(.L_x_16) ;  /* 0x0000000400181947 */ /* 0x000fea0003800000 */
[----:B------:R-:W-:-:S04]  /*1170*/  LOP3.LUT P1, RZ, R5, 0x7fffffff, RZ, 0xc0, !PT ;  /* 0x7fffffff05ff7812 */ /* 0x000fc8000782c0ff */
[----:B------:R-:W-:-:S13]  /*1180*/  PLOP3.LUT P0, PT, P0, P1, PT, 0x2f, 0xf2 ;  /* 0x0000000000f2781c */ /* 0x000fda0000702577 */
[----:B------:R-:W-:Y:S05]  /*1190*/  @P0 BRA `(.L_x_17) ;  /* 0x0000000400000947 */ /* 0x000fea0003800000 */
[----:B------:R-:W-:Y:S02]  /*11a0*/  ISETP.GE.AND P0, PT, R7, RZ, PT ;  /* 0x000000ff0700720c */ /* 0x000fe40003f06270 */
[----:B------:R-:W-:-:S11]  /*11b0*/  ISETP.GE.AND P1, PT, R8, RZ, PT ;  /* 0x000000ff0800720c */ /* 0x000fd60003f26270 */
[----:B------:R-:W-:Y:S01]  /*11c0*/  @P0 IMAD.MOV.U32 R4, RZ, RZ, RZ ;  /* 0x000000ffff040224 */ /* 0x000fe200078e00ff */
[----:B------:R-:W-:Y:S01]  /*11d0*/  @!P0 MOV R4, 0xffffffc0 ;  /* 0xffffffc000048802 */ /* 0x000fe20000000f00 */
[----:B------:R-:W-:Y:S01]  /*11e0*/  @!P0 FFMA R0, R0, 1.84467440737095516160e+19, RZ ;  /* 0x5f80000000008823 */ /* 0x000fe200000000ff */
[----:B------:R-:W-:Y:S02]  /*11f0*/  @!P1 FFMA R5, R3, 1.84467440737095516160e+19, RZ ;  /* 0x5f80000003059823 */ /* 0x000fe400000000ff */
[----:B------:R-:W-:-:S07]  /*1200*/  @!P1 IADD3 R4, PT, PT, R4, 0x40, RZ ;  /* 0x0000004004049810 */ /* 0x000fce0007ffe0ff */
.L_x_13:
[----:B------:R-:W-:Y:S01]  /*1210*/  LEA R8, R12, 0xc0800000, 0x17 ;  /* 0xc08000000c087811 */ /* 0x000fe200078eb8ff */
[----:B------:R-:W-:Y:S03]  /*1220*/  BSSY.RECONVERGENT B2, `(.L_x_18) ;  /* 0x0000036000027945 */ /* 0x000fe60003800200 */
[----:B------:R-:W-:Y:S02]  /*1230*/  IADD3 R8, PT, PT, -R8, R5, RZ ;  /* 0x0000000508087210 */ /* 0x000fe40007ffe1ff */
[----:B------:R-:W-:Y:S02]  /*1240*/  IADD3 R5, PT, PT, R10, -0x7f, RZ ;  /* 0xffffff810a057810 */ /* 0x000fe40007ffe0ff */
[----:B------:R-:W0:Y:S01]  /*1250*/  MUFU.RCP R7, R8 ;  /* 0x0000000800077308 */ /* 0x000e220000001000 */
[----:B------:R-:W-:Y:S02]  /*1260*/  FADD.FTZ R9, -R8, -RZ ;  /* 0x800000ff08097221 */ /* 0x000fe40000010100 */
[----:B------:R-:W-:-:S02]  /*1270*/  IMAD R0, R5, -0x800000, R0 ;  /* 0xff80000005007824 */ /* 0x000fc400078e0200 */
[----:B0-----:R-:W-:-:S04]  /*1280*/  FFMA R10, R7, R9, 1 ;  /* 0x3f800000070a7423 */ /* 0x001fc80000000009 */
[----:B------:R-:W-:-:S04]  /*1290*/  FFMA R14, R7, R10, R7 ;  /* 0x0000000a070e7223 */ /* 0x000fc80000000007 */
[----:B------:R-:W-:-:S04]  /*12a0*/  FFMA R7, R0, R14, RZ ;  /* 0x0000000e00077223 */ /* 0x000fc800000000ff */
[----:B------:R-:W-:-:S04]  /*12b0*/  FFMA R10, R9, R7, R0 ;  /* 0x00000007090a7223 */ /* 0x000fc80000000000 */
[----:B------:R-:W-:Y:S01]  /*12c0*/  FFMA R11, R14, R10, R7 ;  /* 0x0000000a0e0b7223 */ /* 0x000fe20000000007 */
[----:B------:R-:W-:-:S03]  /*12d0*/  IADD3 R7, PT, PT, R5, 0x7f, -R12 ;  /* 0x0000007f05077810 */ /* 0x000fc60007ffe80c */
[----:B------:R-:W-:Y:S01]  /*12e0*/  FFMA R10, R9, R11, R0 ;  /* 0x0000000b090a7223 */ /* 0x000fe20000000000 */
[----:B------:R-:W-:-:S03]  /*12f0*/  IADD3 R7, PT, PT, R7, R4, RZ ;  /* 0x0000000407077210 */ /* 0x000fc60007ffe0ff */
[----:B------:R-:W-:-:S05]  /*1300*/  FFMA R0, R14, R10, R11 ;  /* 0x0000000a0e007223 */ /* 0x000fca000000000b */
[----:B------:R-:W-:-:S04]  /*1310*/  SHF.R.U32.HI R5, RZ, 0x17, R0 ;  /* 0x00000017ff057819 */ /* 0x000fc80000011600 */
[----:B------:R-:W-:-:S04]  /*1320*/  LOP3.LUT R5, R5, 0xff, RZ, 0xc0, !PT ;  /* 0x000000ff05057812 */ /* 0x000fc800078ec0ff */
[----:B------:R-:W-:-:S05]  /*1330*/  IADD3 R9, PT, PT, R5, R7, RZ ;  /* 0x0000000705097210 */ /* 0x000fca0007ffe0ff */
[----:B------:R-:W-:-:S05]  /*1340*/  VIADD R4, R9, 0xffffffff ;  /* 0xffffffff09047836 */ /* 0x000fca0000000000 */
[----:B------:R-:W-:-:S13]  /*1350*/  ISETP.GE.U32.AND P0, PT, R4, 0xfe, PT ;  /* 0x000000fe0400780c */ /* 0x000fda0003f06070 */
[----:B------:R-:W-:Y:S05]  /*1360*/  @!P0 BRA `(.L_x_19) ;  /* 0x0000000000808947 */ /* 0x000fea0003800000 */
[----:B------:R-:W-:-:S13]  /*1370*/  ISETP.GT.AND P0, PT, R9, 0xfe, PT ;  /* 0x000000fe0900780c */ /* 0x000fda0003f04270 */
[----:B------:R-:W-:Y:S05]  /*1380*/  @P0 BRA `(.L_x_20) ;  /* 0x00000000006c0947 */ /* 0x000fea0003800000 */
[----:B------:R-:W-:-:S13]  /*1390*/  ISETP.GE.AND P0, PT, R9, 0x1, PT ;  /* 0x000000010900780c */ /* 0x000fda0003f06270 */
[----:B------:R-:W-:Y:S05]  /*13a0*/  @P0 BRA `(.L_x_21) ;  /* 0x0000000000740947 */ /* 0x000fea0003800000 */
[----:B------:R-:W-:Y:S02]  /*13b0*/  ISETP.GE.AND P0, PT, R9, -0x18, PT ;  /* 0xffffffe80900780c */ /* 0x000fe40003f06270 */
[----:B------:R-:W-:-:S11]  /*13c0*/  LOP3.LUT R0, R0, 0x80000000, RZ, 0xc0, !PT ;  /* 0x8000000000007812 */ /* 0x000fd600078ec0ff */
[----:B------:R-:W-:Y:S05]  /*13d0*/  @!P0 BRA `(.L_x_21) ;  /* 0x0000000000688947 */ /* 0x000fea0003800000 */
[CCC-:B------:R-:W-:Y:S01]  /*13e0*/  FFMA.RZ R4, R14.reuse, R10.reuse, R11.reuse ;  /* 0x0000000a0e047223 */ /* 0x1c0fe2000000c00b */
[C---:B------:R-:W-:Y:S01]  /*13f0*/  IADD3 R8, PT, PT, R9.reuse, 0x20, RZ ;  /* 0x0000002009087810 */ /* 0x040fe20007ffe0ff */
[-CC-:B------:R-:W-:Y:S01]  /*1400*/  FFMA.RM R5, R14, R10.reuse, R11.reuse ;  /* 0x0000000a0e057223 */ /* 0x180fe2000000400b */
[C---:B------:R-:W-:Y:S02]  /*1410*/  ISETP.NE.AND P2, PT, R9.reuse, RZ, PT ;  /* 0x000000ff0900720c */ /* 0x040fe40003f45270 */
[----:B------:R-:W-:Y:S01]  /*1420*/  LOP3.LUT R7, R4, 0x7fffff, RZ, 0xc0, !PT ;  /* 0x007fffff04077812 */ /* 0x000fe200078ec0ff */
[----:B------:R-:W-:Y:S01]  /*1430*/  FFMA.RP R4, R14, R10, R11 ;  /* 0x0000000a0e047223 */ /* 0x000fe2000000800b */
[----:B------:R-:W-:Y:S02]  /*1440*/  ISETP.NE.AND P1, PT, R9, RZ, PT ;  /* 0x000000ff0900720c */ /* 0x000fe40003f25270 */
[----:B------:R-:W-:Y:S02]  /*1450*/  LOP3.LUT R7, R7, 0x800000, RZ, 0xfc, !PT ;  /* 0x0080000007077812 */ /* 0x000fe400078efcff */
[----:B------:R-:W-:-:S02]  /*1460*/  IADD3 R9, PT, PT, -R9, RZ, RZ ;  /* 0x000000ff09097210 */ /* 0x000fc40007ffe1ff */
[----:B------:R-:W-:Y:S02]  /*1470*/  SHF.L.U32 R8, R7, R8, RZ ;  /* 0x0000000807087219 */ /* 0x000fe400000006ff */
[----:B------:R-:W-:Y:S02]  /*1480*/  FSETP.NEU.FTZ.AND P0, PT, R4, R5, PT ;  /* 0x000000050400720b */ /* 0x000fe40003f1d000 */
[----:B------:R-:W-:Y:S02]  /*1490*/  SEL R4, R9, RZ, P2 ;  /* 0x000000ff09047207 */ /* 0x000fe40001000000 */
[----:B------:R-:W-:Y:S02]  /*14a0*/  ISETP.NE.AND P1, PT, R8, RZ, P1 ;  /* 0x000000ff0800720c */ /* 0x000fe40000f25270 */
[----:B------:R-:W-:Y:S02]  /*14b0*/  SHF.R.U32.HI R4, RZ, R4, R7 ;  /* 0x00000004ff047219 */ /* 0x000fe40000011607 */
[----:B------:R-:W-:-:S02]  /*14c0*/  PLOP3.LUT P0, PT, P0, P1, PT, 0xf8, 0x8f ;  /* 0x00000000008f781c */ /* 0x000fc40000703f70 */
[----:B------:R-:W-:Y:S02]  /*14d0*/  SHF.R.U32.HI R8, RZ, 0x1, R4 ;  /* 0x00000001ff087819 */ /* 0x000fe40000011604 */
[----:B------:R-:W-:-:S04]  /*14e0*/  SEL R5, RZ, 0x1, !P0 ;  /* 0x00000001ff057807 */ /* 0x000fc80004000000 */
[----:B------:R-:W-:-:S04]  /*14f0*/  LOP3.LUT R5, R5, 0x1, R8, 0xf8, !PT ;  /* 0x0000000105057812 */ /* 0x000fc800078ef808 */
[----:B------:R-:W-:-:S04]  /*1500*/  LOP3.LUT R5, R5, R4, RZ, 0xc0, !PT ;  /* 0x0000000405057212 */ /* 0x000fc800078ec0ff */
[----:B------:R-:W-:-:S04]  /*1510*/  IADD3 R5, PT, PT, R8, R5, RZ ;  /* 0x0000000508057210 */ /* 0x000fc80007ffe0ff */
[----:B------:R-:W-:Y:S01]  /*1520*/  LOP3.LUT R0, R5, R0, RZ, 0xfc, !PT ;  /* 0x0000000005007212 */ /* 0x000fe200078efcff */
[----:B------:R-:W-:Y:S06]  /*1530*/  BRA `(.L_x_21) ;  /* 0x0000000000107947 */ /* 0x000fec0003800000 */
.L_x_20:
[----:B------:R-:W-:-:S04]  /*1540*/  LOP3.LUT R0, R0, 0x80000000, RZ, 0xc0, !PT ;  /* 0x8000000000007812 */ /* 0x000fc800078ec0ff */
[----:B------:R-:W-:Y:S01]  /*1550*/  LOP3.LUT R0, R0, 0x7f800000, RZ, 0xfc, !PT ;  /* 0x7f80000000007812 */ /* 0x000fe200078efcff */
[----:B------:R-:W-:Y:S06]  /*1560*/  BRA `(.L_x_21) ;  /* 0x0000000000047947 */ /* 0x000fec0003800000 */
.L_x_19:
[----:B------:R-:W-:-:S07]  /*1570*/  LEA R0, R7, R0, 0x17 ;  /* 0x0000000007007211 */ /* 0x000fce00078eb8ff */
.L_x_21:
[----:B------:R-:W-:Y:S05]  /*1580*/  BSYNC.RECONVERGENT B2 ;  /* 0x0000000000027941 */ /* 0x000fea0003800200 */
.L_x_18:
[----:B------:R-:W-:Y:S05]  /*1590*/  BRA `(.L_x_22) ;  /* 0x0000000000207947 */ /* 0x000fea0003800000 */
.L_x_17:
[----:B------:R-:W-:-:S04]  /*15a0*/  LOP3.LUT R0, R5, 0x80000000, R0, 0x48, !PT ;  /* 0x8000000005007812 */ /* 0x000fc800078e4800 */
[----:B------:R-:W-:Y:S01]  /*15b0*/  LOP3.LUT R0, R0, 0x7f800000, RZ, 0xfc, !PT ;  /* 0x7f80000000007812 */ /* 0x000fe200078efcff */
[----:B------:R-:W-:Y:S06]  /*15c0*/  BRA `(.L_x_22) ;  /* 0x0000000000147947 */ /* 0x000fec0003800000 */
.L_x_16:
[----:B------:R-:W-:Y:S01]  /*15d0*/  LOP3.LUT R0, R5, 0x80000000, R0, 0x48, !PT ;  /* 0x8000000005007812 */ /* 0x000fe200078e4800 */
[----:B------:R-:W-:Y:S06]  /*15e0*/  BRA `(.L_x_22) ;  /* 0x00000000000c7947 */ /* 0x000fec0003800000 */
.L_x_15:
[----:B------:R-:W0:Y:S01]  /*15f0*/  MUFU.RSQ R0, -QNAN ;  /* 0xffc0000000007908 */ /* 0x000e220000001400 */
[----:B------:R-:W-:Y:S05]  /*1600*/  BRA `(.L_x_22) ;  /* 0x0000000000047947 */ /* 0x000fea0003800000 */
.L_x_14:
[----:B------:R-:W-:-:S07]  /*1610*/  FADD.FTZ R0, R0, R3 ;  /* 0x0000000300007221 */ /* 0x000fce0000010000 */
.L_x_22:
[----:B------:R-:W-:Y:S05]  /*1620*/  BSYNC.RECONVERGENT B1 ;  /* 0x0000000000017941 */ /* 0x000fea0003800200 */
.L_x_12:
[----:B------:R-:W-:Y:S01]  /*1630*/  HFMA2 R5, -RZ, RZ, 0, 0 ;  /* 0x00000000ff057431 */ /* 0x000fe200000001ff */
[----:B------:R-:W-:-:S04]  /*1640*/  MOV R4, R2 ;  /* 0x0000000200047202 */ /* 0x000fc80000000f00 */
[----:B0-----:R-:W-:Y:S05]  /*1650*/  RET.REL.NODEC R4 `(mean_xhat_kernel) ;  /* 0xffffffe804687950 */ /* 0x001fea0003c3ffff */
.L_x_23:
[----:B------:R-:W-:-:S00]  /*1660*/  BRA `(.L_x_23) ;  /* 0xfffffffc00fc7947 */ /* 0x000fc0000383ffff */
[----:B------:R-:W-:-:S00]  /*1670*/  NOP ;  /* 0x0000000000007918 */ /* 0x000fc00000000000 */
        /* <DEDUP_REMOVED lines=8> */
.L_x_594:


//--------------------- .text.fast_mean_dxhat_kernel --------------------------
	.section	.text.fast_mean_dxhat_kernel,"ax",@progbits
	.align	128
        .global         fast_mean_dxhat_kernel
        .type           fast_mean_dxhat_kernel,@function
        .size           fast_mean_dxhat_kernel,(.L_x_595 - fast_mean_dxhat_kernel)
        .other          fast_mean_dxhat_kernel,@"STO_CUDA_ENTRY STV_DEFAULT"
fast_mean_dxhat_kernel:
.text.fast_mean_dxhat_kernel:
[----:B------:R-:W-:Y:S01]  /*0000*/  LDC R1, c[0x0][0x37c] ;  /* 0x0000df00ff017b82 */ /* 0x000fe20000000800 */
[----:B------:R-:W0:Y:S07]  /*0010*/  S2R R16, SR_TID.X ;  /* 0x0000000000107919 */ /* 0x000e2e0000002100 */
[----:B------:R-:W1:Y:S01]  /*0020*/  S2UR UR6, SR_CgaCtaId ;  /* 0x00000000000679c3 */ /* 0x000e620000008800 */
[----:B------:R-:W2:Y:S01]  /*0030*/  LDCU UR5, c[0x0][0x390] ;  /* 0x00007200ff0577ac */ /* 0x000ea20008000800 */
[----:B------:R-:W3:Y:S01]  /*0040*/  S2R R0, SR_CTAID.X ;  /* 0x0000000000007919 */ /* 0x000ee20000002500 */
[----:B------:R-:W2:Y:S01]  /*0050*/  LDCU UR9, c[0x0][0x398] ;  /* 0x00007300ff0977ac */ /* 0x000ea20008000800 */
[----:B------:R-:W-:Y:S01]  /*0060*/  UMOV UR4, 0x400 ;  /* 0x0000040000047882 */ /* 0x000fe20000000000 */
[----:B------:R-:W4:Y:S01]  /*0070*/  LDCU.64 UR14, c[0x0][0x358] ;  /* 0x00006b00ff0e77ac */ /* 0x000f220008000a00 */
[----:B--2---:R-:W-:-:S02]  /*0080*/  UISETP.LT.AND UP0, UPT, UR5, UR9, UPT ;  /* 0x000000090500728c */ /* 0x004fc4000bf01270 */
[----:B-1----:R-:W-:Y:S02]  /*0090*/  ULEA UR6, UR6, UR4, 0x18 ;  /* 0x0000000406067291 */ /* 0x002fe4000f8ec0ff */
[----:B------:R-:W-:-:S04]  /*00a0*/  USEL UR4, UR5, UR9, UP0 ;  /* 0x0000000905047287 */ /* 0x000fc80008000000 */
[----:B0-----:R-:W-:Y:S01]  /*00b0*/  LEA R17, R16, UR6, 0x2 ;  /* 0x0000000610117c11 */ /* 0x001fe2000f8e10ff */
[----:B------:R-:W-:-:S04]  /*00c0*/  UISETP.GE.AND UP0, UPT, UR4, 0x1, UPT ;  /* 0x000000010400788c */ /* 0x000fc8000bf06270 */
[----:B------:R0:W-:Y:S05]  /*00d0*/  STS [R17], RZ ;  /* 0x000000ff11007388 */ /* 0x0001ea0000000800 */
[----:B---34-:R-:W-:Y:S05]  /*00e0*/  BRA.U !UP0, `(.L_x_24) ;  /* 0x0000000908e87547 */ /* 0x018fea000b800000 */
[----:B------:R-:W-:Y:S01]  /*00f0*/  UIADD3 UR7, UPT, UPT, UR9, -0x1, URZ ;  /* 0xffffffff09077890 */ /* 0x000fe2000fffe0ff */
[----:B------:R-:W-:-:S03]  /*0100*/  HFMA2 R20, -RZ, RZ, 0, 0 ;  /* 0x00000000ff147431 */ /* 0x000fc600000001ff */
[----:B------:R-:W-:-:S04]  /*0110*/  ULEA.HI UR11, UR7, 0x1, URZ, 0x16 ;  /* 0x00000001070b7891 */ /* 0x000fc8000f8fb0ff */
[----:B------:R-:W-:Y:S02]  /*0120*/  ULOP3.LUT UR4, UR11, 0x7ffff8, URZ, 0xc0, !UPT ;  /* 0x007ffff80b047892 */ /* 0x000fe4000f8ec0ff */
[----:B------:R-:W-:Y:S02]  /*0130*/  ULOP3.LUT UR12, UR11, 0x7, URZ, 0xc0, !UPT ;  /* 0x000000070b0c7892 */ /* 0x000fe4000f8ec0ff */
[----:B------:R-:W-:-:S03]  /*0140*/  UIADD3 UR10, UPT, UPT, -UR4, URZ, URZ ;  /* 0x000000ff040a7290 */ /* 0x000fc6000fffe1ff */
[----:B------:R-:W-:-:S09]  /*0150*/  UMOV UR4, URZ ;  /* 0x000000ff00047c82 */ /* 0x000fd20008000000 */
.L_x_32:
[----:B------:R-:W1:Y:S01]  /*0160*/  LDC.64 R2, c[0x0][0x390] ;  /* 0x0000e400ff027b82 */ /* 0x000e620000000a00 */
[----:B------:R-:W2:Y:S01]  /*0170*/  LDCU UR9, c[0x0][0x398] ;  /* 0x00007300ff0977ac */ /* 0x000ea20008000800 */
[----:B------:R-:W-:Y:S01]  /*0180*/  UMOV UR5, URZ ;  /* 0x000000ff00057c82 */ /* 0x000fe20008000000 */
[----:B--2---:R-:W-:Y:S01]  /*0190*/  UISETP.GE.U32.AND UP0, UPT, UR9, 0x1c01, UPT ;  /* 0x00001c010900788c */ /* 0x004fe2000bf06070 */
[----:B-1----:R-:W-:Y:S01]  /*01a0*/  IMAD R3, R3, UR4, R0 ;  /* 0x0000000403037c24 */ /* 0x002fe2000f8e0200 */
[----:B------:R-:W-:-:S03]  /*01b0*/  UIADD3 UR4, UPT, UPT, UR4, 0x1, URZ ;  /* 0x0000000104047890 */ /* 0x000fc6000fffe0ff */
[----:B------:R-:W-:-:S03]  /*01c0*/  IMAD R18, R3, UR9, R16 ;  /* 0x0000000903127c24 */ /* 0x000fc6000f8e0210 */
[----:B------:R-:W-:Y:S01]  /*01d0*/  ISETP.NE.AND P0, PT, R2, UR4, PT ;  /* 0x0000000402007c0c */ /* 0x000fe2000bf05270 */
[----:B------:R-:W-:-:S12]  /*01e0*/  BRA.U !UP0, `(.L_x_25) ;  /* 0x0000000508147547 */ /* 0x000fd8000b800000 */
[----:B------:R-:W-:Y:S01]  /*01f0*/  MOV R7, R18 ;  /* 0x0000001200077202 */ /* 0x000fe20000000f00 */
[----:B------:R-:W1:Y:S01]  /*0200*/  LDCU UR9, c[0x0][0x398] ;  /* 0x00007300ff0977ac */ /* 0x000e620008000800 */
[----:B------:R-:W-:Y:S01]  /*0210*/  MOV R6, R16 ;  /* 0x0000001000067202 */ /* 0x000fe20000000f00 */
[----:B------:R-:W-:Y:S01]  /*0220*/  UMOV UR5, 0x1000 ;  /* 0x0000100000057882 */ /* 0x000fe20000000000 */
[----:B------:R-:W-:-:S05]  /*0230*/  UMOV UR8, UR10 ;  /* 0x0000000a00087c82 */ /* 0x000fca0008000000 */
.L_x_26:
[----:B------:R-:W2:Y:S01]  /*0240*/  LDC.64 R2, c[0x0][0x388] ;  /* 0x0000e200ff027b82 */ /* 0x000ea20000000a00 */
[C---:B------:R-:W-:Y:S01]  /*0250*/  VIADD R8, R6.reuse, 0x400 ;  /* 0x0000040006087836 */ /* 0x040fe20000000000 */
[----:B-1----:R-:W-:-:S04]  /*0260*/  ISETP.GE.AND P6, PT, R6, UR9, PT ;  /* 0x0000000906007c0c */ /* 0x002fc8000bfc6270 */
[----:B------:R-:W-:Y:S02]  /*0270*/  ISETP.GE.AND P1, PT, R8, UR9, PT ;  /* 0x0000000908007c0c */ /* 0x000fe4000bf26270 */
[----:B------:R-:W1:Y:S01]  /*0280*/  LDC.64 R4, c[0x0][0x380] ;  /* 0x0000e000ff047b82 */ /* 0x000e620000000a00 */
[----:B--2---:R-:W-:-:S06]  /*0290*/  IMAD.WIDE R2, R7, 0x4, R2 ;  /* 0x0000000407027825 */ /* 0x004fcc00078e0202 */
[----:B------:R-:W2:Y:S01]  /*02a0*/  @!P6 LDG.E R14, desc[UR14][R2.64] ;  /* 0x0000000e020ee981 */ /* 0x000ea2000c1e1900 */
[----:B-1----:R-:W-:-:S03]  /*02b0*/  IMAD.WIDE R4, R7, 0x4, R4 ;  /* 0x0000000407047825 */ /* 0x002fc600078e0204 */
[----:B------:R-:W3:Y:S04]  /*02c0*/  @!P1 LDG.E R19, desc[UR14][R2.64+0x1000] ;  /* 0x0010000e02139981 */ /* 0x000ee8000c1e1900 */
[----:B------:R-:W2:Y:S04]  /*02d0*/  @!P6 LDG.E R15, desc[UR14][R4.64] ;  /* 0x0000000e040fe981 */ /* 0x000ea8000c1e1900 */
[----:B------:R-:W3:Y:S01]  /*02e0*/  @!P1 LDG.E R22, desc[UR14][R4.64+0x1000] ;  /* 0x0010000e04169981 */ /* 0x000ee2000c1e1900 */
[----:B------:R-:W-:-:S04]  /*02f0*/  IADD3 R8, PT, PT, R6, 0x800, RZ ;  /* 0x0000080006087810 */ /* 0x000fc80007ffe0ff */
[----:B------:R-:W-:Y:S02]  /*0300*/  ISETP.GE.AND P2, PT, R8, UR9, PT ;  /* 0x0000000908007c0c */ /* 0x000fe4000bf46270 */
[----:B------:R-:W-:-:S04]  /*0310*/  IADD3 R8, PT, PT, R6, 0xc00, RZ ;  /* 0x00000c0006087810 */ /* 0x000fc80007ffe0ff */
[----:B------:R-:W-:Y:S01]  /*0320*/  ISETP.GE.AND P3, PT, R8, UR9, PT ;  /* 0x0000000908007c0c */ /* 0x000fe2000bf66270 */
[C---:B------:R-:W-:Y:S01]  /*0330*/  VIADD R8, R6.reuse, 0x1000 ;  /* 0x0000100006087836 */ /* 0x040fe20000000000 */
[----:B------:R-:W-:-:S04]  /*0340*/  IADD3 R9, PT, PT, R6, 0x1400, RZ ;  /* 0x0000140006097810 */ /* 0x000fc80007ffe0ff */
[----:B------:R-:W-:Y:S01]  /*0350*/  ISETP.GE.AND P4, PT, R8, UR9, PT ;  /* 0x0000000908007c0c */ /* 0x000fe2000bf86270 */
[----:B------:R-:W4:Y:S01]  /*0360*/  @!P2 LDG.E R11, desc[UR14][R2.64+0x2000] ;  /* 0x0020000e020ba981 */ /* 0x000f22000c1e1900 */
[----:B------:R-:W-:Y:S02]  /*0370*/  ISETP.GE.AND P5, PT, R9, UR9, PT ;  /* 0x0000000909007c0c */ /* 0x000fe4000bfa6270 */
[----:B------:R-:W-:Y:S02]  /*0380*/  CS2R R12, SRZ ;  /* 0x00000000000c7805 */ /* 0x000fe4000001ff00 */
[----:B------:R-:W-:Y:S01]  /*0390*/  IADD3 R21, PT, PT, R6, 0x1800, RZ ;  /* 0x0000180006157810 */ /* 0x000fe20007ffe0ff */
[----:B------:R-:W4:Y:S04]  /*03a0*/  @!P2 LDG.E R10, desc[UR14][R4.64+0x2000] ;  /* 0x0020000e040aa981 */ /* 0x000f28000c1e1900 */
[----:B------:R-:W5:Y:S04]  /*03b0*/  @!P3 LDG.E R9, desc[UR14][R2.64+0x3000] ;  /* 0x0030000e0209b981 */ /* 0x000f68000c1e1900 */
[----:B------:R-:W5:Y:S04]  /*03c0*/  @!P3 LDG.E R8, desc[UR14][R4.64+0x3000] ;  /* 0x0030000e0408b981 */ /* 0x000f68000c1e1900 */
[----:B------:R-:W5:Y:S04]  /*03d0*/  @!P4 LDG.E R24, desc[UR14][R2.64+0x4000] ;  /* 0x0040000e0218c981 */ /* 0x000f68000c1e1900 */
[----:B------:R-:W5:Y:S01]  /*03e0*/  @!P4 LDG.E R23, desc[UR14][R4.64+0x4000] ;  /* 0x0040000e0417c981 */ /* 0x000f62000c1e1900 */
[----:B--2---:R-:W-:Y:S01]  /*03f0*/  @!P6 FMUL R13, R14, R15 ;  /* 0x0000000f0e0de220 */ /* 0x004fe20000400000 */
[----:B------:R-:W-:Y:S01]  /*0400*/  VIADD R14, R6, 0x1c00 ;  /* 0x00001c00060e7836 */ /* 0x000fe20000000000 */
[----:B------:R-:W-:Y:S01]  /*0410*/  ISETP.GE.AND P6, PT, R21, UR9, PT ;  /* 0x0000000915007c0c */ /* 0x000fe2000bfc6270 */
[----:B---3--:R-:W-:-:S03]  /*0420*/  @!P1 FMUL R12, R19, R22 ;  /* 0x00000016130c9220 */ /* 0x008fc60000400000 */
[----:B------:R-:W-:Y:S01]  /*0430*/  ISETP.GE.AND P1, PT, R14, UR9, PT ;  /* 0x000000090e007c0c */ /* 0x000fe2000bf26270 */
[----:B------:R-:W2:Y:S04]  /*0440*/  @!P5 LDG.E R22, desc[UR14][R2.64+0x5000] ;  /* 0x0050000e0216d981 */ /* 0x000ea8000c1e1900 */
[----:B------:R-:W2:Y:S04]  /*0450*/  @!P5 LDG.E R19, desc[UR14][R4.64+0x5000] ;  /* 0x0050000e0413d981 */ /* 0x000ea8000c1e1900 */
[----:B------:R-:W3:Y:S04]  /*0460*/  @!P6 LDG.E R15, desc[UR14][R2.64+0x6000] ;  /* 0x0060000e020fe981 */ /* 0x000ee8000c1e1900 */
[----:B------:R-:W3:Y:S04]  /*0470*/  @!P6 LDG.E R14, desc[UR14][R4.64+0x6000] ;  /* 0x0060000e040ee981 */ /* 0x000ee8000c1e1900 */
[----:B------:R1:W3:Y:S04]  /*0480*/  @!P1 LDG.E R21, desc[UR14][R2.64+0x7000] ;  /* 0x0070000e02159981 */ /* 0x0002e8000c1e1900 */
[----:B------:R-:W3:Y:S01]  /*0490*/  @!P1 LDG.E R26, desc[UR14][R4.64+0x7000] ;  /* 0x0070000e041a9981 */ /* 0x000ee2000c1e1900 */
[----:B------:R-:W-:Y:S01]  /*04a0*/  FADD R25, R13, R20 ;  /* 0x000000140d197221 */ /* 0x000fe20000000000 */
[----:B------:R-:W-:-:S03]  /*04b0*/  HFMA2 R13, -RZ, RZ, 0, 0 ;  /* 0x00000000ff0d7431 */ /* 0x000fc600000001ff */
[----:B------:R-:W-:Y:S01]  /*04c0*/  FADD R12, R25, R12 ;  /* 0x0000000c190c7221 */ /* 0x000fe20000000000 */
[----:B----4-:R-:W-:Y:S01]  /*04d0*/  @!P2 FMUL R13, R11, R10 ;  /* 0x0000000a0b0da220 */ /* 0x010fe20000400000 */
[----:B------:R-:W-:Y:S01]  /*04e0*/  MOV R10, RZ ;  /* 0x000000ff000a7202 */ /* 0x000fe20000000f00 */
[----:B-----5:R-:W-:Y:S01]  /*04f0*/  @!P3 FMUL R10, R9, R8 ;  /* 0x00000008090ab220 */ /* 0x020fe20000400000 */
[----:B------:R-:W-:Y:S02]  /*0500*/  HFMA2 R8, -RZ, RZ, 0, 0 ;  /* 0x00000000ff087431 */ /* 0x000fe400000001ff */
[----:B------:R-:W-:Y:S01]  /*0510*/  FADD R13, R12, R13 ;  /* 0x0000000d0c0d7221 */ /* 0x000fe20000000000 */
[----:B------:R-:W-:Y:S01]  /*0520*/  UIADD3 UR8, UPT, UPT, UR8, 0x8, URZ ;  /* 0x0000000808087890 */ /* 0x000fe2000fffe0ff */
[----:B-1----:R-:W-:Y:S02]  /*0530*/  CS2R R2, SRZ ;  /* 0x0000000000027805 */ /* 0x002fe4000001ff00 */
[----:B------:R-:W-:Y:S01]  /*0540*/  FADD R13, R13, R10 ;  /* 0x0000000a0d0d7221 */ /* 0x000fe20000000000 */
[----:B------:R-:W-:Y:S01]  /*0550*/  @!P4 FMUL R8, R24, R23 ;  /* 0x000000171808c220 */ /* 0x000fe20000400000 */
[----:B------:R-:W-:-:S03]  /*0560*/  UISETP.NE.AND UP0, UPT, UR8, URZ, UPT ;  /* 0x000000ff0800728c */ /* 0x000fc6000bf05270 */
[----:B------:R-:W-:Y:S01]  /*0570*/  FADD R13, R13, R8 ;  /* 0x000000080d0d7221 */ /* 0x000fe20000000000 */
[----:B------:R-:W-:Y:S01]  /*0580*/  IMAD.MOV.U32 R20, RZ, RZ, RZ ;  /* 0x000000ffff147224 */ /* 0x000fe200078e00ff */
[----:B------:R-:W-:Y:S02]  /*0590*/  IADD3 R6, PT, PT, R6, 0x2000, RZ ;  /* 0x0000200006067810 */ /* 0x000fe40007ffe0ff */
[----:B------:R-:W-:Y:S01]  /*05a0*/  IADD3 R7, PT, PT, R7, 0x2000, RZ ;  /* 0x0000200007077810 */ /* 0x000fe20007ffe0ff */
[----:B------:R-:W-:Y:S01]  /*05b0*/  UIADD3 UR5, UPT, UPT, UR5, 0x2000, URZ ;  /* 0x0000200005057890 */ /* 0x000fe2000fffe0ff */
[----:B--2---:R-:W-:-:S04]  /*05c0*/  @!P5 FMUL R2, R22, R19 ;  /* 0x000000131602d220 */ /* 0x004fc80000400000 */
[----:B------:R-:W-:Y:S01]  /*05d0*/  FADD R2, R13, R2 ;  /* 0x000000020d027221 */ /* 0x000fe20000000000 */
[----:B---3--:R-:W-:-:S04]  /*05e0*/  @!P6 FMUL R3, R15, R14 ;  /* 0x0000000e0f03e220 */ /* 0x008fc80000400000 */
[----:B------:R-:W-:Y:S01]  /*05f0*/  FADD R3, R2, R3 ;  /* 0x0000000302037221 */ /* 0x000fe20000000000 */
[----:B------:R-:W-:-:S04]  /*0600*/  @!P1 FMUL R20, R21, R26 ;  /* 0x0000001a15149220 */ /* 0x000fc80000400000 */
[----:B------:R-:W-:Y:S01]  /*0610*/  FADD R20, R3, R20 ;  /* 0x0000001403147221 */ /* 0x000fe20000000000 */
[----:B------:R-:W-:Y:S06]  /*0620*/  BRA.U UP0, `(.L_x_26) ;  /* 0xfffffffd00047547 */ /* 0x000fec000b83ffff */
[----:B------:R-:W-:-:S12]  /*0630*/  UIADD3 UR5, UPT, UPT, UR5, -0x1000, URZ ;  /* 0xfffff00005057890 */ /* 0x000fd8000fffe0ff */
.L_x_25:
[----:B------:R-:W-:-:S09]  /*0640*/  UISETP.NE.AND UP0, UPT, UR12, URZ, UPT ;  /* 0x000000ff0c00728c */ /* 0x000fd2000bf05270 */
[----:B------:R-:W-:Y:S05]  /*0650*/  BRA.U !UP0, `(.L_x_27) ;  /* 0x0000000508847547 */ /* 0x000fea000b800000 */
[----:B------:R-:W-:Y:S02]  /*0660*/  UIADD3 UR8, UPT, UPT, UR12, -0x1, URZ ;  /* 0xffffffff0c087890 */ /* 0x000fe4000fffe0ff */
[----:B------:R-:W-:Y:S02]  /*0670*/  ULOP3.LUT UP1, URZ, UR11, 0x3, URZ, 0xc0, !UPT ;  /* 0x000000030bff7892 */ /* 0x000fe4000f82c0ff */
[----:B------:R-:W-:-:S09]  /*0680*/  UISETP.GE.U32.AND UP0, UPT, UR8, 0x3, UPT ;  /* 0x000000030800788c */ /* 0x000fd2000bf06070 */
[----:B------:R-:W-:Y:S05]  /*0690*/  BRA.U !UP0, `(.L_x_28) ;  /* 0x0000000108c47547 */ /* 0x000fea000b800000 */
[----:B------:R-:W-:Y:S01]  /*06a0*/  IADD3 R19, PT, PT, R16, UR5, RZ ;  /* 0x0000000510137c10 */ /* 0x000fe2000fffe0ff */
[----:B------:R-:W1:Y:S01]  /*06b0*/  LDC.64 R14, c[0x0][0x380] ;  /* 0x0000e000ff0e7b82 */ /* 0x000e620000000a00 */
[----:B------:R-:W-:Y:S02]  /*06c0*/  IADD3 R21, PT, PT, R18, UR5, RZ ;  /* 0x0000000512157c10 */ /* 0x000fe4000fffe0ff */
[C---:B------:R-:W-:Y:S01]  /*06d0*/  IADD3 R24, PT, PT, R19.reuse, 0x800, RZ ;  /* 0x0000080013187810 */ /* 0x040fe20007ffe0ff */
[C---:B------:R-:W-:Y:S01]  /*06e0*/  VIADD R2, R19.reuse, 0x400 ;  /* 0x0000040013027836 */ /* 0x040fe20000000000 */
[C---:B------:R-:W-:Y:S02]  /*06f0*/  ISETP.GE.AND P1, PT, R19.reuse, UR9, PT ;  /* 0x0000000913007c0c */ /* 0x040fe4000bf26270 */
[----:B------:R-:W-:Y:S01]  /*0700*/  IADD3 R19, PT, PT, R19, 0xc00, RZ ;  /* 0x00000c0013137810 */ /* 0x000fe20007ffe0ff */
[----:B------:R-:W2:Y:S01]  /*0710*/  LDC.64 R22, c[0x0][0x388] ;  /* 0x0000e200ff167b82 */ /* 0x000ea20000000a00 */
[----:B------:R-:W-:-:S02]  /*0720*/  ISETP.GE.AND P2, PT, R2, UR9, PT ;  /* 0x0000000902007c0c */ /* 0x000fc4000bf46270 */
[----:B------:R-:W-:Y:S02]  /*0730*/  ISETP.GE.AND P3, PT, R24, UR9, PT ;  /* 0x0000000918007c0c */ /* 0x000fe4000bf66270 */
[----:B------:R-:W-:-:S03]  /*0740*/  ISETP.GE.AND P4, PT, R19, UR9, PT ;  /* 0x0000000913007c0c */ /* 0x000fc6000bf86270 */
[----:B------:R-:W3:Y:S06]  /*0750*/  LDC.64 R12, c[0x0][0x388] ;  /* 0x0000e200ff0c7b82 */ /* 0x000eec0000000a00 */
[C---:B------:R-:W-:Y:S02]  /*0760*/  @!P2 VIADD R25, R21.reuse, 0x400 ;  /* 0x000004001519a836 */ /* 0x040fe40000000000 */
[----:B------:R-:W4:Y:S01]  /*0770*/  LDC.64 R10, c[0x0][0x380] ;  /* 0x0000e000ff0a7b82 */ /* 0x000f220000000a00 */
[----:B-1----:R-:W-:-:S06]  /*0780*/  @!P1 IMAD.WIDE R14, R21, 0x4, R14 ;  /* 0x00000004150e9825 */ /* 0x002fcc00078e020e */
[----:B------:R1:W5:Y:S01]  /*0790*/  @!P1 LDG.E R14, desc[UR14][R14.64] ;  /* 0x0000000e0e0e9981 */ /* 0x000362000c1e1900 */
[----:B------:R-:W0:Y:S01]  /*07a0*/  LDC.64 R4, c[0x0][0x388] ;  /* 0x0000e200ff047b82 */ /* 0x000e220000000a00 */
[----:B--2---:R-:W-:-:S05]  /*07b0*/  @!P1 IMAD.WIDE R22, R21, 0x4, R22 ;  /* 0x0000000415169825 */ /* 0x004fca00078e0216 */
[----:B------:R-:W5:Y:S02]  /*07c0*/  @!P1 LDG.E R19, desc[UR14][R22.64] ;  /* 0x0000000e16139981 */ /* 0x000f64000c1e1900 */
[----:B------:R-:W2:Y:S08]  /*07d0*/  LDC.64 R6, c[0x0][0x380] ;  /* 0x0000e000ff067b82 */ /* 0x000eb00000000a00 */
[----:B------:R-:W1:Y:S08]  /*07e0*/  LDC.64 R8, c[0x0][0x388] ;  /* 0x0000e200ff087b82 */ /* 0x000e700000000a00 */
[----:B------:R-:W1:Y:S01]  /*07f0*/  LDC.64 R2, c[0x0][0x380] ;  /* 0x0000e000ff027b82 */ /* 0x000e620000000a00 */
[----:B---3--:R-:W-:-:S04]  /*0800*/  @!P2 IMAD.WIDE R12, R25, 0x4, R12 ;  /* 0x00000004190ca825 */ /* 0x008fc800078e020c */
[----:B----4-:R-:W-:Y:S01]  /*0810*/  @!P2 IMAD.WIDE R10, R25, 0x4, R10 ;  /* 0x00000004190aa825 */ /* 0x010fe200078e020a */
[C---:B------:R-:W-:Y:S01]  /*0820*/  @!P3 IADD3 R25, PT, PT, R21.reuse, 0x800, RZ ;  /* 0x000008001519b810 */ /* 0x040fe20007ffe0ff */
[----:B------:R-:W3:Y:S01]  /*0830*/  @!P2 LDG.E R12, desc[UR14][R12.64] ;  /* 0x0000000e0c0ca981 */ /* 0x000ee2000c1e1900 */
[----:B------:R-:W-:-:S03]  /*0840*/  @!P4 IADD3 R21, PT, PT, R21, 0xc00, RZ ;  /* 0x00000c001515c810 */ /* 0x000fc60007ffe0ff */
[----:B------:R4:W3:Y:S01]  /*0850*/  @!P2 LDG.E R11, desc[UR14][R10.64] ;  /* 0x0000000e0a0ba981 */ /* 0x0008e2000c1e1900 */
[----:B0-----:R-:W-:-:S04]  /*0860*/  @!P3 IMAD.WIDE R4, R25, 0x4, R4 ;  /* 0x000000041904b825 */ /* 0x001fc800078e0204 */
[----:B--2---:R-:W-:Y:S02]  /*0870*/  @!P3 IMAD.WIDE R6, R25, 0x4, R6 ;  /* 0x000000041906b825 */ /* 0x004fe400078e0206 */
[----:B------:R-:W2:Y:S02]  /*0880*/  @!P3 LDG.E R4, desc[UR14][R4.64] ;  /* 0x0000000e0404b981 */ /* 0x000ea4000c1e1900 */
[C---:B-1----:R-:W-:Y:S02]  /*0890*/  @!P4 IMAD.WIDE R8, R21.reuse, 0x4, R8 ;  /* 0x000000041508c825 */ /* 0x042fe400078e0208 */
[----:B------:R-:W2:Y:S02]  /*08a0*/  @!P3 LDG.E R7, desc[UR14][R6.64] ;  /* 0x0000000e0607b981 */ /* 0x000ea4000c1e1900 */
[----:B------:R-:W-:Y:S02]  /*08b0*/  @!P4 IMAD.WIDE R2, R21, 0x4, R2 ;  /* 0x000000041502c825 */ /* 0x000fe400078e0202 */
[----:B------:R-:W2:Y:S04]  /*08c0*/  @!P4 LDG.E R8, desc[UR14][R8.64] ;  /* 0x0000000e0808c981 */ /* 0x000ea8000c1e1900 */
[----:B------:R-:W2:Y:S01]  /*08d0*/  @!P4 LDG.E R3, desc[UR14][R2.64] ;  /* 0x0000000e0203c981 */ /* 0x000ea2000c1e1900 */
[----:B------:R-:W-:Y:S01]  /*08e0*/  MOV R15, RZ ;  /* 0x000000ff000f7202 */ /* 0x000fe20000000f00 */
[----:B----4-:R-:W-:Y:S01]  /*08f0*/  IMAD.MOV.U32 R10, RZ, RZ, RZ ;  /* 0x000000ffff0a7224 */ /* 0x010fe200078e00ff */
[----:B------:R-:W-:Y:S01]  /*0900*/  UIADD3 UR5, UPT, UPT, UR5, 0x1000, URZ ;  /* 0x0000100005057890 */ /* 0x000fe2000fffe0ff */
[----:B-----5:R-:W-:-:S04]  /*0910*/  @!P1 FMUL R15, R19, R14 ;  /* 0x0000000e130f9220 */ /* 0x020fc80000400000 */
[----:B------:R-:W-:Y:S01]  /*0920*/  FADD R15, R20, R15 ;  /* 0x0000000f140f7221 */ /* 0x000fe20000000000 */
[----:B------:R-:W-:Y:S01]  /*0930*/  MOV R20, RZ ;  /* 0x000000ff00147202 */ /* 0x000fe20000000f00 */
[----:B---3--:R-:W-:Y:S01]  /*0940*/  @!P2 FMUL R10, R12, R11 ;  /* 0x0000000b0c0aa220 */ /* 0x008fe20000400000 */
[----:B------:R-:W-:-:S03]  /*0950*/  HFMA2 R11, -RZ, RZ, 0, 0 ;  /* 0x00000000ff0b7431 */ /* 0x000fc600000001ff */
[----:B------:R-:W-:Y:S01]  /*0960*/  FADD R10, R15, R10 ;  /* 0x0000000a0f0a7221 */ /* 0x000fe20000000000 */
[----:B--2---:R-:W-:-:S04]  /*0970*/  @!P3 FMUL R11, R4, R7 ;  /* 0x00000007040bb220 */ /* 0x004fc80000400000 */
[----:B------:R-:W-:Y:S01]  /*0980*/  FADD R11, R10, R11 ;  /* 0x0000000b0a0b7221 */ /* 0x000fe20000000000 */
[----:B------:R-:W-:-:S04]  /*0990*/  @!P4 FMUL R20, R8, R3 ;  /* 0x000000030814c220 */ /* 0x000fc80000400000 */
[----:B------:R-:W-:-:S07]  /*09a0*/  FADD R20, R11, R20 ;  /* 0x000000140b147221 */ /* 0x000fce0000000000 */
.L_x_28:
[----:B------:R-:W-:Y:S05]  /*09b0*/  BRA.U !UP1, `(.L_x_27) ;  /* 0x0000000109ac7547 */ /* 0x000fea000b800000 */
[----:B------:R-:W-:Y:S02]  /*09c0*/  ULOP3.LUT UP1, URZ, UR7, 0xc00, URZ, 0xc0, !UPT ;  /* 0x00000c0007ff7892 */ /* 0x000fe4000f82c0ff */
[----:B------:R-:W-:-:S07]  /*09d0*/  ULOP3.LUT UP0, URZ, UR7, 0x400, URZ, 0xc0, !UPT ;  /* 0x0000040007ff7892 */ /* 0x000fce000f80c0ff */
[----:B------:R-:W-:Y:S05]  /*09e0*/  BRA.U !UP1, `(.L_x_29) ;  /* 0x0000000109607547 */ /* 0x000fea000b800000 */
[----:B------:R-:W1:Y:S01]  /*09f0*/  LDC.64 R6, c[0x0][0x388] ;  /* 0x0000e200ff067b82 */ /* 0x000e620000000a00 */
[----:B------:R-:W-:-:S04]  /*0a00*/  IADD3 R11, PT, PT, R16, UR5, RZ ;  /* 0x00000005100b7c10 */ /* 0x000fc8000fffe0ff */
[C---:B------:R-:W-:Y:S01]  /*0a10*/  ISETP.GE.AND P1, PT, R11.reuse, UR9, PT ;  /* 0x000000090b007c0c */ /* 0x040fe2000bf26270 */
[----:B------:R-:W-:Y:S01]  /*0a20*/  VIADD R10, R11, 0x400 ;  /* 0x000004000b0a7836 */ /* 0x000fe20000000000 */
[----:B------:R-:W-:Y:S01]  /*0a30*/  IADD3 R11, PT, PT, R18, UR5, RZ ;  /* 0x00000005120b7c10 */ /* 0x000fe2000fffe0ff */
[----:B------:R-:W2:Y:S03]  /*0a40*/  LDC.64 R8, c[0x0][0x380] ;  /* 0x0000e000ff087b82 */ /* 0x000ea60000000a00 */
[----:B------:R-:W-:-:S05]  /*0a50*/  ISETP.GE.AND P2, PT, R10, UR9, PT ;  /* 0x000000090a007c0c */ /* 0x000fca000bf46270 */
[----:B------:R-:W3:Y:S08]  /*0a60*/  LDC.64 R4, c[0x0][0x388] ;  /* 0x0000e200ff047b82 */ /* 0x000ef00000000a00 */
[----:B------:R-:W4:Y:S01]  /*0a70*/  LDC.64 R2, c[0x0][0x380] ;  /* 0x0000e000ff027b82 */ /* 0x000f220000000a00 */
[----:B-1----:R-:W-:-:S06]  /*0a80*/  @!P1 IMAD.WIDE R6, R11, 0x4, R6 ;  /* 0x000000040b069825 */ /* 0x002fcc00078e0206 */
[----:B------:R-:W5:Y:S01]  /*0a90*/  @!P1 LDG.E R6, desc[UR14][R6.64] ;  /* 0x0000000e06069981 */ /* 0x000f62000c1e1900 */
[C---:B--2---:R-:W-:Y:S01]  /*0aa0*/  @!P1 IMAD.WIDE R8, R11.reuse, 0x4, R8 ;  /* 0x000000040b089825 */ /* 0x044fe200078e0208 */
[----:B------:R-:W-:-:S05]  /*0ab0*/  @!P2 IADD3 R11, PT, PT, R11, 0x400, RZ ;  /* 0x000004000b0ba810 */ /* 0x000fca0007ffe0ff */
[----:B------:R-:W5:Y:S01]  /*0ac0*/  @!P1 LDG.E R9, desc[UR14][R8.64] ;  /* 0x0000000e08099981 */ /* 0x000f62000c1e1900 */
[----:B---3--:R-:W-:-:S06]  /*0ad0*/  @!P2 IMAD.WIDE R4, R11, 0x4, R4 ;  /* 0x000000040b04a825 */ /* 0x008fcc00078e0204 */
[----:B------:R-:W2:Y:S01]  /*0ae0*/  @!P2 LDG.E R4, desc[UR14][R4.64] ;  /* 0x0000000e0404a981 */ /* 0x000ea2000c1e1900 */
[----:B----4-:R-:W-:-:S06]  /*0af0*/  @!P2 IMAD.WIDE R2, R11, 0x4, R2 ;  /* 0x000000040b02a825 */ /* 0x010fcc00078e0202 */
[----:B------:R-:W2:Y:S01]  /*0b00*/  @!P2 LDG.E R3, desc[UR14][R2.64] ;  /* 0x0000000e0203a981 */ /* 0x000ea2000c1e1900 */
[----:B------:R-:W-:Y:S01]  /*0b10*/  CS2R R10, SRZ ;  /* 0x00000000000a7805 */ /* 0x000fe2000001ff00 */
[----:B------:R-:W-:Y:S01]  /*0b20*/  UIADD3 UR5, UPT, UPT, UR5, 0x800, URZ ;  /* 0x0000080005057890 */ /* 0x000fe2000fffe0ff */
[----:B-----5:R-:W-:-:S04]  /*0b30*/  @!P1 FMUL R11, R6, R9 ;  /* 0x00000009060b9220 */ /* 0x020fc80000400000 */
[----:B------:R-:W-:Y:S01]  /*0b40*/  FADD R11, R20, R11 ;  /* 0x0000000b140b7221 */ /* 0x000fe20000000000 */
[----:B--2---:R-:W-:-:S04]  /*0b50*/  @!P2 FMUL R10, R4, R3 ;  /* 0x00000003040aa220 */ /* 0x004fc80000400000 */
[----:B------:R-:W-:-:S07]  /*0b60*/  FADD R20, R11, R10 ;  /* 0x0000000a0b147221 */ /* 0x000fce0000000000 */
.L_x_29:
[----:B------:R-:W-:Y:S05]  /*0b70*/  BRA.U UP0, `(.L_x_27) ;  /* 0x00000001003c7547 */ /* 0x000fea000b800000 */
[----:B------:R-:W-:Y:S01]  /*0b80*/  IADD3 R2, PT, PT, R16, UR5, RZ ;  /* 0x0000000510027c10 */ /* 0x000fe2000fffe0ff */
[----:B------:R-:W-:Y:S01]  /*0b90*/  BSSY.RECONVERGENT B0, `(.L_x_30) ;  /* 0x000000c000007945 */ /* 0x000fe20003800200 */
[----:B------:R-:W-:Y:S02]  /*0ba0*/  HFMA2 R7, -RZ, RZ, 0, 0 ;  /* 0x00000000ff077431 */ /* 0x000fe400000001ff */
[----:B------:R-:W-:Y:S01]  /*0bb0*/  VIADD R9, R18, UR5 ;  /* 0x0000000512097c36 */ /* 0x000fe20008000000 */
[----:B------:R-:W-:-:S13]  /*0bc0*/  ISETP.GE.AND P1, PT, R2, UR9, PT ;  /* 0x0000000902007c0c */ /* 0x000fda000bf26270 */
[----:B------:R-:W-:Y:S05]  /*0bd0*/  @P1 BRA `(.L_x_31) ;  /* 0x00000000001c1947 */ /* 0x000fea0003800000 */
[----:B------:R-:W1:Y:S08]  /*0be0*/  LDC.64 R2, c[0x0][0x388] ;  /* 0x0000e200ff027b82 */ /* 0x000e700000000a00 */
[----:B------:R-:W2:Y:S01]  /*0bf0*/  LDC.64 R4, c[0x0][0x380] ;  /* 0x0000e000ff047b82 */ /* 0x000ea20000000a00 */
[----:B-1----:R-:W-:-:S06]  /*0c00*/  IMAD.WIDE R2, R9, 0x4, R2 ;  /* 0x0000000409027825 */ /* 0x002fcc00078e0202 */
[----:B------:R-:W3:Y:S01]  /*0c10*/  LDG.E R2, desc[UR14][R2.64] ;  /* 0x0000000e02027981 */ /* 0x000ee2000c1e1900 */
[----:B--2---:R-:W-:-:S06]  /*0c20*/  IMAD.WIDE R4, R9, 0x4, R4 ;  /* 0x0000000409047825 */ /* 0x004fcc00078e0204 */
[----:B------:R-:W3:Y:S02]  /*0c30*/  LDG.E R5, desc[UR14][R4.64] ;  /* 0x0000000e04057981 */ /* 0x000ee4000c1e1900 */
[----:B---3--:R-:W-:-:S07]  /*0c40*/  FMUL R7, R2, R5 ;  /* 0x0000000502077220 */ /* 0x008fce0000400000 */
.L_x_31:
[----:B------:R-:W-:Y:S05]  /*0c50*/  BSYNC.RECONVERGENT B0 ;  /* 0x0000000000007941 */ /* 0x000fea0003800200 */
.L_x_30:
[----:B------:R-:W-:-:S07]  /*0c60*/  FADD R20, R20, R7 ;  /* 0x0000000714147221 */ /* 0x000fce0000000000 */
.L_x_27:
[----:B------:R-:W-:Y:S05]  /*0c70*/  @P0 BRA `(.L_x_32) ;  /* 0xfffffff400380947 */ /* 0x000fea000383ffff */
[----:B------:R1:W-:Y:S02]  /*0c80*/  STS [R17], R20 ;  /* 0x0000001411007388 */ /* 0x0003e40000000800 */
.L_x_24:
[----:B------:R-:W-:Y:S01]  /*0c90*/  BAR.SYNC.DEFER_BLOCKING 0x0 ;  /* 0x0000000000007b1d */ /* 0x000fe20000010000 */
[----:B------:R-:W-:-:S13]  /*0ca0*/  ISETP.NE.AND P0, PT, R16, RZ, PT ;  /* 0x000000ff1000720c */ /* 0x000fda0003f05270 */
[----:B------:R-:W-:Y:S05]  /*0cb0*/  @P0 EXIT ;  /* 0x000000000000094d */ /* 0x000fea0003800000 */
[----:B------:R-:W2:Y:S01]  /*0cc0*/  LDC.64 R8, c[0x0][0x3a0] ;  /* 0x0000e800ff087b82 */ /* 0x000ea20000000a00 */
[----:B------:R-:W-:Y:S01]  /*0cd0*/  HFMA2 R2, -RZ, RZ, 0, 3.814697265625e-06 ;  /* 0x00000040ff027431 */ /* 0x000fe200000001ff */
[----:B------:R-:W-:Y:S01]  /*0ce0*/  MOV R3, RZ ;  /* 0x000000ff00037202 */ /* 0x000fe20000000f00 */
[----:B--2---:R-:W-:-:S07]  /*0cf0*/  IMAD.WIDE.U32 R8, R0, 0x4, R8 ;  /* 0x0000000400087825 */ /* 0x004fce00078e0008 */
.L_x_33:
[----:B01----:R-:W0:Y:S04]  /*0d00*/  LDS.128 R16, [R2+UR6+-0x40] ;  /* 0xffffc00602107984 */ /* 0x003e280008000c00 */
[----:B------:R-:W1:Y:S04]  /*0d10*/  LDS.128 R4, [R2+UR6+-0x30] ;  /* 0xffffd00602047984 */ /* 0x000e680008000c00 */
[----:B------:R-:W2:Y:S04]  /*0d20*/  LDS.128 R12, [R2+UR6+-0x20] ;  /* 0xffffe006020c7984 */ /* 0x000ea80008000c00 */
[----:B------:R-:W3:Y:S01]  /*0d30*/  LDS.128 R20, [R2+UR6+-0x10] ;  /* 0xfffff00602147984 */ /* 0x000ee20008000c00 */
[----:B0-----:R-:W-:-:S04]  /*0d40*/  FADD R16, R16, R3 ;  /* 0x0000000310107221 */ /* 0x001fc80000000000 */
[----:B------:R-:W-:-:S04]  /*0d50*/  FADD R17, R16, R17 ;  /* 0x0000001110117221 */ /* 0x000fc80000000000 */
[----:B------:R-:W-:-:S04]  /*0d60*/  FADD R18, R17, R18 ;  /* 0x0000001211127221 */ /* 0x000fc80000000000 */
[----:B------:R-:W-:-:S04]  /*0d70*/  FADD R19, R18, R19 ;  /* 0x0000001312137221 */ /* 0x000fc80000000000 */
[----:B-1----:R-:W-:Y:S02]  /*0d80*/  FADD R4, R19, R4 ;  /* 0x0000000413047221 */ /* 0x002fe40000000000 */
[----:B------:R-:W0:Y:S02]  /*0d90*/  LDS.128 R16, [R2+UR6] ;  /* 0x0000000602107984 */ /* 0x000e240008000c00 */
[----:B------:R-:W-:-:S04]  /*0da0*/  FADD R5, R4, R5 ;  /* 0x0000000504057221 */ /* 0x000fc80000000000 */
[----:B------:R-:W-:-:S04]  /*0db0*/  FADD R6, R5, R6 ;  /* 0x0000000605067221 */ /* 0x000fc80000000000 */
[----:B------:R-:W-:-:S04]  /*0dc0*/  FADD R7, R6, R7 ;  /* 0x0000000706077221 */ /* 0x000fc80000000000 */
[----:B--2---:R-:W-:Y:S02]  /*0dd0*/  FADD R12, R7, R12 ;  /* 0x0000000c070c7221 */ /* 0x004fe40000000000 */
[----:B------:R-:W1:Y:S02]  /*0de0*/  LDS.128 R4, [R2+UR6+0x10] ;  /* 0x0000100602047984 */ /* 0x000e640008000c00 */
[----:B------:R-:W-:-:S04]  /*0df0*/  FADD R13, R12, R13 ;  /* 0x0000000d0c0d7221 */ /* 0x000fc80000000000 */
[----:B------:R-:W-:-:S04]  /*0e00*/  FADD R14, R13, R14 ;  /* 0x0000000e0d0e7221 */ /* 0x000fc80000000000 */
[----:B------:R-:W-:-:S04]  /*0e10*/  FADD R15, R14, R15 ;  /* 0x0000000f0e0f7221 */ /* 0x000fc80000000000 */
[----:B---3--:R-:W-:Y:S02]  /*0e20*/  FADD R20, R15, R20 ;  /* 0x000000140f147221 */ /* 0x008fe40000000000 */
[----:B------:R-:W2:Y:S02]  /*0e30*/  LDS.128 R12, [R2+UR6+0x20] ;  /* 0x00002006020c7984 */ /* 0x000ea40008000c00 */
[----:B------:R-:W-:-:S04]  /*0e40*/  FADD R21, R20, R21 ;  /* 0x0000001514157221 */ /* 0x000fc80000000000 */
[----:B------:R-:W-:-:S04]  /*0e50*/  FADD R22, R21, R22 ;  /* 0x0000001615167221 */ /* 0x000fc80000000000 */
[----:B------:R-:W-:-:S04]  /*0e60*/  FADD R23, R22, R23 ;  /* 0x0000001716177221 */ /* 0x000fc80000000000 */
[----:B0-----:R-:W-:Y:S02]  /*0e70*/  FADD R16, R23, R16 ;  /* 0x0000001017107221 */ /* 0x001fe40000000000 */
[----:B------:R0:W3:Y:S02]  /*0e80*/  LDS.128 R20, [R2+UR6+0x30] ;  /* 0x0000300602147984 */ /* 0x0000e40008000c00 */
[----:B------:R-:W-:-:S04]  /*0e90*/  FADD R17, R16, R17 ;  /* 0x0000001110117221 */ /* 0x000fc80000000000 */
[----:B------:R-:W-:Y:S01]  /*0ea0*/  FADD R18, R17, R18 ;  /* 0x0000001211127221 */ /* 0x000fe20000000000 */
[----:B0-----:R-:W-:-:S03]  /*0eb0*/  VIADD R2, R2, 0x80 ;  /* 0x0000008002027836 */ /* 0x001fc60000000000 */
[----:B------:R-:W-:Y:S02]  /*0ec0*/  FADD R19, R18, R19 ;  /* 0x0000001312137221 */ /* 0x000fe40000000000 */
[----:B------:R-:W-:Y:S02]  /*0ed0*/  ISETP.NE.AND P0, PT, R2, 0x1040, PT ;  /* 0x000010400200780c */ /* 0x000fe40003f05270 */
[----:B-1----:R-:W-:-:S04]  /*0ee0*/  FADD R4, R19, R4 ;  /* 0x0000000413047221 */ /* 0x002fc80000000000 */
[----:B------:R-:W-:-:S04]  /*0ef0*/  FADD R5, R4, R5 ;  /* 0x0000000504057221 */ /* 0x000fc80000000000 */
[----:B------:R-:W-:-:S04]  /*0f00*/  FADD R6, R5, R6 ;  /* 0x0000000605067221 */ /* 0x000fc80000000000 */
[----:B------:R-:W-:-:S04]  /*0f10*/  FADD R7, R6, R7 ;  /* 0x0000000706077221 */ /* 0x000fc80000000000 */
[----:B--2---:R-:W-:-:S04]  /*0f20*/  FADD R12, R7, R12 ;  /* 0x0000000c070c7221 */ /* 0x004fc80000000000 */
[----:B------:R-:W-:-:S04]  /*0f30*/  FADD R13, R12, R13 ;  /* 0x0000000d0c0d7221 */ /* 0x000fc80000000000 */
[----:B------:R-:W-:-:S04]  /*0f40*/  FADD R14, R13, R14 ;  /* 0x0000000e0d0e7221 */ /* 0x000fc80000000000 */
[----:B------:R-:W-:-:S04]  /*0f50*/  FADD R15, R14, R15 ;  /* 0x0000000f0e0f7221 */ /* 0x000fc80000000000 */
[----:B---3--:R-:W-:-:S04]  /*0f60*/  FADD R20, R15, R20 ;  /* 0x000000140f147221 */ /* 0x008fc80000000000 */
[----:B------:R-:W-:-:S04]  /*0f70*/  FADD R21, R20, R21 ;  /* 0x0000001514157221 */ /* 0x000fc80000000000 */
[----:B------:R-:W-:-:S04]  /*0f80*/  FADD R22, R21, R22 ;  /* 0x0000001615167221 */ /* 0x000fc80000000000 */
[----:B------:R-:W-:Y:S01]  /*0f90*/  FADD R3, R22, R23 ;  /* 0x0000001716037221 */ /* 0x000fe20000000000 */
[----:B------:R-:W-:Y:S06]  /*0fa0*/  @P0 BRA `(.L_x_33) ;  /* 0xfffffffc00540947 */ /* 0x000fec000383ffff */
[----:B------:R-:W0:Y:S02]  /*0fb0*/  LDCU UR4, c[0x0][0x390] ;  /* 0x00007200ff0477ac */ /* 0x000e240008000800 */
[----:B0-----:R-:W-:-:S06]  /*0fc0*/  UIMAD UR4, UR4, UR9, URZ ;  /* 0x00000009040472a4 */ /* 0x001fcc000f8e02ff */
        /* <DEDUP_REMOVED lines=9> */
[----:B------:R-:W-:-:S07]  /*1060*/  MOV R2, 0x1080 ;  /* 0x0000108000027802 */ /* 0x000fce0000000f00 */
[----:B------:R-:W-:Y:S05]  /*1070*/  CALL.REL.NOINC `($__internal_1_$__cuda_sm3x_div_rn_noftz_f32_slowpath) ;  /* 0x00000000000c7944 */ /* 0x000fea0003c00000 */
[----:B------:R-:W-:-:S07]  /*1080*/  MOV R5, R0 ;  /* 0x0000000000057202 */ /* 0x000fce0000000f00 */
.L_x_34:
[----:B------:R-:W-:Y:S01]  /*1090*/  STG.E desc[UR14][R8.64], R5 ;  /* 0x0000000508007986 */ /* 0x000fe2000c10190e */
[----:B------:R-:W-:Y:S05]  /*10a0*/  EXIT ;  /* 0x000000000000794d */ /* 0x000fea0003800000 */
        .weak           $__internal_1_$__cuda_sm3x_div_rn_noftz_f32_slowpath
        .type           $__internal_1_$__cuda_sm3x_div_rn_noftz_f32_slowpath,@function
        .size           $__internal_1_$__cuda_sm3x_div_rn_noftz_f32_slowpath,(.L_x_595 - $__internal_1_$__cuda_sm3x_div_rn_noftz_f32_slowpath)
$__internal_1_$__cuda_sm3x_div_rn_noftz_f32_slowpath:
[----:B------:R-:W-:Y:S02]  /*10b0*/  SHF.R.U32.HI R5, RZ, 0x17, R0 ;  /* 0x00000017ff057819 */ /* 0x000fe40000011600 */
[--C-:B------:R-:W-:Y:S02]  /*10c0*/  SHF.R.U32.HI R4, RZ, 0x17, R3.reuse ;  /* 0x00000017ff047819 */ /* 0x100fe40000011603 */
[----:B------:R-:W-:Y:S02]  /*10d0*/  LOP3.LUT R5, R5, 0xff, RZ, 0xc0, !PT ;  /* 0x000000ff05057812 */ /* 0x000fe400078ec0ff */
[----:B------:R-:W-:Y:S01]  /*10e0*/  LOP3.LUT R12, R4, 0xff, RZ, 0xc0, !PT ;  /* 0x000000ff040c7812 */ /* 0x000fe200078ec0ff */
[----:B------:R-:W-:Y:S01]  /*10f0*/  IMAD.MOV.U32 R4, RZ, RZ, R3 ;  /* 0x000000ffff047224 */ /* 0x000fe200078e0003 */
        /* <DEDUP_REMOVED lines=25> */
[----:B------:R-:W-:Y:S01]  /*1290*/  @P0 MOV R6, RZ ;  /* 0x000000ff00060202 */ /* 0x000fe20000000f00 */
[----:B------:R-:W-:Y:S02]  /*12a0*/  @!P0 IMAD.MOV.U32 R6, RZ, RZ, -0x40 ;  /* 0xffffffc0ff068424 */ /* 0x000fe400078e00ff */
[----:B------:R-:W-:Y:S01]  /*12b0*/  @!P0 FFMA R4, R3, 1.84467440737095516160e+19, RZ ;  /* 0x5f80000003048823 */ /* 0x000fe200000000ff */
[----:B------:R-:W-:Y:S02]  /*12c0*/  @!P1 FFMA R7, R0, 1.84467440737095516160e+19, RZ ;  /* 0x5f80000000079823 */ /* 0x000fe400000000ff */
[----:B------:R-:W-:-:S07]  /*12d0*/  @!P1 IADD3 R6, PT, PT, R6, 0x40, RZ ;  /* 0x0000004006069810 */ /* 0x000fce0007ffe0ff */
.L_x_35:
[----:B------:R-:W-:Y:S02]  /*12e0*/  LEA R0, R5, 0xc0800000, 0x17 ;  /* 0xc080000005007811 */ /* 0x000fe400078eb8ff */
[----:B------:R-:W-:Y:S02]  /*12f0*/  IADD3 R3, PT, PT, R12, -0x7f, RZ ;  /* 0xffffff810c037810 */ /* 0x000fe40007ffe0ff */
[----:B------:R-:W-:Y:S02]  /*1300*/  IADD3 R7, PT, PT, -R0, R7, RZ ;  /* 0x0000000700077210 */ /* 0x000fe40007ffe1ff */
[C---:B------:R-:W-:Y:S01]  /*1310*/  IADD3 R5, PT, PT, R3.reuse, 0x7f, -R5 ;  /* 0x0000007f03057810 */ /* 0x040fe20007ffe805 */
[----:B------:R-:W-:Y:S01]  /*1320*/  IMAD R0, R3, -0x800000, R4 ;  /* 0xff80000003007824 */ /* 0x000fe200078e0204 */
[----:B------:R-:W0:Y:S01]  /*1330*/  MUFU.RCP R10, R7 ;  /* 0x00000007000a7308 */ /* 0x000e220000001000 */
[----:B------:R-:W-:Y:S02]  /*1340*/  FADD.FTZ R11, -R7, -RZ ;  /* 0x800000ff070b7221 */ /* 0x000fe40000010100 */
[----:B------:R-:W-:-:S02]  /*1350*/  IMAD.IADD R5, R5, 0x1, R6 ;  /* 0x0000000105057824 */ /* 0x000fc400078e0206 */
[----:B0-----:R-:W-:-:S04]  /*1360*/  FFMA R13, R10, R11, 1 ;  /* 0x3f8000000a0d7423 */ /* 0x001fc8000000000b */
[----:B------:R-:W-:-:S04]  /*1370*/  FFMA R15, R10, R13, R10 ;  /* 0x0000000d0a0f7223 */ /* 0x000fc8000000000a */
[----:B------:R-:W-:-:S04]  /*1380*/  FFMA R4, R0, R15, RZ ;  /* 0x0000000f00047223 */ /* 0x000fc800000000ff */
[----:B------:R-:W-:-:S04]  /*1390*/  FFMA R13, R11, R4, R0 ;  /* 0x000000040b0d7223 */ /* 0x000fc80000000000 */
[----:B------:R-:W-:-:S04]  /*13a0*/  FFMA R4, R15, R13, R4 ;  /* 0x0000000d0f047223 */ /* 0x000fc80000000004 */
[----:B------:R-:W-:-:S04]  /*13b0*/  FFMA R11, R11, R4, R0 ;  /* 0x000000040b0b7223 */ /* 0x000fc80000000000 */
[----:B------:R-:W-:-:S05]  /*13c0*/  FFMA R0, R15, R11, R4 ;  /* 0x0000000b0f007223 */ /* 0x000fca0000000004 */
[----:B------:R-:W-:-:S04]  /*13d0*/  SHF.R.U32.HI R3, RZ, 0x17, R0 ;  /* 0x00000017ff037819 */ /* 0x000fc80000011600 */
[----:B------:R-:W-:-:S04]  /*13e0*/  LOP3.LUT R3, R3, 0xff, RZ, 0xc0, !PT ;  /* 0x000000ff03037812 */ /* 0x000fc800078ec0ff */
[----:B------:R-:W-:-:S04]  /*13f0*/  IADD3 R7, PT, PT, R3, R5, RZ ;  /* 0x0000000503077210 */ /* 0x000fc80007ffe0ff */
[----:B------:R-:W-:-:S04]  /*1400*/  IADD3 R3, PT, PT, R7, -0x1, RZ ;  /* 0xffffffff07037810 */ /* 0x000fc80007ffe0ff */
        /* <DEDUP_REMOVED lines=9> */
[-CC-:B------:R-:W-:Y:S01]  /*14a0*/  FFMA.RZ R3, R15, R11.reuse, R4.reuse ;  /* 0x0000000b0f037223 */ /* 0x180fe2000000c004 */
[C---:B------:R-:W-:Y:S02]  /*14b0*/  IADD3 R6, PT, PT, R7.reuse, 0x20, RZ ;  /* 0x0000002007067810 */ /* 0x040fe40007ffe0ff */
[----:B------:R-:W-:Y:S02]  /*14c0*/  ISETP.NE.AND P2, PT, R7, RZ, PT ;  /* 0x000000ff0700720c */ /* 0x000fe40003f45270 */
[----:B------:R-:W-:Y:S01]  /*14d0*/  LOP3.LUT R5, R3, 0x7fffff, RZ, 0xc0, !PT ;  /* 0x007fffff03057812 */ /* 0x000fe200078ec0ff */
[CCC-:B------:R-:W-:Y:S01]  /*14e0*/  FFMA.RP R3, R15.reuse, R11.reuse, R4.reuse ;  /* 0x0000000b0f037223 */ /* 0x1c0fe20000008004 */
[----:B------:R-:W-:Y:S01]  /*14f0*/  FFMA.RM R4, R15, R11, R4 ;  /* 0x0000000b0f047223 */ /* 0x000fe20000004004 */
[----:B------:R-:W-:Y:S01]  /*1500*/  ISETP.NE.AND P1, PT, R7, RZ, PT ;  /* 0x000000ff0700720c */ /* 0x000fe20003f25270 */
[----:B------:R-:W-:Y:S01]  /*1510*/  IMAD.MOV R7, RZ, RZ, -R7 ;  /* 0x000000ffff077224 */ /* 0x000fe200078e0a07 */
[----:B------:R-:W-:-:S02]  /*1520*/  LOP3.LUT R5, R5, 0x800000, RZ, 0xfc, !PT ;  /* 0x0080000005057812 */ /* 0x000fc400078efcff */
[----:B------:R-:W-:Y:S02]  /*1530*/  FSETP.NEU.FTZ.AND P0, PT, R3, R4, PT ;  /* 0x000000040300720b */ /* 0x000fe40003f1d000 */
[----:B------:R-:W-:Y:S02]  /*1540*/  SHF.L.U32 R6, R5, R6, RZ ;  /* 0x0000000605067219 */ /* 0x000fe400000006ff */
        /* <DEDUP_REMOVED lines=11> */
.L_x_41:
[----:B------:R-:W-:-:S04]  /*1600*/  LOP3.LUT R0, R0, 0x80000000, RZ, 0xc0, !PT ;  /* 0x8000000000007812 */ /* 0x000fc800078ec0ff */
[----:B------:R-:W-:Y:S01]  /*1610*/  LOP3.LUT R0, R0, 0x7f800000, RZ, 0xfc, !PT ;  /* 0x7f80000000007812 */ /* 0x000fe200078efcff */
[----:B------:R-:W-:Y:S06]  /*1620*/  BRA `(.L_x_42) ;  /* 0x0000000000287947 */ /* 0x000fec0003800000 */
.L_x_40:
[----:B------:R-:W-:Y:S01]  /*1630*/  LEA R0, R5, R0, 0x17 ;  /* 0x0000000005007211 */ /* 0x000fe200078eb8ff */
[----:B------:R-:W-:Y:S06]  /*1640*/  BRA `(.L_x_42) ;  /* 0x0000000000207947 */ /* 0x000fec0003800000 */
.L_x_39:
[----:B------:R-:W-:-:S04]  /*1650*/  LOP3.LUT R0, R7, 0x80000000, R4, 0x48, !PT ;  /* 0x8000000007007812 */ /* 0x000fc800078e4804 */
[----:B------:R-:W-:Y:S01]  /*1660*/  LOP3.LUT R0, R0, 0x7f800000, RZ, 0xfc, !PT ;  /* 0x7f80000000007812 */ /* 0x000fe200078efcff */
[----:B------:R-:W-:Y:S06]  /*1670*/  BRA `(.L_x_42) ;  /* 0x0000000000147947 */ /* 0x000fec0003800000 */
.L_x_38:
[----:B------:R-:W-:Y:S01]  /*1680*/  LOP3.LUT R0, R7, 0x80000000, R4, 0x48, !PT ;  /* 0x8000000007007812 */ /* 0x000fe200078e4804 */
[----:B------:R-:W-:Y:S06]  /*1690*/  BRA `(.L_x_42) ;  /* 0x00000000000c7947 */ /* 0x000fec0003800000 */
.L_x_37:
[----:B------:R-:W0:Y:S01]  /*16a0*/  MUFU.RSQ R0, -QNAN ;  /* 0xffc0000000007908 */ /* 0x000e220000001400 */
[----:B------:R-:W-:Y:S05]  /*16b0*/  BRA `(.L_x_42) ;  /* 0x0000000000047947 */ /* 0x000fea0003800000 */
.L_x_36:
[----:B------:R-:W-:-:S07]  /*16c0*/  FADD.FTZ R0, R3, R0 ;  /* 0x0000000003007221 */ /* 0x000fce0000010000 */
.L_x_42:
[----:B------:R-:W-:-:S04]  /*16d0*/  HFMA2 R3, -RZ, RZ, 0, 0 ;  /* 0x00000000ff037431 */ /* 0x000fc800000001ff */
[----:B0-----:R-:W-:Y:S05]  /*16e0*/  RET.REL.NODEC R2 `(fast_mean_dxhat_kernel) ;  /* 0xffffffe802447950 */ /* 0x001fea0003c3ffff */
.L_x_43:
        /* <DEDUP_REMOVED lines=9> */
.L_x_595:


//--------------------- .text.fast_mean_xhat_kernel --------------------------
	.section	.text.fast_mean_xhat_kernel,"ax",@progbits
	.align	128
        .global         fast_mean_xhat_kernel
        .type           fast_mean_xhat_kernel,@function
        .size           fast_mean_xhat_kernel,(.L_x_596 - fast_mean_xhat_kernel)
        .other          fast_mean_xhat_kernel,@"STO_CUDA_ENTRY STV_DEFAULT"
fast_mean_xhat_kernel:
.text.fast_mean_xhat_kernel:
        /* <DEDUP_REMOVED lines=15> */
[----:B------:R-:W1:Y:S01]  /*00f0*/  LDCU.64 UR8, c[0x0][0x388] ;  /* 0x00007100ff0877ac */ /* 0x000e620008000a00 */
[----:B------:R-:W-:Y:S01]  /*0100*/  IMAD.MOV.U32 R7, RZ, RZ, RZ ;  /* 0x000000ffff077224 */ /* 0x000fe200078e00ff */
[----:B------:R-:W-:-:S04]  /*0110*/  UIADD3 UR4, UPT, UPT, UR10, -0x1, URZ ;  /* 0xffffffff0a047890 */ /* 0x000fc8000fffe0ff */
[----:B------:R-:W-:-:S04]  /*0120*/  ULEA.HI UR4, UR4, 0x1, URZ, 0x16 ;  /* 0x0000000104047891 */ /* 0x000fc8000f8fb0ff */
[----:B------:R-:W-:Y:S02]  /*0130*/  ULOP3.LUT UR12, UR4, 0xf, URZ, 0xc0, !UPT ;  /* 0x0000000f040c7892 */ /* 0x000fe4000f8ec0ff */
[----:B------:R-:W-:Y:S02]  /*0140*/  ULOP3.LUT UR13, UR4, 0x7, URZ, 0xc0, !UPT ;  /* 0x00000007040d7892 */ /* 0x000fe4000f8ec0ff */
[----:B------:R-:W-:Y:S02]  /*0150*/  ULOP3.LUT UR14, UR4, 0x3, URZ, 0xc0, !UPT ;  /* 0x00000003040e7892 */ /* 0x000fe4000f8ec0ff */
[----:B------:R-:W-:Y:S02]  /*0160*/  ULOP3.LUT UR4, UR4, 0x7ffff0, URZ, 0xc0, !UPT ;  /* 0x007ffff004047892 */ /* 0x000fe4000f8ec0ff */
[----:B-1----:R-:W-:Y:S02]  /*0170*/  UIADD3 UR8, UP0, UPT, UR8, 0x8000, URZ ;  /* 0x0000800008087890 */ /* 0x002fe4000ff1e0ff */
[----:B------:R-:W-:-:S02]  /*0180*/  UIADD3 UR5, UPT, UPT, UR12, -0x1, URZ ;  /* 0xffffffff0c057890 */ /* 0x000fc4000fffe0ff */
[----:B------:R-:W-:Y:S02]  /*0190*/  UIADD3 UR7, UPT, UPT, UR13, -0x1, URZ ;  /* 0xffffffff0d077890 */ /* 0x000fe4000fffe0ff */
[----:B------:R-:W-:Y:S02]  /*01a0*/  UIADD3.X UR9, UPT, UPT, URZ, UR9, URZ, UP0, !UPT ;  /* 0x00000009ff097290 */ /* 0x000fe400087fe4ff */
[----:B------:R-:W-:Y:S02]  /*01b0*/  UIADD3 UR11, UPT, UPT, -UR4, URZ, URZ ;  /* 0x000000ff040b7290 */ /* 0x000fe4000fffe1ff */
[----:B------:R-:W-:Y:S02]  /*01c0*/  UISETP.GE.U32.AND UP0, UPT, UR5, 0x7, UPT ;  /* 0x000000070500788c */ /* 0x000fe4000bf06070 */
[----:B------:R-:W-:Y:S01]  /*01d0*/  UISETP.GE.U32.AND UP1, UPT, UR7, 0x3, UPT ;  /* 0x000000030700788c */ /* 0x000fe2000bf26070 */
[----:B------:R-:W-:-:S10]  /*01e0*/  UMOV UR4, URZ ;  /* 0x000000ff00047c82 */ /* 0x000fd40008000000 */
.L_x_56:
[----:B-123--:R-:W1:Y:S01]  /*01f0*/  LDC.64 R2, c[0x0][0x390] ;  /* 0x0000e400ff027b82 */ /* 0x00ee620000000a00 */
        /* <DEDUP_REMOVED lines=8> */
[----:B------:R-:W-:Y:S01]  /*0280*/  IMAD.MOV.U32 R9, RZ, RZ, R5 ;  /* 0x000000ffff097224 */ /* 0x000fe200078e0005 */
[----:B------:R-:W-:Y:S01]  /*0290*/  MOV R6, R0 ;  /* 0x0000000000067202 */ /* 0x000fe20000000f00 */
[----:B------:R-:W1:Y:S01]  /*02a0*/  LDCU UR10, c[0x0][0x398] ;  /* 0x00007300ff0a77ac */ /* 0x000e620008000800 */
[----:B------:R-:W-:Y:S01]  /*02b0*/  UMOV UR5, 0x2000 ;  /* 0x0000200000057882 */ /* 0x000fe20000000000 */
[----:B------:R-:W-:-:S05]  /*02c0*/  UMOV UR7, UR11 ;  /* 0x0000000b00077c82 */ /* 0x000fca0008000000 */
.L_x_46:
[C---:B------:R-:W-:Y:S01]  /*02d0*/  VIADD R10, R6.reuse, 0x400 ;  /* 0x00000400060a7836 */ /* 0x040fe20000000000 */
[C---:B-1----:R-:W-:Y:S01]  /*02e0*/  ISETP.GE.AND P3, PT, R6.reuse, UR10, PT ;  /* 0x0000000a06007c0c */ /* 0x042fe2000bf66270 */
[----:B------:R-:W-:Y:S01]  /*02f0*/  VIADD R11, R6, 0x800 ;  /* 0x00000800060b7836 */ /* 0x000fe20000000000 */
[----:B------:R-:W-:Y:S01]  /*0300*/  MOV R2, UR8 ;  /* 0x0000000800027c02 */ /* 0x000fe20008000f00 */
[----:B------:R-:W-:Y:S01]  /*0310*/  IMAD.U32 R3, RZ, RZ, UR9 ;  /* 0x00000009ff037e24 */ /* 0x000fe2000f8e00ff */
[----:B------:R-:W-:Y:S02]  /*0320*/  ISETP.GE.AND P4, PT, R10, UR10, PT ;  /* 0x0000000a0a007c0c */ /* 0x000fe4000bf86270 */
[----:B------:R-:W-:Y:S01]  /*0330*/  ISETP.GE.AND P1, PT, R11, UR10, PT ;  /* 0x0000000a0b007c0c */ /* 0x000fe2000bf26270 */
[C---:B------:R-:W-:Y:S01]  /*0340*/  VIADD R11, R6.reuse, 0xc00 ;  /* 0x00000c00060b7836 */ /* 0x040fe20000000000 */
[----:B------:R-:W-:Y:S01]  /*0350*/  IADD3 R12, PT, PT, R6, 0x1000, RZ ;  /* 0x00001000060c7810 */ /* 0x000fe20007ffe0ff */
[----:B------:R-:W-:-:S03]  /*0360*/  IMAD.WIDE R2, R9, 0x4, R2 ;  /* 0x0000000409027825 */ /* 0x000fc600078e0202 */
[----:B------:R-:W-:Y:S02]  /*0370*/  ISETP.GE.AND P2, PT, R11, UR10, PT ;  /* 0x0000000a0b007c0c */ /* 0x000fe4000bf46270 */
[----:B------:R-:W-:Y:S01]  /*0380*/  CS2R R10, SRZ ;  /* 0x00000000000a7805 */ /* 0x000fe2000001ff00 */
[----:B------:R-:W-:-:S05]  /*0390*/  VIADD R13, R6, 0x1400 ;  /* 0x00001400060d7836 */ /* 0x000fca0000000000 */
[----:B------:R-:W2:Y:S01]  /*03a0*/  @!P3 LDG.E R10, desc[UR16][R2.64+-0x8000] ;  /* 0xff800010020ab981 */ /* 0x000ea2000c1e1900 */
[----:B------:R-:W-:-:S03]  /*03b0*/  ISETP.GE.AND P3, PT, R12, UR10, PT ;  /* 0x0000000a0c007c0c */ /* 0x000fc6000bf66270 */
[----:B------:R-:W3:Y:S01]  /*03c0*/  @!P4 LDG.E R11, desc[UR16][R2.64+-0x7000] ;  /* 0xff900010020bc981 */ /* 0x000ee2000c1e1900 */
[----:B------:R-:W-:Y:S02]  /*03d0*/  ISETP.GE.AND P4, PT, R13, UR10, PT ;  /* 0x0000000a0d007c0c */ /* 0x000fe4000bf86270 */
[----:B------:R-:W-:Y:S01]  /*03e0*/  CS2R R12, SRZ ;  /* 0x00000000000c7805 */ /* 0x000fe2000001ff00 */
[C---:B------:R-:W-:Y:S01]  /*03f0*/  VIADD R15, R6.reuse, 0x1c00 ;  /* 0x00001c00060f7836 */ /* 0x040fe20000000000 */
[----:B------:R-:W-:-:S04]  /*0400*/  IADD3 R14, PT, PT, R6, 0x1800, RZ ;  /* 0x00001800060e7810 */ /* 0x000fc80007ffe0ff */
[----:B------:R-:W4:Y:S01]  /*0410*/  @!P1 LDG.E R12, desc[UR16][R2.64+-0x6000] ;  /* 0xffa00010020c9981 */ /* 0x000f22000c1e1900 */
[----:B------:R-:W-:-:S03]  /*0420*/  ISETP.GE.AND P1, PT, R14, UR10, PT ;  /* 0x0000000a0e007c0c */ /* 0x000fc6000bf26270 */
[----:B------:R-:W5:Y:S01]  /*0430*/  @!P2 LDG.E R13, desc[UR16][R2.64+-0x5000] ;  /* 0xffb00010020da981 */ /* 0x000f62000c1e1900 */
[----:B------:R-:W-:Y:S02]  /*0440*/  ISETP.GE.AND P2, PT, R15, UR10, PT ;  /* 0x0000000a0f007c0c */ /* 0x000fe4000bf46270 */
[----:B------:R-:W-:Y:S01]  /*0450*/  CS2R R14, SRZ ;  /* 0x00000000000e7805 */ /* 0x000fe2000001ff00 */
[C---:B------:R-:W-:Y:S01]  /*0460*/  VIADD R17, R6.reuse, 0x2400 ;  /* 0x0000240006117836 */ /* 0x040fe20000000000 */
[----:B------:R-:W-:-:S04]  /*0470*/  IADD3 R16, PT, PT, R6, 0x2000, RZ ;  /* 0x0000200006107810 */ /* 0x000fc80007ffe0ff */
[----:B------:R-:W5:Y:S01]  /*0480*/  @!P3 LDG.E R14, desc[UR16][R2.64+-0x4000] ;  /* 0xffc00010020eb981 */ /* 0x000f62000c1e1900 */
        /* <DEDUP_REMOVED lines=17> */
[----:B------:R-:W-:Y:S02]  /*05a0*/  CS2R R20, SRZ ;  /* 0x0000000000147805 */ /* 0x000fe4000001ff00 */
[----:B------:R-:W-:-:S04]  /*05b0*/  IADD3 R22, PT, PT, R6, 0x3800, RZ ;  /* 0x0000380006167810 */ /* 0x000fc80007ffe0ff */
[----:B------:R-:W5:Y:S01]  /*05c0*/  @!P1 LDG.E R20, desc[UR16][R2.64+0x2000] ;  /* 0x0020001002149981 */ /* 0x000f62000c1e1900 */
[----:B------:R-:W-:Y:S01]  /*05d0*/  ISETP.GE.AND P1, PT, R22, UR10, PT ;  /* 0x0000000a16007c0c */ /* 0x000fe2000bf26270 */
[----:B------:R-:W-:Y:S02]  /*05e0*/  HFMA2 R22, -RZ, RZ, 0, 0 ;  /* 0x00000000ff167431 */ /* 0x000fe400000001ff */
[----:B------:R-:W-:Y:S01]  /*05f0*/  VIADD R23, R6, 0x3c00 ;  /* 0x00003c0006177836 */ /* 0x000fe20000000000 */
[----:B------:R-:W5:Y:S01]  /*0600*/  @!P2 LDG.E R21, desc[UR16][R2.64+0x3000] ;  /* 0x003000100215a981 */ /* 0x000f62000c1e1900 */
[----:B------:R-:W-:-:S03]  /*0610*/  CS2R R24, SRZ ;  /* 0x0000000000187805 */ /* 0x000fc6000001ff00 */
[----:B------:R-:W-:Y:S01]  /*0620*/  ISETP.GE.AND P2, PT, R23, UR10, PT ;  /* 0x0000000a17007c0c */ /* 0x000fe2000bf46270 */
[----:B------:R-:W5:Y:S01]  /*0630*/  @!P3 LDG.E R22, desc[UR16][R2.64+0x4000] ;  /* 0x004000100216b981 */ /* 0x000f62000c1e1900 */
[----:B------:R-:W-:-:S03]  /*0640*/  IMAD.MOV.U32 R23, RZ, RZ, RZ ;  /* 0x000000ffff177224 */ /* 0x000fc600078e00ff */
[----:B------:R-:W5:Y:S04]  /*0650*/  @!P4 LDG.E R25, desc[UR16][R2.64+0x5000] ;  /* 0x005000100219c981 */ /* 0x000f68000c1e1900 */
[----:B------:R-:W5:Y:S04]  /*0660*/  @!P1 LDG.E R24, desc[UR16][R2.64+0x6000] ;  /* 0x0060001002189981 */ /* 0x000f68000c1e1900 */
[----:B------:R-:W5:Y:S01]  /*0670*/  @!P2 LDG.E R23, desc[UR16][R2.64+0x7000] ;  /* 0x007000100217a981 */ /* 0x000f62000c1e1900 */
[----:B------:R-:W-:Y:S01]  /*0680*/  UIADD3 UR7, UPT, UPT, UR7, 0x10, URZ ;  /* 0x0000001007077890 */ /* 0x000fe2000fffe0ff */
[----:B------:R-:W-:Y:S01]  /*0690*/  IADD3 R6, PT, PT, R6, 0x4000, RZ ;  /* 0x0000400006067810 */ /* 0x000fe20007ffe0ff */
[----:B------:R-:W-:Y:S01]  /*06a0*/  VIADD R9, R9, 0x4000 ;  /* 0x0000400009097836 */ /* 0x000fe20000000000 */
[----:B------:R-:W-:-:S02]  /*06b0*/  UIADD3 UR5, UPT, UPT, UR5, 0x4000, URZ ;  /* 0x0000400005057890 */ /* 0x000fc4000fffe0ff */
[----:B------:R-:W-:Y:S01]  /*06c0*/  UISETP.NE.AND UP2, UPT, UR7, URZ, UPT ;  /* 0x000000ff0700728c */ /* 0x000fe2000bf45270 */
[----:B--2---:R-:W-:-:S04]  /*06d0*/  FADD R10, R10, R7 ;  /* 0x000000070a0a7221 */ /* 0x004fc80000000000 */
[----:B---3--:R-:W-:-:S04]  /*06e0*/  FADD R11, R10, R11 ;  /* 0x0000000b0a0b7221 */ /* 0x008fc80000000000 */
[----:B----4-:R-:W-:-:S04]  /*06f0*/  FADD R12, R11, R12 ;  /* 0x0000000c0b0c7221 */ /* 0x010fc80000000000 */
[----:B-----5:R-:W-:-:S04]  /*0700*/  FADD R13, R12, R13 ;  /* 0x0000000d0c0d7221 */ /* 0x020fc80000000000 */
[----:B------:R-:W-:-:S04]  /*0710*/  FADD R14, R13, R14 ;  /* 0x0000000e0d0e7221 */ /* 0x000fc80000000000 */
        /* <DEDUP_REMOVED lines=10> */
[----:B------:R-:W-:Y:S01]  /*07c0*/  FADD R7, R24, R23 ;  /* 0x0000001718077221 */ /* 0x000fe20000000000 */
[----:B------:R-:W-:Y:S06]  /*07d0*/  BRA.U UP2, `(.L_x_46) ;  /* 0xfffffff902bc7547 */ /* 0x000fec000b83ffff */
[----:B------:R-:W-:-:S12]  /*07e0*/  UIADD3 UR5, UPT, UPT, UR5, -0x2000, URZ ;  /* 0xffffe00005057890 */ /* 0x000fd8000fffe0ff */
.L_x_45:
[----:B------:R-:W-:-:S09]  /*07f0*/  UISETP.NE.AND UP2, UPT, UR12, URZ, UPT ;  /* 0x000000ff0c00728c */ /* 0x000fd2000bf45270 */
[----:B------:R-:W-:Y:S05]  /*0800*/  BRA.U !UP2, `(.L_x_47) ;  /* 0x000000050a947547 */ /* 0x000fea000b800000 */
[----:B------:R-:W-:Y:S01]  /*0810*/  UISETP.NE.AND UP2, UPT, UR13, URZ, UPT ;  /* 0x000000ff0d00728c */ /* 0x000fe2000bf45270 */
[----:B------:R-:W-:Y:S10]  /*0820*/  BRA.U !UP0, `(.L_x_48) ;  /* 0x0000000108a47547 */ /* 0x000ff4000b800000 */
[----:B------:R-:W1:Y:S01]  /*0830*/  LDC.64 R2, c[0x0][0x388] ;  /* 0x0000e200ff027b82 */ /* 0x000e620000000a00 */
[----:B------:R-:W-:Y:S01]  /*0840*/  IADD3 R13, PT, PT, R0, UR5, RZ ;  /* 0x00000005000d7c10 */ /* 0x000fe2000fffe0ff */
[----:B------:R-:W-:-:S03]  /*0850*/  VIADD R9, R5, UR5 ;  /* 0x0000000505097c36 */ /* 0x000fc60008000000 */
[C---:B------:R-:W-:Y:S01]  /*0860*/  IADD3 R6, PT, PT, R13.reuse, 0x400, RZ ;  /* 0x000004000d067810 */ /* 0x040fe20007ffe0ff */
[C---:B------:R-:W-:Y:S01]  /*0870*/  VIADD R10, R13.reuse, 0x800 ;  /* 0x000008000d0a7836 */ /* 0x040fe20000000000 */
[C---:B------:R-:W-:Y:S02]  /*0880*/  ISETP.GE.AND P3, PT, R13.reuse, UR10, PT ;  /* 0x0000000a0d007c0c */ /* 0x040fe4000bf66270 */
[----:B------:R-:W-:Y:S01]  /*0890*/  ISETP.GE.AND P4, PT, R6, UR10, PT ;  /* 0x0000000a06007c0c */ /* 0x000fe2000bf86270 */
[----:B------:R-:W-:Y:S01]  /*08a0*/  IMAD.MOV.U32 R6, RZ, RZ, RZ ;  /* 0x000000ffff067224 */ /* 0x000fe200078e00ff */
[----:B------:R-:W-:Y:S02]  /*08b0*/  ISETP.GE.AND P1, PT, R10, UR10, PT ;  /* 0x0000000a0a007c0c */ /* 0x000fe4000bf26270 */
[C---:B------:R-:W-:Y:S02]  /*08c0*/  IADD3 R10, PT, PT, R13.reuse, 0x1000, RZ ;  /* 0x000010000d0a7810 */ /* 0x040fe40007ffe0ff */
[----:B------:R-:W-:Y:S01]  /*08d0*/  IADD3 R11, PT, PT, R13, 0x1400, RZ ;  /* 0x000014000d0b7810 */ /* 0x000fe20007ffe0ff */
[----:B-1----:R-:W-:Y:S01]  /*08e0*/  IMAD.WIDE R2, R9, 0x4, R2 ;  /* 0x0000000409027825 */ /* 0x002fe200078e0202 */
[----:B------:R-:W-:-:S04]  /*08f0*/  IADD3 R9, PT, PT, R13, 0xc00, RZ ;  /* 0x00000c000d097810 */ /* 0x000fc80007ffe0ff */
[----:B------:R-:W-:Y:S01]  /*0900*/  ISETP.GE.AND P2, PT, R9, UR10, PT ;  /* 0x0000000a09007c0c */ /* 0x000fe2000bf46270 */
[----:B------:R-:W-:Y:S01]  /*0910*/  IMAD.MOV.U32 R9, RZ, RZ, RZ ;  /* 0x000000ffff097224 */ /* 0x000fe200078e00ff */
[----:B------:R-:W2:Y:S01]  /*0920*/  @!P3 LDG.E R6, desc[UR16][R2.64] ;  /* 0x000000100206b981 */ /* 0x000ea2000c1e1900 */
[----:B------:R-:W-:-:S04]  /*0930*/  ISETP.GE.AND P3, PT, R10, UR10, PT ;  /* 0x0000000a0a007c0c */ /* 0x000fc8000bf66270 */
        /* <DEDUP_REMOVED lines=9> */
[----:B------:R-:W-:Y:S02]  /*09d0*/  CS2R R12, SRZ ;  /* 0x00000000000c7805 */ /* 0x000fe4000001ff00 */
[----:B------:R-:W-:-:S04]  /*09e0*/  CS2R R14, SRZ ;  /* 0x00000000000e7805 */ /* 0x000fc8000001ff00 */
[----:B------:R-:W5:Y:S04]  /*09f0*/  @!P3 LDG.E R12, desc[UR16][R2.64+0x4000] ;  /* 0x00400010020cb981 */ /* 0x000f68000c1e1900 */
[----:B------:R-:W5:Y:S04]  /*0a00*/  @!P4 LDG.E R13, desc[UR16][R2.64+0x5000] ;  /* 0x00500010020dc981 */ /* 0x000f68000c1e1900 */
[----:B------:R-:W5:Y:S04]  /*0a10*/  @!P1 LDG.E R14, desc[UR16][R2.64+0x6000] ;  /* 0x00600010020e9981 */ /* 0x000f68000c1e1900 */
[----:B------:R-:W5:Y:S01]  /*0a20*/  @!P2 LDG.E R15, desc[UR16][R2.64+0x7000] ;  /* 0x00700010020fa981 */ /* 0x000f62000c1e1900 */
[----:B------:R-:W-:Y:S01]  /*0a30*/  UIADD3 UR5, UPT, UPT, UR5, 0x2000, URZ ;  /* 0x0000200005057890 */ /* 0x000fe2000fffe0ff */
[----:B--2---:R-:W-:-:S04]  /*0a40*/  FADD R6, R7, R6 ;  /* 0x0000000607067221 */ /* 0x004fc80000000000 */
[----:B---3--:R-:W-:-:S04]  /*0a50*/  FADD R9, R6, R9 ;  /* 0x0000000906097221 */ /* 0x008fc80000000000 */
[----:B----4-:R-:W-:-:S04]  /*0a60*/  FADD R10, R9, R10 ;  /* 0x0000000a090a7221 */ /* 0x010fc80000000000 */
[----:B-----5:R-:W-:-:S04]  /*0a70*/  FADD R11, R10, R11 ;  /* 0x0000000b0a0b7221 */ /* 0x020fc80000000000 */
[----:B------:R-:W-:-:S04]  /*0a80*/  FADD R12, R11, R12 ;  /* 0x0000000c0b0c7221 */ /* 0x000fc80000000000 */
[----:B------:R-:W-:-:S04]  /*0a90*/  FADD R13, R12, R13 ;  /* 0x0000000d0c0d7221 */ /* 0x000fc80000000000 */
[----:B------:R-:W-:-:S04]  /*0aa0*/  FADD R14, R13, R14 ;  /* 0x0000000e0d0e7221 */ /* 0x000fc80000000000 */
[----:B------:R-:W-:-:S07]  /*0ab0*/  FADD R7, R14, R15 ;  /* 0x0000000f0e077221 */ /* 0x000fce0000000000 */
.L_x_48:
[----:B------:R-:W-:Y:S05]  /*0ac0*/  BRA.U !UP2, `(.L_x_47) ;  /* 0x000000010ae47547 */ /* 0x000fea000b800000 */
[----:B------:R-:W-:Y:S01]  /*0ad0*/  UISETP.NE.AND UP2, UPT, UR14, URZ, UPT ;  /* 0x000000ff0e00728c */ /* 0x000fe2000bf45270 */
[----:B------:R-:W-:Y:S10]  /*0ae0*/  BRA.U !UP1, `(.L_x_49) ;  /* 0x00000001095c7547 */ /* 0x000ff4000b800000 */
[----:B------:R-:W1:Y:S01]  /*0af0*/  LDC.64 R2, c[0x0][0x388] ;  /* 0x0000e200ff027b82 */ /* 0x000e620000000a00 */
[----:B------:R-:W-:Y:S01]  /*0b00*/  VIADD R6, R0, UR5 ;  /* 0x0000000500067c36 */ /* 0x000fe20008000000 */
[----:B------:R-:W-:-:S03]  /*0b10*/  IADD3 R9, PT, PT, R5, UR5, RZ ;  /* 0x0000000505097c10 */ /* 0x000fc6000fffe0ff */
[C---:B------:R-:W-:Y:S01]  /*0b20*/  VIADD R10, R6.reuse, 0x400 ;  /* 0x00000400060a7836 */ /* 0x040fe20000000000 */
[C---:B------:R-:W-:Y:S02]  /*0b30*/  ISETP.GE.AND P1, PT, R6.reuse, UR10, PT ;  /* 0x0000000a06007c0c */ /* 0x040fe4000bf26270 */
[----:B------:R-:W-:Y:S02]  /*0b40*/  IADD3 R11, PT, PT, R6, 0x800, RZ ;  /* 0x00000800060b7810 */ /* 0x000fe40007ffe0ff */
[----:B------:R-:W-:Y:S02]  /*0b50*/  ISETP.GE.AND P2, PT, R10, UR10, PT ;  /* 0x0000000a0a007c0c */ /* 0x000fe4000bf46270 */
[----:B------:R-:W-:Y:S02]  /*0b60*/  ISETP.GE.AND P3, PT, R11, UR10, PT ;  /* 0x0000000a0b007c0c */ /* 0x000fe4000bf66270 */
[----:B------:R-:W-:Y:S01]  /*0b70*/  CS2R R10, SRZ ;  /* 0x00000000000a7805 */ /* 0x000fe2000001ff00 */
[----:B-1----:R-:W-:-:S04]  /*0b80*/  IMAD.WIDE R2, R9, 0x4, R2 ;  /* 0x0000000409027825 */ /* 0x002fc800078e0202 */
[----:B------:R-:W-:Y:S01]  /*0b90*/  VIADD R9, R6, 0xc00 ;  /* 0x00000c0006097836 */ /* 0x000fe20000000000 */
[----:B------:R-:W-:-:S05]  /*0ba0*/  MOV R6, RZ ;  /* 0x000000ff00067202 */ /* 0x000fca0000000f00 */
[----:B------:R-:W2:Y:S01]  /*0bb0*/  @!P3 LDG.E R10, desc[UR16][R2.64+0x2000] ;  /* 0x00200010020ab981 */ /* 0x000ea2000c1e1900 */
[----:B------:R-:W-:Y:S01]  /*0bc0*/  ISETP.GE.AND P4, PT, R9, UR10, PT ;  /* 0x0000000a09007c0c */ /* 0x000fe2000bf86270 */
[----:B------:R-:W-:Y:S02]  /*0bd0*/  IMAD.MOV.U32 R9, RZ, RZ, RZ ;  /* 0x000000ffff097224 */ /* 0x000fe400078e00ff */
[----:B------:R-:W3:Y:S04]  /*0be0*/  @!P1 LDG.E R6, desc[UR16][R2.64] ;  /* 0x0000001002069981 */ /* 0x000ee8000c1e1900 */
[----:B------:R-:W4:Y:S06]  /*0bf0*/  @!P2 LDG.E R9, desc[UR16][R2.64+0x1000] ;  /* 0x001000100209a981 */ /* 0x000f2c000c1e1900 */
[----:B------:R-:W5:Y:S01]  /*0c00*/  @!P4 LDG.E R11, desc[UR16][R2.64+0x3000] ;  /* 0x00300010020bc981 */ /* 0x000f62000c1e1900 */
[----:B------:R-:W-:Y:S01]  /*0c10*/  UIADD3 UR5, UPT, UPT, UR5, 0x1000, URZ ;  /* 0x0000100005057890 */ /* 0x000fe2000fffe0ff */
[----:B---3--:R-:W-:-:S04]  /*0c20*/  FADD R6, R7, R6 ;  /* 0x0000000607067221 */ /* 0x008fc80000000000 */
[----:B----4-:R-:W-:-:S04]  /*0c30*/  FADD R9, R6, R9 ;  /* 0x0000000906097221 */ /* 0x010fc80000000000 */
[----:B--2---:R-:W-:-:S04]  /*0c40*/  FADD R10, R9, R10 ;  /* 0x0000000a090a7221 */ /* 0x004fc80000000000 */
[----:B-----5:R-:W-:-:S07]  /*0c50*/  FADD R7, R10, R11 ;  /* 0x0000000b0a077221 */ /* 0x020fce0000000000 */
.L_x_49:
[----:B------:R-:W-:Y:S05]  /*0c60*/  BRA.U !UP2, `(.L_x_47) ;  /* 0x000000010a7c7547 */ /* 0x000fea000b800000 */
[----:B------:R-:W1:Y:S01]  /*0c70*/  LDC.64 R2, c[0x0][0x388] ;  /* 0x0000e200ff027b82 */ /* 0x000e620000000a00 */
[----:B------:R-:W-:Y:S01]  /*0c80*/  IADD3 R9, PT, PT, R0, UR5, RZ ;  /* 0x0000000500097c10 */ /* 0x000fe2000fffe0ff */
[----:B------:R-:W-:Y:S01]  /*0c90*/  VIADD R5, R5, UR5 ;  /* 0x0000000505057c36 */ /* 0x000fe20008000000 */
[----:B------:R-:W-:Y:S01]  /*0ca0*/  BSSY.RECONVERGENT B0, `(.L_x_50) ;  /* 0x0000006000007945 */ /* 0x000fe20003800200 */
[----:B------:R-:W-:Y:S01]  /*0cb0*/  HFMA2 R6, -RZ, RZ, 0, 0 ;  /* 0x00000000ff067431 */ /* 0x000fe200000001ff */
[----:B------:R-:W-:Y:S01]  /*0cc0*/  ISETP.GE.AND P1, PT, R9, UR10, PT ;  /* 0x0000000a09007c0c */ /* 0x000fe2000bf26270 */
[----:B-1----:R-:W-:-:S12]  /*0cd0*/  IMAD.WIDE R2, R5, 0x4, R2 ;  /* 0x0000000405027825 */ /* 0x002fd800078e0202 */
[----:B------:R-:W-:Y:S05]  /*0ce0*/  @P1 BRA `(.L_x_51) ;  /* 0x0000000000041947 */ /* 0x000fea0003800000 */
[----:B------:R1:W5:Y:S02]  /*0cf0*/  LDG.E R6, desc[UR16][R2.64] ;  /* 0x0000001002067981 */ /* 0x000364000c1e1900 */
.L_x_51:
[----:B------:R-:W-:Y:S05]  /*0d00*/  BSYNC.RECONVERGENT B0 ;  /* 0x0000000000007941 */ /* 0x000fea0003800200 */
.L_x_50:
[----:B------:R-:W-:Y:S01]  /*0d10*/  UISETP.NE.AND UP2, UPT, UR14, 0x1, UPT ;  /* 0x000000010e00788c */ /* 0x000fe2000bf45270 */
[----:B-----5:R-:W-:-:S08]  /*0d20*/  FADD R7, R7, R6 ;  /* 0x0000000607077221 */ /* 0x020fd00000000000 */
[----:B------:R-:W-:Y:S05]  /*0d30*/  BRA.U !UP2, `(.L_x_47) ;  /* 0x000000010a487547 */ /* 0x000fea000b800000 */
[----:B------:R-:W-:Y:S01]  /*0d40*/  VIADD R5, R9, 0x400 ;  /* 0x0000040009057836 */ /* 0x000fe20000000000 */
[----:B------:R-:W-:Y:S01]  /*0d50*/  BSSY.RECONVERGENT B0, `(.L_x_52) ;  /* 0x0000005000007945 */ /* 0x000fe20003800200 */
[----:B------:R-:W-:-:S03]  /*0d60*/  MOV R6, RZ ;  /* 0x000000ff00067202 */ /* 0x000fc60000000f00 */
[----:B------:R-:W-:-:S13]  /*0d70*/  ISETP.GE.AND P1, PT, R5, UR10, PT ;  /* 0x0000000a05007c0c */ /* 0x000fda000bf26270 */
[----:B------:R-:W-:Y:S05]  /*0d80*/  @P1 BRA `(.L_x_53) ;  /* 0x0000000000041947 */ /* 0x000fea0003800000 */
[----:B------:R2:W5:Y:S02]  /*0d90*/  LDG.E R6, desc[UR16][R2.64+0x1000] ;  /* 0x0010001002067981 */ /* 0x000564000c1e1900 */
.L_x_53:
[----:B------:R-:W-:Y:S05]  /*0da0*/  BSYNC.RECONVERGENT B0 ;  /* 0x0000000000007941 */ /* 0x000fea0003800200 */
.L_x_52:
[----:B------:R-:W-:Y:S01]  /*0db0*/  UISETP.NE.AND UP2, UPT, UR14, 0x2, UPT ;  /* 0x000000020e00788c */ /* 0x000fe2000bf45270 */
[----:B-----5:R-:W-:-:S08]  /*0dc0*/  FADD R7, R7, R6 ;  /* 0x0000000607077221 */ /* 0x020fd00000000000 */
[----:B------:R-:W-:Y:S05]  /*0dd0*/  BRA.U !UP2, `(.L_x_47) ;  /* 0x000000010a207547 */ /* 0x000fea000b800000 */
[----:B------:R-:W-:Y:S01]  /*0de0*/  VIADD R5, R9, 0x800 ;  /* 0x0000080009057836 */ /* 0x000fe20000000000 */
[----:B------:R-:W-:Y:S01]  /*0df0*/  BSSY.RECONVERGENT B0, `(.L_x_54) ;  /* 0x0000005000007945 */ /* 0x000fe20003800200 */
[----:B------:R-:W-:-:S03]  /*0e00*/  HFMA2 R6, -RZ, RZ, 0, 0 ;  /* 0x00000000ff067431 */ /* 0x000fc600000001ff */
[----:B------:R-:W-:-:S13]  /*0e10*/  ISETP.GE.AND P1, PT, R5, UR10, PT ;  /* 0x0000000a05007c0c */ /* 0x000fda000bf26270 */
[----:B------:R-:W-:Y:S05]  /*0e20*/  @P1 BRA `(.L_x_55) ;  /* 0x0000000000041947 */ /* 0x000fea0003800000 */
[----:B------:R3:W5:Y:S02]  /*0e30*/  LDG.E R6, desc[UR16][R2.64+0x2000] ;  /* 0x0020001002067981 */ /* 0x000764000c1e1900 */
.L_x_55:
[----:B------:R-:W-:Y:S05]  /*0e40*/  BSYNC.RECONVERGENT B0 ;  /* 0x0000000000007941 */ /* 0x000fea0003800200 */
.L_x_54:
[----:B-----5:R-:W-:-:S07]  /*0e50*/  FADD R7, R7, R6 ;  /* 0x0000000607077221 */ /* 0x020fce0000000000 */
.L_x_47:
[----:B------:R-:W-:Y:S05]  /*0e60*/  @P0 BRA `(.L_x_56) ;  /* 0xfffffff000e00947 */ /* 0x000fea000383ffff */
[----:B------:R4:W-:Y:S02]  /*0e70*/  STS [R4], R7 ;  /* 0x0000000704007388 */ /* 0x0009e40000000800 */
.L_x_44:
[----:B------:R-:W-:Y:S01]  /*0e80*/  BAR.SYNC.DEFER_BLOCKING 0x0 ;  /* 0x0000000000007b1d */ /* 0x000fe20000010000 */
[----:B------:R-:W-:-:S13]  /*0e90*/  ISETP.NE.AND P0, PT, R0, RZ, PT ;  /* 0x000000ff0000720c */ /* 0x000fda0003f05270 */
[----:B------:R-:W-:Y:S05]  /*0ea0*/  @P0 EXIT ;  /* 0x000000000000094d */ /* 0x000fea0003800000 */
[----:B0---4-:R-:W0:Y:S01]  /*0eb0*/  LDC.64 R4, c[0x0][0x3a0] ;  /* 0x0000e800ff047b82 */ /* 0x011e220000000a00 */
[----:B-123--:R-:W-:Y:S01]  /*0ec0*/  IMAD.MOV.U32 R3, RZ, RZ, RZ ;  /* 0x000000ffff037224 */ /* 0x00efe200078e00ff */
[----:B------:R-:W-:Y:S01]  /*0ed0*/  MOV R0, 0x40 ;  /* 0x0000004000007802 */ /* 0x000fe20000000f00 */
[----:B0-----:R-:W-:-:S07]  /*0ee0*/  IMAD.WIDE.U32 R8, R8, 0x4, R4 ;  /* 0x0000000408087825 */ /* 0x001fce00078e0004 */
.L_x_57:
[----:B------:R-:W0:Y:S04]  /*0ef0*/  LDS.128 R16, [R0+UR6+-0x40] ;  /* 0xffffc00600107984 */ /* 0x000e280008000c00 */
        /* <DEDUP_REMOVED lines=54> */
[----:B------:R-:W-:Y:S05]  /*1260*/  CALL.REL.NOINC `($__internal_2_$__cuda_sm3x_div_rn_noftz_f32_slowpath) ;  /* 0x00000000000c7944 */ /* 0x000fea0003c00000 */
[----:B------:R-:W-:-:S07]  /*1270*/  MOV R5, R0 ;  /* 0x0000000000057202 */ /* 0x000fce0000000f00 */
.L_x_58:
[----:B------:R-:W-:Y:S01]  /*1280*/  STG.E desc[UR16][R8.64], R5 ;  /* 0x0000000508007986 */ /* 0x000fe2000c101910 */
[----:B------:R-:W-:Y:S05]  /*1290*/  EXIT ;  /* 0x000000000000794d */ /* 0x000fea0003800000 */
        .weak           $__internal_2_$__cuda_sm3x_div_rn_noftz_f32_slowpath
        .type           $__internal_2_$__cuda_sm3x_div_rn_noftz_f32_slowpath,@function
        .size           $__internal_2_$__cuda_sm3x_div_rn_noftz_f32_slowpath,(.L_x_596 - $__internal_2_$__cuda_sm3x_div_rn_noftz_f32_slowpath)
$__internal_2_$__cuda_sm3x_div_rn_noftz_f32_slowpath:
[----:B------:R-:W-:Y:S02]  /*12a0*/  SHF.R.U32.HI R5, RZ, 0x17, R0 ;  /* 0x00000017ff057819 */ /* 0x000fe40000011600 */
[--C-:B------:R-:W-:Y:S02]  /*12b0*/  SHF.R.U32.HI R4, RZ, 0x17, R3.reuse ;  /* 0x00000017ff047819 */ /* 0x100fe40000011603 */
[----:B------:R-:W-:Y:S02]  /*12c0*/  LOP3.LUT R5, R5, 0xff, RZ, 0xc0, !PT ;  /* 0x000000ff05057812 */ /* 0x000fe400078ec0ff */
[----:B------:R-:W-:Y:S01]  /*12d0*/  LOP3.LUT R12, R4, 0xff, RZ, 0xc0, !PT ;  /* 0x000000ff040c7812 */ /* 0x000fe200078ec0ff */
[----:B------:R-:W-:Y:S01]  /*12e0*/  IMAD.MOV.U32 R4, RZ, RZ, R3 ;  /* 0x000000ffff047224 */ /* 0x000fe200078e0003 */
[----:B------:R-:W-:Y:S01]  /*12f0*/  MOV R7, R0 ;  /* 0x0000000000077202 */ /* 0x000fe20000000f00 */
[----:B------:R-:W-:Y:S01]  /*1300*/  VIADD R10, R5, 0xffffffff ;  /* 0xffffffff050a7836 */ /* 0x000fe20000000000 */
[----:B------:R-:W-:-:S04]  /*1310*/  IADD3 R11, PT, PT, R12, -0x1, RZ ;  /* 0xffffffff0c0b7810 */ /* 0x000fc80007ffe0ff */
[----:B------:R-:W-:-:S04]  /*1320*/  ISETP.GT.U32.AND P0, PT, R10, 0xfd, PT ;  /* 0x000000fd0a00780c */ /* 0x000fc80003f04070 */
[----:B------:R-:W-:-:S13]  /*1330*/  ISETP.GT.U32.OR P0, PT, R11, 0xfd, P0 ;  /* 0x000000fd0b00780c */ /* 0x000fda0000704470 */
[----:B------:R-:W-:Y:S01]  /*1340*/  @!P0 IMAD.MOV.U32 R6, RZ, RZ, RZ ;  /* 0x000000ffff068224 */ /* 0x000fe200078e00ff */
        /* <DEDUP_REMOVED lines=24> */
.L_x_59:
[----:B------:R-:W-:Y:S02]  /*14d0*/  LEA R0, R5, 0xc0800000, 0x17 ;  /* 0xc080000005007811 */ /* 0x000fe400078eb8ff */
[----:B------:R-:W-:-:S03]  /*14e0*/  IADD3 R3, PT, PT, R12, -0x7f, RZ ;  /* 0xffffff810c037810 */ /* 0x000fc60007ffe0ff */
[----:B------:R-:W-:Y:S01]  /*14f0*/  IMAD.IADD R7, R7, 0x1, -R0 ;  /* 0x0000000107077824 */ /* 0x000fe200078e0a00 */
[C---:B------:R-:W-:Y:S01]  /*1500*/  IADD3 R5, PT, PT, R3.reuse, 0x7f, -R5 ;  /* 0x0000007f03057810 */ /* 0x040fe20007ffe805 */
[----:B------:R-:W-:Y:S02]  /*1510*/  IMAD R0, R3, -0x800000, R4 ;  /* 0xff80000003007824 */ /* 0x000fe400078e0204 */
[----:B------:R-:W0:Y:S01]  /*1520*/  MUFU.RCP R10, R7 ;  /* 0x00000007000a7308 */ /* 0x000e220000001000 */
[----:B------:R-:W-:Y:S01]  /*1530*/  FADD.FTZ R11, -R7, -RZ ;  /* 0x800000ff070b7221 */ /* 0x000fe20000010100 */
[----:B------:R-:W-:-:S03]  /*1540*/  IMAD.IADD R5, R5, 0x1, R6 ;  /* 0x0000000105057824 */ /* 0x000fc600078e0206 */
        /* <DEDUP_REMOVED lines=42> */
.L_x_65:
[----:B------:R-:W-:-:S04]  /*17f0*/  LOP3.LUT R0, R0, 0x80000000, RZ, 0xc0, !PT ;  /* 0x8000000000007812 */ /* 0x000fc800078ec0ff */
[----:B------:R-:W-:Y:S01]  /*1800*/  LOP3.LUT R0, R0, 0x7f800000, RZ, 0xfc, !PT ;  /* 0x7f80000000007812 */ /* 0x000fe200078efcff */
[----:B------:R-:W-:Y:S06]  /*1810*/  BRA `(.L_x_66) ;  /* 0x0000000000287947 */ /* 0x000fec0003800000 */
.L_x_64:
[----:B------:R-:W-:Y:S01]  /*1820*/  IMAD R0, R5, 0x800000, R0 ;  /* 0x0080000005007824 */ /* 0x000fe200078e0200 */
[----:B------:R-:W-:Y:S06]  /*1830*/  BRA `(.L_x_66) ;  /* 0x0000000000207947 */ /* 0x000fec0003800000 */
.L_x_63:
[----:B------:R-:W-:-:S04]  /*1840*/  LOP3.LUT R0, R7, 0x80000000, R4, 0x48, !PT ;  /* 0x8000000007007812 */ /* 0x000fc800078e4804 */
[----:B------:R-:W-:Y:S01]  /*1850*/  LOP3.LUT R0, R0, 0x7f800000, RZ, 0xfc, !PT ;  /* 0x7f80000000007812 */ /* 0x000fe200078efcff */
[----:B------:R-:W-:Y:S06]  /*1860*/  BRA `(.L_x_66) ;  /* 0x0000000000147947 */ /* 0x000fec0003800000 */
.L_x_62:
[----:B------:R-:W-:Y:S01]  /*1870*/  LOP3.LUT R0, R7, 0x80000000, R4, 0x48, !PT ;  /* 0x8000000007007812 */ /* 0x000fe200078e4804 */
[----:B------:R-:W-:Y:S06]  /*1880*/  BRA `(.L_x_66) ;  /* 0x00000000000c7947 */ /* 0x000fec0003800000 */
.L_x_61:
[----:B------:R-:W0:Y:S01]  /*1890*/  MUFU.RSQ R0, -QNAN ;  /* 0xffc0000000007908 */ /* 0x000e220000001400 */
[----:B------:R-:W-:Y:S05]  /*18a0*/  BRA `(.L_x_66) ;  /* 0x0000000000047947 */ /* 0x000fea0003800000 */
.L_x_60:
[----:B------:R-:W-:-:S07]  /*18b0*/  FADD.FTZ R0, R3, R0 ;  /* 0x0000000003007221 */ /* 0x000fce0000010000 */
.L_x_66:
[----:B------:R-:W-:-:S04]  /*18c0*/  HFMA2 R3, -RZ, RZ, 0, 0 ;  /* 0x00000000ff037431 */ /* 0x000fc800000001ff */
[----:B0-----:R-:W-:Y:S05]  /*18d0*/  RET.REL.NODEC R2 `(fast_mean_xhat_kernel) ;  /* 0xffffffe402c87950 */ /* 0x001fea0003c3ffff */
.L_x_67:
        /* <DEDUP_REMOVED lines=10> */
.L_x_596:


//--------------------- .text.dx_kernel_full      --------------------------
	.section	.text.dx_kernel_full,"ax",@progbits
	.align	128
        .global         dx_kernel_full
        .type           dx_kernel_full,@function
        .size           dx_kernel_full,(.L_x_597 - dx_kernel_full)
        .other          dx_kernel_full,@"STO_CUDA_ENTRY STV_DEFAULT"
dx_kernel_full:
.text.dx_kernel_full:
[----:B------:R-:W-:Y:S01]  /*0000*/  LDC R1, c[0x0][0x37c] ;  /* 0x0000df00ff017b82 */ /* 0x000fe20000000800 */
[----:B------:R-:W0:Y:S07]  /*0010*/  S2R R3, SR_TID.X ;  /* 0x0000000000037919 */ /* 0x000e2e0000002100 */
[----:B------:R-:W0:Y:S01]  /*0020*/  S2UR UR4, SR_CTAID.X ;  /* 0x00000000000479c3 */ /* 0x000e220000002500 */
[----:B------:R-:W1:Y:S07]  /*0030*/  LDCU UR5, c[0x0][0x3ac] ;  /* 0x00007580ff0577ac */ /* 0x000e6e0008000800 */
[----:B------:R-:W0:Y:S02]  /*0040*/  LDC R8, c[0x0][0x360] ;  /* 0x0000d800ff087b82 */ /* 0x000e240000000800 */
[----:B0-----:R-:W-:-:S05]  /*0050*/  IMAD R3, R8, UR4, R3 ;  /* 0x0000000408037c24 */ /* 0x001fca000f8e0203 */
[----:B-1----:R-:W-:-:S13]  /*0060*/  ISETP.GE.AND P0, PT, R3, UR5, PT ;  /* 0x0000000503007c0c */ /* 0x002fda000bf06270 */
[----:B------:R-:W-:Y:S05]  /*0070*/  @P0 EXIT ;  /* 0x000000000000094d */ /* 0x000fea0003800000 */
[----:B------:R-:W0:Y:S02]  /*0080*/  LDC R6, c[0x0][0x3a8] ;  /* 0x0000ea00ff067b82 */ /* 0x000e240000000800 */
[----:B0-----:R-:W-:-:S13]  /*0090*/  ISETP.GE.AND P0, PT, R6, 0x1, PT ;  /* 0x000000010600780c */ /* 0x001fda0003f06270 */
[----:B------:R-:W-:Y:S05]  /*00a0*/  @!P0 EXIT ;  /* 0x000000000000894d */ /* 0x000fea0003800000 */
[----:B------:R-:W0:Y:S01]  /*00b0*/  LDCU UR4, c[0x0][0x370] ;  /* 0x00006e00ff0477ac */ /* 0x000e220008000800 */
[C---:B------:R-:W-:Y:S02]  /*00c0*/  LOP3.LUT R4, R6.reuse, 0x7ffffff8, RZ, 0xc0, !PT ;  /* 0x7ffffff806047812 */ /* 0x040fe400078ec0ff */
[C---:B------:R-:W-:Y:S01]  /*00d0*/  LOP3.LUT R5, R6.reuse, 0x7, RZ, 0xc0, !PT ;  /* 0x0000000706057812 */ /* 0x040fe200078ec0ff */
[----:B------:R-:W1:Y:S01]  /*00e0*/  LDCU.64 UR6, c[0x0][0x358] ;  /* 0x00006b00ff0677ac */ /* 0x000e620008000a00 */
[----:B------:R-:W-:Y:S02]  /*00f0*/  LOP3.LUT R6, R6, 0x3, RZ, 0xc0, !PT ;  /* 0x0000000306067812 */ /* 0x000fe400078ec0ff */
[----:B------:R-:W-:Y:S01]  /*0100*/  IADD3 R7, PT, PT, -R4, RZ, RZ ;  /* 0x000000ff04077210 */ /* 0x000fe20007ffe1ff */
[----:B0-----:R-:W-:-:S07]  /*0110*/  IMAD R8, R8, UR4, RZ ;  /* 0x0000000408087c24 */ /* 0x001fce000f8e02ff */
.L_x_118:
[----:B0-----:R-:W0:Y:S01]  /*0120*/  LDCU UR4, c[0x0][0x3a8] ;  /* 0x00007500ff0477ac */ /* 0x001e220008000800 */
[----:B--2---:R-:W2:Y:S01]  /*0130*/  LDC.64 R22, c[0x0][0x388] ;  /* 0x0000e200ff167b82 */ /* 0x004ea20000000a00 */
[----:B------:R-:W-:-:S07]  /*0140*/  HFMA2 R9, -RZ, RZ, 0, 0 ;  /* 0x00000000ff097431 */ /* 0x000fce00000001ff */
[----:B---3--:R-:W3:Y:S08]  /*0150*/  LDC.64 R20, c[0x0][0x390] ;  /* 0x0000e400ff147b82 */ /* 0x008ef00000000a00 */
[----:B----4-:R-:W4:Y:S01]  /*0160*/  LDC.64 R18, c[0x0][0x398] ;  /* 0x0000e600ff127b82 */ /* 0x010f220000000a00 */
[----:B0-----:R-:W-:-:S07]  /*0170*/  UISETP.GE.U32.AND UP0, UPT, UR4, 0x8, UPT ;  /* 0x000000080400788c */ /* 0x001fce000bf06070 */
[----:B------:R-:W0:Y:S01]  /*0180*/  LDC.64 R16, c[0x0][0x3a0] ;  /* 0x0000e800ff107b82 */ /* 0x000e220000000a00 */
[----:B--2---:R-:W-:-:S04]  /*0190*/  IMAD.WIDE R22, R3, 0x4, R22 ;  /* 0x0000000403167825 */ /* 0x004fc800078e0216 */
[----:B---3--:R-:W-:-:S04]  /*01a0*/  IMAD.WIDE R20, R3, 0x4, R20 ;  /* 0x0000000403147825 */ /* 0x008fc800078e0214 */
[----:B----4-:R-:W-:-:S04]  /*01b0*/  IMAD.WIDE R18, R3, 0x4, R18 ;  /* 0x0000000403127825 */ /* 0x010fc800078e0212 */
[----:B0-----:R-:W-:Y:S01]  /*01c0*/  IMAD.WIDE R16, R3, 0x4, R16 ;  /* 0x0000000403107825 */ /* 0x001fe200078e0210 */
[----:B------:R-:W-:Y:S06]  /*01d0*/  BRA.U !UP0, `(.L_x_68) ;  /* 0x0000000d084c7547 */ /* 0x000fec000b800000 */
[----:B------:R-:W0:Y:S01]  /*01e0*/  LDC R9, c[0x0][0x3ac] ;  /* 0x0000eb00ff097b82 */ /* 0x000e220000000800 */
[----:B------:R-:W-:Y:S02]  /*01f0*/  MOV R10, RZ ;  /* 0x000000ff000a7202 */ /* 0x000fe40000000f00 */
[----:B------:R-:W-:Y:S02]  /*0200*/  MOV R12, R3 ;  /* 0x00000003000c7202 */ /* 0x000fe40000000f00 */
[----:B------:R-:W-:-:S03]  /*0210*/  MOV R11, R7 ;  /* 0x00000007000b7202 */ /* 0x000fc60000000f00 */
[----:B------:R-:W2:Y:S04]  /*0220*/  LDC.64 R14, c[0x0][0x380] ;  /* 0x0000e000ff0e7b82 */ /* 0x000ea80000000a00 */
.L_x_93:
[----:B-1-3--:R-:W3:Y:S01]  /*0230*/  LDG.E R2, desc[UR6][R22.64] ;  /* 0x0000000616027981 */ /* 0x00aee2000c1e1900 */
[----:B------:R-:W-:Y:S01]  /*0240*/  BSSY.RECONVERGENT B1, `(.L_x_69) ;  /* 0x000000d000017945 */ /* 0x000fe20003800200 */
[----:B---3--:R-:W-:-:S04]  /*0250*/  IADD3 R0, PT, PT, R2, 0x1800000, RZ ;  /* 0x0180000002007810 */ /* 0x008fc80007ffe0ff */
[----:B------:R-:W-:-:S04]  /*0260*/  LOP3.LUT R0, R0, 0x7f800000, RZ, 0xc0, !PT ;  /* 0x7f80000000007812 */ /* 0x000fc800078ec0ff */
[----:B------:R-:W-:-:S13]  /*0270*/  ISETP.GT.U32.AND P0, PT, R0, 0x1ffffff, PT ;  /* 0x01ffffff0000780c */ /* 0x000fda0003f04070 */
[----:B------:R-:W-:Y:S05]  /*0280*/  @P0 BRA `(.L_x_70) ;  /* 0x0000000000100947 */ /* 0x000fea0003800000 */
[----:B------:R-:W-:Y:S02]  /*0290*/  MOV R0, R2 ;  /* 0x0000000200007202 */ /* 0x000fe40000000f00 */
[----:B------:R-:W-:-:S07]  /*02a0*/  MOV R2, 0x2c0 ;  /* 0x000002c000027802 */ /* 0x000fce0000000f00 */
[----:B0-2---:R-:W-:Y:S05]  /*02b0*/  CALL.REL.NOINC `($__internal_3_$__cuda_sm20_rcp_rn_f32_slowpath) ;  /* 0x00000018005c7944 */ /* 0x005fea0003c00000 */
[----:B------:R-:W-:Y:S05]  /*02c0*/  BRA `(.L_x_71) ;  /* 0x0000000000107947 */ /* 0x000fea0003800000 */
.L_x_70:
[----:B------:R-:W1:Y:S02]  /*02d0*/  MUFU.RCP R29, R2 ;  /* 0x00000002001d7308 */ /* 0x000e640000001000 */
[----:B-1----:R-:W-:-:S04]  /*02e0*/  FFMA R0, R2, R29, -1 ;  /* 0xbf80000002007423 */ /* 0x002fc8000000001d */
[----:B------:R-:W-:-:S04]  /*02f0*/  FADD.FTZ R0, -R0, -RZ ;  /* 0x800000ff00007221 */ /* 0x000fc80000010100 */
[----:B------:R-:W-:-:S07]  /*0300*/  FFMA R29, R29, R0, R29 ;  /* 0x000000001d1d7223 */ /* 0x000fce000000001d */
.L_x_71:
[----:B------:R-:W-:Y:S05]  /*0310*/  BSYNC.RECONVERGENT B1 ;  /* 0x0000000000017941 */ /* 0x000fea0003800200 */
.L_x_69:
[----:B--2---:R-:W-:Y:S01]  /*0320*/  IMAD.WIDE R26, R12, 0x4, R14 ;  /* 0x000000040c1a7825 */ /* 0x004fe200078e020e */
[----:B------:R-:W2:Y:S04]  /*0330*/  LDG.E R0, desc[UR6][R20.64] ;  /* 0x0000000614007981 */ /* 0x000ea8000c1e1900 */
[----:B------:R-:W2:Y:S04]  /*0340*/  LDG.E R13, desc[UR6][R18.64] ;  /* 0x00000006120d7981 */ /* 0x000ea8000c1e1900 */
[----:B------:R-:W3:Y:S04]  /*0350*/  LDG.E R2, desc[UR6][R16.64] ;  /* 0x0000000610027981 */ /* 0x000ee8000c1e1900 */
[----:B------:R-:W3:Y:S01]  /*0360*/  LDG.E R25, desc[UR6][R26.64] ;  /* 0x000000061a197981 */ /* 0x000ee2000c1e1900 */
[----:B--2---:R-:W-:-:S04]  /*0370*/  FADD R0, R0, -R13 ;  /* 0x8000000d00007221 */ /* 0x004fc80000000000 */
[----:B---3--:R-:W-:Y:S01]  /*0380*/  FFMA R0, -R25, R2, R0 ;  /* 0x0000000219007223 */ /* 0x008fe20000000100 */
[----:B------:R-:W-:-:S04]  /*0390*/  IMAD.WIDE R24, R10, 0x4, R20 ;  /* 0x000000040a187825 */ /* 0x000fc800078e0214 */
[----:B------:R-:W-:-:S05]  /*03a0*/  FMUL R29, R0, R29 ;  /* 0x0000001d001d7220 */ /* 0x000fca0000400000 */
[----:B------:R1:W-:Y:S04]  /*03b0*/  STG.E desc[UR6][R24.64], R29 ;  /* 0x0000001d18007986 */ /* 0x0003e8000c101906 */
[----:B------:R-:W2:Y:S01]  /*03c0*/  LDG.E R2, desc[UR6][R22.64] ;  /* 0x0000000616027981 */ /* 0x000ea2000c1e1900 */
[----:B------:R-:W-:Y:S01]  /*03d0*/  BSSY.RECONVERGENT B1, `(.L_x_72) ;  /* 0x000000d000017945 */ /* 0x000fe20003800200 */
[----:B--2---:R-:W-:-:S04]  /*03e0*/  IADD3 R0, PT, PT, R2, 0x1800000, RZ ;  /* 0x0180000002007810 */ /* 0x004fc80007ffe0ff */
[----:B------:R-:W-:-:S04]  /*03f0*/  LOP3.LUT R0, R0, 0x7f800000, RZ, 0xc0, !PT ;  /* 0x7f80000000007812 */ /* 0x000fc800078ec0ff */
[----:B------:R-:W-:-:S13]  /*0400*/  ISETP.GT.U32.AND P0, PT, R0, 0x1ffffff, PT ;  /* 0x01ffffff0000780c */ /* 0x000fda0003f04070 */
[----:B-1----:R-:W-:Y:S05]  /*0410*/  @P0 BRA `(.L_x_73) ;  /* 0x0000000000100947 */ /* 0x002fea0003800000 */
[----:B------:R-:W-:Y:S02]  /*0420*/  MOV R0, R2 ;  /* 0x0000000200007202 */ /* 0x000fe40000000f00 */
[----:B------:R-:W-:-:S07]  /*0430*/  MOV R2, 0x450 ;  /* 0x0000045000027802 */ /* 0x000fce0000000f00 */
[----:B0-----:R-:W-:Y:S05]  /*0440*/  CALL.REL.NOINC `($__internal_3_$__cuda_sm20_rcp_rn_f32_slowpath) ;  /* 0x0000001400f87944 */ /* 0x001fea0003c00000 */
[----:B------:R-:W-:Y:S05]  /*0450*/  BRA `(.L_x_74) ;  /* 0x0000000000107947 */ /* 0x000fea0003800000 */
.L_x_73:
[----:B------:R-:W1:Y:S02]  /*0460*/  MUFU.RCP R29, R2 ;  /* 0x00000002001d7308 */ /* 0x000e640000001000 */
[----:B-1----:R-:W-:-:S04]  /*0470*/  FFMA R0, R2, R29, -1 ;  /* 0xbf80000002007423 */ /* 0x002fc8000000001d */
[----:B------:R-:W-:-:S04]  /*0480*/  FADD.FTZ R0, -R0, -RZ ;  /* 0x800000ff00007221 */ /* 0x000fc80000010100 */
[----:B------:R-:W-:-:S07]  /*0490*/  FFMA R29, R29, R0, R29 ;  /* 0x000000001d1d7223 */ /* 0x000fce000000001d */
.L_x_74:
[----:B------:R-:W-:Y:S05]  /*04a0*/  BSYNC.RECONVERGENT B1 ;  /* 0x0000000000017941 */ /* 0x000fea0003800200 */
.L_x_72:
[C---:B0-----:R-:W-:Y:S01]  /*04b0*/  IMAD.WIDE R26, R9.reuse, 0x4, R26 ;  /* 0x00000004091a7825 */ /* 0x041fe200078e021a */
[----:B------:R-:W2:Y:S04]  /*04c0*/  LDG.E R0, desc[UR6][R20.64] ;  /* 0x0000000614007981 */ /* 0x000ea8000c1e1900 */
[----:B------:R-:W2:Y:S04]  /*04d0*/  LDG.E R13, desc[UR6][R18.64] ;  /* 0x00000006120d7981 */ /* 0x000ea8000c1e1900 */
[----:B------:R-:W3:Y:S04]  /*04e0*/  LDG.E R2, desc[UR6][R16.64] ;  /* 0x0000000610027981 */ /* 0x000ee8000c1e1900 */
[----:B------:R-:W3:Y:S01]  /*04f0*/  LDG.E R31, desc[UR6][R26.64] ;  /* 0x000000061a1f7981 */ /* 0x000ee2000c1e1900 */
[----:B------:R-:W-:-:S04]  /*0500*/  IMAD.WIDE R24, R9, 0x4, R24 ;  /* 0x0000000409187825 */ /* 0x000fc800078e0218 */
[----:B--2---:R-:W-:-:S04]  /*0510*/  FADD R0, R0, -R13 ;  /* 0x8000000d00007221 */ /* 0x004fc80000000000 */
[----:B---3--:R-:W-:-:S04]  /*0520*/  FFMA R0, -R31, R2, R0 ;  /* 0x000000021f007223 */ /* 0x008fc80000000100 */
[----:B------:R-:W-:-:S05]  /*0530*/  FMUL R29, R0, R29 ;  /* 0x0000001d001d7220 */ /* 0x000fca0000400000 */
[----:B------:R0:W-:Y:S04]  /*0540*/  STG.E desc[UR6][R24.64], R29 ;  /* 0x0000001d18007986 */ /* 0x0001e8000c101906 */
[----:B------:R-:W2:Y:S01]  /*0550*/  LDG.E R2, desc[UR6][R22.64] ;  /* 0x0000000616027981 */ /* 0x000ea2000c1e1900 */
[----:B------:R-:W-:Y:S01]  /*0560*/  BSSY.RECONVERGENT B1, `(.L_x_75) ;  /* 0x000000d000017945 */ /* 0x000fe20003800200 */
[----:B--2---:R-:W-:-:S04]  /*0570*/  IADD3 R0, PT, PT, R2, 0x1800000, RZ ;  /* 0x0180000002007810 */ /* 0x004fc80007ffe0ff */
[----:B------:R-:W-:-:S04]  /*0580*/  LOP3.LUT R0, R0, 0x7f800000, RZ, 0xc0, !PT ;  /* 0x7f80000000007812 */ /* 0x000fc800078ec0ff */
[----:B------:R-:W-:-:S13]  /*0590*/  ISETP.GT.U32.AND P0, PT, R0, 0x1ffffff, PT ;  /* 0x01ffffff0000780c */ /* 0x000fda0003f04070 */
[----:B0-----:R-:W-:Y:S05]  /*05a0*/  @P0 BRA `(.L_x_76) ;  /* 0x0000000000100947 */ /* 0x001fea0003800000 */
[----:B------:R-:W-:Y:S02]  /*05b0*/  MOV R0, R2 ;  /* 0x0000000200007202 */ /* 0x000fe40000000f00 */
[----:B------:R-:W-:-:S07]  /*05c0*/  MOV R2, 0x5e0 ;  /* 0x000005e000027802 */ /* 0x000fce0000000f00 */
[----:B------:R-:W-:Y:S05]  /*05d0*/  CALL.REL.NOINC `($__internal_3_$__cuda_sm20_rcp_rn_f32_slowpath) ;  /* 0x0000001400947944 */ /* 0x000fea0003c00000 */
[----:B------:R-:W-:Y:S05]  /*05e0*/  BRA `(.L_x_77) ;  /* 0x0000000000107947 */ /* 0x000fea0003800000 */
.L_x_76:
[----:B------:R-:W0:Y:S02]  /*05f0*/  MUFU.RCP R29, R2 ;  /* 0x00000002001d7308 */ /* 0x000e240000001000 */
[----:B0-----:R-:W-:-:S04]  /*0600*/  FFMA R0, R2, R29, -1 ;  /* 0xbf80000002007423 */ /* 0x001fc8000000001d */
[----:B------:R-:W-:-:S04]  /*0610*/  FADD.FTZ R0, -R0, -RZ ;  /* 0x800000ff00007221 */ /* 0x000fc80000010100 */
[----:B------:R-:W-:-:S07]  /*0620*/  FFMA R29, R29, R0, R29 ;  /* 0x000000001d1d7223 */ /* 0x000fce000000001d */
.L_x_77:
[----:B------:R-:W-:Y:S05]  /*0630*/  BSYNC.RECONVERGENT B1 ;  /* 0x0000000000017941 */ /* 0x000fea0003800200 */
.L_x_75:
[C---:B------:R-:W-:Y:S01]  /*0640*/  IMAD.WIDE R26, R9.reuse, 0x4, R26 ;  /* 0x00000004091a7825 */ /* 0x040fe200078e021a */
        /* <DEDUP_REMOVED lines=19> */
.L_x_79:
[----:B------:R-:W0:Y:S02]  /*0780*/  MUFU.RCP R29, R2 ;  /* 0x00000002001d7308 */ /* 0x000e240000001000 */
[----:B0-----:R-:W-:-:S04]  /*0790*/  FFMA R0, R2, R29, -1 ;  /* 0xbf80000002007423 */ /* 0x001fc8000000001d */
[----:B------:R-:W-:-:S04]  /*07a0*/  FADD.FTZ R0, -R0, -RZ ;  /* 0x800000ff00007221 */ /* 0x000fc80000010100 */
[----:B------:R-:W-:-:S07]  /*07b0*/  FFMA R29, R29, R0, R29 ;  /* 0x000000001d1d7223 */ /* 0x000fce000000001d */
.L_x_80:
[----:B------:R-:W-:Y:S05]  /*07c0*/  BSYNC.RECONVERGENT B1 ;  /* 0x0000000000017941 */ /* 0x000fea0003800200 */
.L_x_78:
        /* <DEDUP_REMOVED lines=20> */
.L_x_82:
[----:B------:R-:W0:Y:S02]  /*0910*/  MUFU.RCP R29, R2 ;  /* 0x00000002001d7308 */ /* 0x000e240000001000 */
[----:B0-----:R-:W-:-:S04]  /*0920*/  FFMA R0, R2, R29, -1 ;  /* 0xbf80000002007423 */ /* 0x001fc8000000001d */
[----:B------:R-:W-:-:S04]  /*0930*/  FADD.FTZ R0, -R0, -RZ ;  /* 0x800000ff00007221 */ /* 0x000fc80000010100 */
[----:B------:R-:W-:-:S07]  /*0940*/  FFMA R29, R29, R0, R29 ;  /* 0x000000001d1d7223 */ /* 0x000fce000000001d */
.L_x_83:
[----:B------:R-:W-:Y:S05]  /*0950*/  BSYNC.RECONVERGENT B1 ;  /* 0x0000000000017941 */ /* 0x000fea0003800200 */
.L_x_81:
        /* <DEDUP_REMOVED lines=20> */
.L_x_85:
[----:B------:R-:W0:Y:S02]  /*0aa0*/  MUFU.RCP R29, R2 ;  /* 0x00000002001d7308 */ /* 0x000e240000001000 */
[----:B0-----:R-:W-:-:S04]  /*0ab0*/  FFMA R0, R2, R29, -1 ;  /* 0xbf80000002007423 */ /* 0x001fc8000000001d */
[----:B------:R-:W-:-:S04]  /*0ac0*/  FADD.FTZ R0, -R0, -RZ ;  /* 0x800000ff00007221 */ /* 0x000fc80000010100 */
[----:B------:R-:W-:-:S07]  /*0ad0*/  FFMA R29, R29, R0, R29 ;  /* 0x000000001d1d7223 */ /* 0x000fce000000001d */
.L_x_86:
[----:B------:R-:W-:Y:S05]  /*0ae0*/  BSYNC.RECONVERGENT B1 ;  /* 0x0000000000017941 */ /* 0x000fea0003800200 */
.L_x_84:
        /* <DEDUP_REMOVED lines=20> */
.L_x_88:
[----:B------:R-:W0:Y:S02]  /*0c30*/  MUFU.RCP R29, R2 ;  /* 0x00000002001d7308 */ /* 0x000e240000001000 */
[----:B0-----:R-:W-:-:S04]  /*0c40*/  FFMA R0, R2, R29, -1 ;  /* 0xbf80000002007423 */ /* 0x001fc8000000001d */
[----:B------:R-:W-:-:S04]  /*0c50*/  FADD.FTZ R0, -R0, -RZ ;  /* 0x800000ff00007221 */ /* 0x000fc80000010100 */
[----:B------:R-:W-:-:S07]  /*0c60*/  FFMA R29, R29, R0, R29 ;  /* 0x000000001d1d7223 */ /* 0x000fce000000001d */
.L_x_89:
[----:B------:R-:W-:Y:S05]  /*0c70*/  BSYNC.RECONVERGENT B1 ;  /* 0x0000000000017941 */ /* 0x000fea0003800200 */
.L_x_87:
        /* <DEDUP_REMOVED lines=20> */
.L_x_91:
[----:B------:R-:W0:Y:S02]  /*0dc0*/  MUFU.RCP R29, R2 ;  /* 0x00000002001d7308 */ /* 0x000e240000001000 */
[----:B0-----:R-:W-:-:S04]  /*0dd0*/  FFMA R0, R2, R29, -1 ;  /* 0xbf80000002007423 */ /* 0x001fc8000000001d */
[----:B------:R-:W-:-:S04]  /*0de0*/  FADD.FTZ R0, -R0, -RZ ;  /* 0x800000ff00007221 */ /* 0x000fc80000010100 */
[----:B------:R-:W-:-:S07]  /*0df0*/  FFMA R29, R29, R0, R29 ;  /* 0x000000001d1d7223 */ /* 0x000fce000000001d */
.L_x_92:
[----:B------:R-:W-:Y:S05]  /*0e00*/  BSYNC.RECONVERGENT B1 ;  /* 0x0000000000017941 */ /* 0x000fea0003800200 */
.L_x_90:
[C---:B------:R-:W-:Y:S01]  /*0e10*/  IMAD.WIDE R26, R9.reuse, 0x4, R26 ;  /* 0x00000004091a7825 */ /* 0x040fe200078e021a */
[----:B------:R-:W2:Y:S04]  /*0e20*/  LDG.E R0, desc[UR6][R20.64] ;  /* 0x0000000614007981 */ /* 0x000ea8000c1e1900 */
[----:B------:R-:W2:Y:S04]  /*0e30*/  LDG.E R13, desc[UR6][R18.64] ;  /* 0x00000006120d7981 */ /* 0x000ea8000c1e1900 */
[----:B------:R-:W3:Y:S04]  /*0e40*/  LDG.E R27, desc[UR6][R26.64] ;  /* 0x000000061a1b7981 */ /* 0x000ee8000c1e1900 */
[----:B------:R-:W3:Y:S01]  /*0e50*/  LDG.E R2, desc[UR6][R16.64] ;  /* 0x0000000610027981 */ /* 0x000ee2000c1e1900 */
[----:B------:R-:W-:Y:S01]  /*0e60*/  IMAD.WIDE R24, R9, 0x4, R24 ;  /* 0x0000000409187825 */ /* 0x000fe200078e0218 */
[----:B------:R-:W-:-:S02]  /*0e70*/  IADD3 R11, PT, PT, R11, 0x8, RZ ;  /* 0x000000080b0b7810 */ /* 0x000fc40007ffe0ff */
[----:B------:R-:W-:Y:S02]  /*0e80*/  LEA R10, R9, R10, 0x3 ;  /* 0x0000000a090a7211 */ /* 0x000fe400078e18ff */
[----:B------:R-:W-:Y:S02]  /*0e90*/  ISETP.NE.AND P0, PT, R11, RZ, PT ;  /* 0x000000ff0b00720c */ /* 0x000fe40003f05270 */
[----:B------:R-:W-:Y:S01]  /*0ea0*/  LEA R12, R9, R12, 0x3 ;  /* 0x0000000c090c7211 */ /* 0x000fe200078e18ff */
[----:B--2---:R-:W-:-:S04]  /*0eb0*/  FADD R0, R0, -R13 ;  /* 0x8000000d00007221 */ /* 0x004fc80000000000 */
[----:B---3--:R-:W-:-:S04]  /*0ec0*/  FFMA R0, -R27, R2, R0 ;  /* 0x000000021b007223 */ /* 0x008fc80000000100 */
[----:B------:R-:W-:-:S05]  /*0ed0*/  FMUL R29, R0, R29 ;  /* 0x0000001d001d7220 */ /* 0x000fca0000400000 */
[----:B------:R3:W-:Y:S01]  /*0ee0*/  STG.E desc[UR6][R24.64], R29 ;  /* 0x0000001d18007986 */ /* 0x0007e2000c101906 */
[----:B------:R-:W-:Y:S05]  /*0ef0*/  @P0 BRA `(.L_x_93) ;  /* 0xfffffff000cc0947 */ /* 0x000fea000383ffff */
[----:B------:R-:W-:-:S07]  /*0f00*/  MOV R9, R4 ;  /* 0x0000000400097202 */ /* 0x000fce0000000f00 */
.L_x_68:
[----:B------:R-:W-:-:S13]  /*0f10*/  ISETP.NE.AND P0, PT, R5, RZ, PT ;  /* 0x000000ff0500720c */ /* 0x000fda0003f05270 */
[----:B------:R-:W-:Y:S05]  /*0f20*/  @!P0 BRA `(.L_x_94) ;  /* 0x0000000c002c8947 */ /* 0x000fea0003800000 */
[----:B------:R-:W-:-:S04]  /*0f30*/  IADD3 R0, PT, PT, R5, -0x1, RZ ;  /* 0xffffffff05007810 */ /* 0x000fc80007ffe0ff */
[----:B------:R-:W-:-:S13]  /*0f40*/  ISETP.GE.U32.AND P0, PT, R0, 0x3, PT ;  /* 0x000000030000780c */ /* 0x000fda0003f06070 */
[----:B------:R-:W-:Y:S05]  /*0f50*/  @!P0 BRA `(.L_x_95) ;  /* 0x0000000400b08947 */ /* 0x000fea0003800000 */
[----:B-1----:R-:W2:Y:S01]  /*0f60*/  LDG.E R2, desc[UR6][R22.64] ;  /* 0x0000000616027981 */ /* 0x002ea2000c1e1900 */
[----:B------:R-:W0:Y:S01]  /*0f70*/  LDCU UR4, c[0x0][0x3ac] ;  /* 0x00007580ff0477ac */ /* 0x000e220008000800 */
[----:B------:R-:W-:Y:S01]  /*0f80*/  BSSY.RECONVERGENT B1, `(.L_x_96) ;  /* 0x000000f000017945 */ /* 0x000fe20003800200 */
[----:B0-----:R-:W-:-:S05]  /*0f90*/  IMAD R10, R9, UR4, RZ ;  /* 0x00000004090a7c24 */ /* 0x001fca000f8e02ff */
[----:B------:R-:W-:Y:S02]  /*0fa0*/  IADD3 R11, PT, PT, R10, R3, RZ ;  /* 0x000000030a0b7210 */ /* 0x000fe40007ffe0ff */
[----:B--2---:R-:W-:-:S04]  /*0fb0*/  IADD3 R0, PT, PT, R2, 0x1800000, RZ ;  /* 0x0180000002007810 */ /* 0x004fc80007ffe0ff */
[----:B------:R-:W-:-:S04]  /*0fc0*/  LOP3.LUT R0, R0, 0x7f800000, RZ, 0xc0, !PT ;  /* 0x7f80000000007812 */ /* 0x000fc800078ec0ff */
[----:B------:R-:W-:-:S13]  /*0fd0*/  ISETP.GT.U32.AND P0, PT, R0, 0x1ffffff, PT ;  /* 0x01ffffff0000780c */ /* 0x000fda0003f04070 */
[----:B------:R-:W-:Y:S05]  /*0fe0*/  @P0 BRA `(.L_x_97) ;  /* 0x0000000000100947 */ /* 0x000fea0003800000 */
[----:B------:R-:W-:Y:S02]  /*0ff0*/  MOV R0, R2 ;  /* 0x0000000200007202 */ /* 0x000fe40000000f00 */
[----:B------:R-:W-:-:S07]  /*1000*/  MOV R2, 0x1020 ;  /* 0x0000102000027802 */ /* 0x000fce0000000f00 */
[----:B---3--:R-:W-:Y:S05]  /*1010*/  CALL.REL.NOINC `($__internal_3_$__cuda_sm20_rcp_rn_f32_slowpath) ;  /* 0x0000000c00047944 */ /* 0x008fea0003c00000 */
[----:B------:R-:W-:Y:S05]  /*1020*/  BRA `(.L_x_98) ;  /* 0x0000000000107947 */ /* 0x000fea0003800000 */
.L_x_97:
[----:B---3--:R-:W0:Y:S02]  /*1030*/  MUFU.RCP R29, R2 ;  /* 0x00000002001d7308 */ /* 0x008e240000001000 */
[----:B0-----:R-:W-:-:S04]  /*1040*/  FFMA R0, R2, R29, -1 ;  /* 0xbf80000002007423 */ /* 0x001fc8000000001d */
[----:B------:R-:W-:-:S04]  /*1050*/  FADD.FTZ R0, -R0, -RZ ;  /* 0x800000ff00007221 */ /* 0x000fc80000010100 */
[----:B------:R-:W-:-:S07]  /*1060*/  FFMA R29, R29, R0, R29 ;  /* 0x000000001d1d7223 */ /* 0x000fce000000001d */
.L_x_98:
[----:B------:R-:W-:Y:S05]  /*1070*/  BSYNC.RECONVERGENT B1 ;  /* 0x0000000000017941 */ /* 0x000fea0003800200 */
.L_x_96:
[----:B------:R-:W0:Y:S01]  /*1080*/  LDC.64 R14, c[0x0][0x380] ;  /* 0x0000e000ff0e7b82 */ /* 0x000e220000000a00 */
[----:B------:R-:W2:Y:S04]  /*1090*/  LDG.E R0, desc[UR6][R20.64] ;  /* 0x0000000614007981 */ /* 0x000ea8000c1e1900 */
[----:B------:R-:W3:Y:S01]  /*10a0*/  LDG.E R2, desc[UR6][R16.64] ;  /* 0x0000000610027981 */ /* 0x000ee2000c1e1900 */
[----:B0-----:R-:W-:-:S03]  /*10b0*/  IMAD.WIDE R14, R11, 0x4, R14 ;  /* 0x000000040b0e7825 */ /* 0x001fc600078e020e */
[----:B------:R-:W2:Y:S04]  /*10c0*/  LDG.E R11, desc[UR6][R18.64] ;  /* 0x00000006120b7981 */ /* 0x000ea8000c1e1900 */
        /* <DEDUP_REMOVED lines=16> */
.L_x_100:
[----:B------:R-:W0:Y:S02]  /*11d0*/  MUFU.RCP R29, R2 ;  /* 0x00000002001d7308 */ /* 0x000e240000001000 */
[----:B0-----:R-:W-:-:S04]  /*11e0*/  FFMA R0, R2, R29, -1 ;  /* 0xbf80000002007423 */ /* 0x001fc8000000001d */
[----:B------:R-:W-:-:S04]  /*11f0*/  FADD.FTZ R0, -R0, -RZ ;  /* 0x800000ff00007221 */ /* 0x000fc80000010100 */
[----:B------:R-:W-:-:S07]  /*1200*/  FFMA R29, R29, R0, R29 ;  /* 0x000000001d1d7223 */ /* 0x000fce000000001d */
.L_x_101:
[----:B------:R-:W-:Y:S05]  /*1210*/  BSYNC.RECONVERGENT B1 ;  /* 0x0000000000017941 */ /* 0x000fea0003800200 */
.L_x_99:
[----:B------:R-:W0:Y:S01]  /*1220*/  LDC R27, c[0x0][0x3ac] ;  /* 0x0000eb00ff1b7b82 */ /* 0x000e220000000800 */
[----:B------:R-:W2:Y:S04]  /*1230*/  LDG.E R0, desc[UR6][R20.64] ;  /* 0x0000000614007981 */ /* 0x000ea8000c1e1900 */
[----:B------:R-:W2:Y:S04]  /*1240*/  LDG.E R13, desc[UR6][R18.64] ;  /* 0x00000006120d7981 */ /* 0x000ea8000c1e1900 */
[----:B------:R-:W3:Y:S01]  /*1250*/  LDG.E R2, desc[UR6][R16.64] ;  /* 0x0000000610027981 */ /* 0x000ee2000c1e1900 */
[----:B0-----:R-:W-:-:S05]  /*1260*/  IMAD.WIDE R14, R27, 0x4, R14 ;  /* 0x000000041b0e7825 */ /* 0x001fca00078e020e */
        /* <DEDUP_REMOVED lines=16> */
.L_x_103:
[----:B------:R-:W0:Y:S02]  /*1370*/  MUFU.RCP R29, R2 ;  /* 0x00000002001d7308 */ /* 0x000e240000001000 */
[----:B0-----:R-:W-:-:S04]  /*1380*/  FFMA R0, R2, R29, -1 ;  /* 0xbf80000002007423 */ /* 0x001fc8000000001d */
[----:B------:R-:W-:-:S04]  /*1390*/  FADD.FTZ R0, -R0, -RZ ;  /* 0x800000ff00007221 */ /* 0x000fc80000010100 */
[----:B------:R-:W-:-:S07]  /*13a0*/  FFMA R29, R29, R0, R29 ;  /* 0x000000001d1d7223 */ /* 0x000fce000000001d */
.L_x_104:
[----:B------:R-:W-:Y:S05]  /*13b0*/  BSYNC.RECONVERGENT B1 ;  /* 0x0000000000017941 */ /* 0x000fea0003800200 */
.L_x_102:
        /* <DEDUP_REMOVED lines=21> */
.L_x_106:
[----:B------:R-:W0:Y:S02]  /*1510*/  MUFU.RCP R29, R2 ;  /* 0x00000002001d7308 */ /* 0x000e240000001000 */
[----:B0-----:R-:W-:-:S04]  /*1520*/  FFMA R0, R2, R29, -1 ;  /* 0xbf80000002007423 */ /* 0x001fc8000000001d */
[----:B------:R-:W-:-:S04]  /*1530*/  FADD.FTZ R0, -R0, -RZ ;  /* 0x800000ff00007221 */ /* 0x000fc80000010100 */
[----:B------:R-:W-:-:S07]  /*1540*/  FFMA R29, R29, R0, R29 ;  /* 0x000000001d1d7223 */ /* 0x000fce000000001d */
.L_x_107:
[----:B------:R-:W-:Y:S05]  /*1550*/  BSYNC.RECONVERGENT B1 ;  /* 0x0000000000017941 */ /* 0x000fea0003800200 */
.L_x_105:
[----:B------:R-:W0:Y:S01]  /*1560*/  LDC R25, c[0x0][0x3ac] ;  /* 0x0000eb00ff197b82 */ /* 0x000e220000000800 */
[----:B------:R-:W2:Y:S04]  /*1570*/  LDG.E R0, desc[UR6][R20.64] ;  /* 0x0000000614007981 */ /* 0x000ea8000c1e1900 */
[----:B------:R-:W2:Y:S04]  /*1580*/  LDG.E R13, desc[UR6][R18.64] ;  /* 0x00000006120d7981 */ /* 0x000ea8000c1e1900 */
[----:B------:R-:W3:Y:S01]  /*1590*/  LDG.E R2, desc[UR6][R16.64] ;  /* 0x0000000610027981 */ /* 0x000ee2000c1e1900 */
[----:B0-----:R-:W-:-:S06]  /*15a0*/  IMAD.WIDE R14, R25, 0x4, R14 ;  /* 0x00000004190e7825 */ /* 0x001fcc00078e020e */
[----:B------:R-:W3:Y:S01]  /*15b0*/  LDG.E R15, desc[UR6][R14.64] ;  /* 0x000000060e0f7981 */ /* 0x000ee2000c1e1900 */
[----:B------:R-:W-:Y:S01]  /*15c0*/  IMAD.WIDE R10, R25, 0x4, R10 ;  /* 0x00000004190a7825 */ /* 0x000fe200078e020a */
[----:B------:R-:W-:-:S03]  /*15d0*/  IADD3 R9, PT, PT, R9, 0x4, RZ ;  /* 0x0000000409097810 */ /* 0x000fc60007ffe0ff */
[----:B--2---:R-:W-:-:S04]  /*15e0*/  FADD R0, R0, -R13 ;  /* 0x8000000d00007221 */ /* 0x004fc80000000000 */
[----:B---3--:R-:W-:-:S04]  /*15f0*/  FFMA R0, -R15, R2, R0 ;  /* 0x000000020f007223 */ /* 0x008fc80000000100 */
[----:B------:R-:W-:-:S05]  /*1600*/  FMUL R29, R0, R29 ;  /* 0x0000001d001d7220 */ /* 0x000fca0000400000 */
[----:B------:R0:W-:Y:S02]  /*1610*/  STG.E desc[UR6][R10.64], R29 ;  /* 0x0000001d0a007986 */ /* 0x0001e4000c101906 */
.L_x_95:
[----:B------:R-:W-:-:S13]  /*1620*/  ISETP.NE.AND P0, PT, R6, RZ, PT ;  /* 0x000000ff0600720c */ /* 0x000fda0003f05270 */
[----:B------:R-:W-:Y:S05]  /*1630*/  @!P0 BRA `(.L_x_94) ;  /* 0x0000000400688947 */ /* 0x000fea0003800000 */
[----:B------:R-:W-:-:S13]  /*1640*/  ISETP.NE.AND P0, PT, R6, 0x1, PT ;  /* 0x000000010600780c */ /* 0x000fda0003f05270 */
        /* <DEDUP_REMOVED lines=14> */
.L_x_110:
[----:B---3--:R-:W0:Y:S02]  /*1730*/  MUFU.RCP R29, R2 ;  /* 0x00000002001d7308 */ /* 0x008e240000001000 */
[----:B0-----:R-:W-:-:S04]  /*1740*/  FFMA R0, R2, R29, -1 ;  /* 0xbf80000002007423 */ /* 0x001fc8000000001d */
[----:B------:R-:W-:-:S04]  /*1750*/  FADD.FTZ R0, -R0, -RZ ;  /* 0x800000ff00007221 */ /* 0x000fc80000010100 */
[----:B------:R-:W-:-:S07]  /*1760*/  FFMA R29, R29, R0, R29 ;  /* 0x000000001d1d7223 */ /* 0x000fce000000001d */
.L_x_111:
[----:B------:R-:W-:Y:S05]  /*1770*/  BSYNC.RECONVERGENT B1 ;  /* 0x0000000000017941 */ /* 0x000fea0003800200 */
.L_x_109:
        /* <DEDUP_REMOVED lines=21> */
.L_x_113:
[----:B------:R-:W0:Y:S02]  /*18d0*/  MUFU.RCP R29, R2 ;  /* 0x00000002001d7308 */ /* 0x000e240000001000 */
[----:B0-----:R-:W-:-:S04]  /*18e0*/  FFMA R0, R2, R29, -1 ;  /* 0xbf80000002007423 */ /* 0x001fc8000000001d */
[----:B------:R-:W-:-:S04]  /*18f0*/  FADD.FTZ R0, -R0, -RZ ;  /* 0x800000ff00007221 */ /* 0x000fc80000010100 */
[----:B------:R-:W-:-:S07]  /*1900*/  FFMA R29, R29, R0, R29 ;  /* 0x000000001d1d7223 */ /* 0x000fce000000001d */
.L_x_114:
[----:B------:R-:W-:Y:S05]  /*1910*/  BSYNC.RECONVERGENT B1 ;  /* 0x0000000000017941 */ /* 0x000fea0003800200 */
.L_x_112:
        /* <DEDUP_REMOVED lines=12> */
.L_x_108:
[----:B------:R-:W4:Y:S02]  /*19e0*/  LDCU UR4, c[0x0][0x3a8] ;  /* 0x00007500ff0477ac */ /* 0x000f240008000800 */
[----:B----4-:R-:W-:-:S09]  /*19f0*/  ULOP3.LUT UP0, URZ, UR4, 0x1, URZ, 0xc0, !UPT ;  /* 0x0000000104ff7892 */ /* 0x010fd2000f80c0ff */
[----:B------:R-:W-:Y:S05]  /*1a00*/  BRA.U !UP0, `(.L_x_94) ;  /* 0x0000000108747547 */ /* 0x000fea000b800000 */
[----:B-1----:R-:W4:Y:S01]  /*1a10*/  LDG.E R22, desc[UR6][R22.64] ;  /* 0x0000000616167981 */ /* 0x002f22000c1e1900 */
[----:B------:R-:W0:Y:S01]  /*1a20*/  LDCU UR4, c[0x0][0x3ac] ;  /* 0x00007580ff0477ac */ /* 0x000e220008000800 */
[----:B------:R-:W-:Y:S01]  /*1a30*/  BSSY.RECONVERGENT B1, `(.L_x_115) ;  /* 0x000000f000017945 */ /* 0x000fe20003800200 */
[----:B0-2---:R-:W-:-:S05]  /*1a40*/  IMAD R10, R9, UR4, RZ ;  /* 0x00000004090a7c24 */ /* 0x005fca000f8e02ff */
[----:B------:R-:W-:Y:S02]  /*1a50*/  IADD3 R9, PT, PT, R10, R3, RZ ;  /* 0x000000030a097210 */ /* 0x000fe40007ffe0ff */
[----:B----4-:R-:W-:-:S04]  /*1a60*/  IADD3 R0, PT, PT, R22, 0x1800000, RZ ;  /* 0x0180000016007810 */ /* 0x010fc80007ffe0ff */
[----:B------:R-:W-:-:S04]  /*1a70*/  LOP3.LUT R0, R0, 0x7f800000, RZ, 0xc0, !PT ;  /* 0x7f80000000007812 */ /* 0x000fc800078ec0ff */
[----:B------:R-:W-:-:S13]  /*1a80*/  ISETP.GT.U32.AND P0, PT, R0, 0x1ffffff, PT ;  /* 0x01ffffff0000780c */ /* 0x000fda0003f04070 */
[----:B------:R-:W-:Y:S05]  /*1a90*/  @P0 BRA `(.L_x_116) ;  /* 0x0000000000100947 */ /* 0x000fea0003800000 */
[----:B------:R-:W-:Y:S02]  /*1aa0*/  MOV R0, R22 ;  /* 0x0000001600007202 */ /* 0x000fe40000000f00 */
[----:B------:R-:W-:-:S07]  /*1ab0*/  MOV R2, 0x1ad0 ;  /* 0x00001ad000027802 */ /* 0x000fce0000000f00 */
[----:B---3--:R-:W-:Y:S05]  /*1ac0*/  CALL.REL.NOINC `($__internal_3_$__cuda_sm20_rcp_rn_f32_slowpath) ;  /* 0x0000000000587944 */ /* 0x008fea0003c00000 */
[----:B------:R-:W-:Y:S05]  /*1ad0*/  BRA `(.L_x_117) ;  /* 0x0000000000107947 */ /* 0x000fea0003800000 */
.L_x_116:
[----:B---3--:R-:W0:Y:S02]  /*1ae0*/  MUFU.RCP R29, R22 ;  /* 0x00000016001d7308 */ /* 0x008e240000001000 */
[----:B0-----:R-:W-:-:S04]  /*1af0*/  FFMA R0, R22, R29, -1 ;  /* 0xbf80000016007423 */ /* 0x001fc8000000001d */
[----:B------:R-:W-:-:S04]  /*1b00*/  FADD.FTZ R0, -R0, -RZ ;  /* 0x800000ff00007221 */ /* 0x000fc80000010100 */
[----:B------:R-:W-:-:S07]  /*1b10*/  FFMA R29, R29, R0, R29 ;  /* 0x000000001d1d7223 */ /* 0x000fce000000001d */
.L_x_117:
[----:B------:R-:W-:Y:S05]  /*1b20*/  BSYNC.RECONVERGENT B1 ;  /* 0x0000000000017941 */ /* 0x000fea0003800200 */
.L_x_115:
[----:B------:R-:W0:Y:S01]  /*1b30*/  LDC.64 R12, c[0x0][0x380] ;  /* 0x0000e000ff0c7b82 */ /* 0x000e220000000a00 */
[----:B------:R-:W2:Y:S04]  /*1b40*/  LDG.E R19, desc[UR6][R18.64] ;  /* 0x0000000612137981 */ /* 0x000ea8000c1e1900 */
[----:B------:R-:W2:Y:S04]  /*1b50*/  LDG.E R0, desc[UR6][R20.64] ;  /* 0x0000000614007981 */ /* 0x000ea8000c1e1900 */
[----:B------:R-:W3:Y:S01]  /*1b60*/  LDG.E R16, desc[UR6][R16.64] ;  /* 0x0000000610107981 */ /* 0x000ee2000c1e1900 */
[----:B0-----:R-:W-:-:S06]  /*1b70*/  IMAD.WIDE R12, R9, 0x4, R12 ;  /* 0x00000004090c7825 */ /* 0x001fcc00078e020c */
[----:B------:R-:W3:Y:S01]  /*1b80*/  LDG.E R13, desc[UR6][R12.64] ;  /* 0x000000060c0d7981 */ /* 0x000ee2000c1e1900 */
[----:B------:R-:W-:-:S04]  /*1b90*/  IMAD.WIDE R10, R10, 0x4, R20 ;  /* 0x000000040a0a7825 */ /* 0x000fc800078e0214 */
[----:B--2---:R-:W-:-:S04]  /*1ba0*/  FADD R0, R0, -R19 ;  /* 0x8000001300007221 */ /* 0x004fc80000000000 */
[----:B---3--:R-:W-:-:S04]  /*1bb0*/  FFMA R0, -R13, R16, R0 ;  /* 0x000000100d007223 */ /* 0x008fc80000000100 */
[----:B------:R-:W-:-:S05]  /*1bc0*/  FMUL R29, R0, R29 ;  /* 0x0000001d001d7220 */ /* 0x000fca0000400000 */
[----:B------:R4:W-:Y:S02]  /*1bd0*/  STG.E desc[UR6][R10.64], R29 ;  /* 0x0000001d0a007986 */ /* 0x0009e4000c101906 */
.L_x_94:
[----:B------:R-:W5:Y:S01]  /*1be0*/  LDCU UR4, c[0x0][0x3ac] ;  /* 0x00007580ff0477ac */ /* 0x000f620008000800 */
[----:B------:R-:W-:-:S04]  /*1bf0*/  IADD3 R3, PT, PT, R8, R3, RZ ;  /* 0x0000000308037210 */ /* 0x000fc80007ffe0ff */
[----:B-----5:R-:W-:-:S13]  /*1c00*/  ISETP.GE.AND P0, PT, R3, UR4, PT ;  /* 0x0000000403007c0c */ /* 0x020fda000bf06270 */
[----:B------:R-:W-:Y:S05]  /*1c10*/  @!P0 BRA `(.L_x_118) ;  /* 0xffffffe400408947 */ /* 0x000fea000383ffff */
[----:B-1----:R-:W-:Y:S05]  /*1c20*/  EXIT ;  /* 0x000000000000794d */ /* 0x002fea0003800000 */
        .weak           $__internal_3_$__cuda_sm20_rcp_rn_f32_slowpath
        .type           $__internal_3_$__cuda_sm20_rcp_rn_f32_slowpath,@function
        .size           $__internal_3_$__cuda_sm20_rcp_rn_f32_slowpath,(.L_x_597 - $__internal_3_$__cuda_sm20_rcp_rn_f32_slowpath)
$__internal_3_$__cuda_sm20_rcp_rn_f32_slowpath:
[----:B------:R-:W-:Y:S01]  /*1c30*/  SHF.L.U32 R13, R0, 0x1, RZ ;  /* 0x00000001000d7819 */ /* 0x000fe200000006ff */
[----:B------:R-:W-:Y:S03]  /*1c40*/  BSSY.RECONVERGENT B0, `(.L_x_119) ;  /* 0x0000030000007945 */ /* 0x000fe60003800200 */
[----:B------:R-:W-:-:S04]  /*1c50*/  SHF.R.U32.HI R13, RZ, 0x18, R13 ;  /* 0x00000018ff0d7819 */ /* 0x000fc8000001160d */
[----:B------:R-:W-:-:S13]  /*1c60*/  ISETP.NE.U32.AND P0, PT, R13, RZ, PT ;  /* 0x000000ff0d00720c */ /* 0x000fda0003f05070 */
[----:B------:R-:W-:Y:S05]  /*1c70*/  @P0 BRA `(.L_x_120) ;  /* 0x0000000000280947 */ /* 0x000fea0003800000 */
[----:B------:R-:W-:-:S04]  /*1c80*/  SHF.L.U32 R13, R0, 0x1, RZ ;  /* 0x00000001000d7819 */ /* 0x000fc800000006ff */
[----:B------:R-:W-:-:S13]  /*1c90*/  ISETP.NE.AND P0, PT, R13, RZ, PT ;  /* 0x000000ff0d00720c */ /* 0x000fda0003f05270 */
[----:B------:R-:W-:Y:S01]  /*1ca0*/  @P0 FFMA R28, R0, 1.84467440737095516160e+19, RZ ;  /* 0x5f800000001c0823 */ /* 0x000fe200000000ff */
[----:B------:R-:W-:Y:S08]  /*1cb0*/  @!P0 MUFU.RCP R29, R0 ;  /* 0x00000000001d8308 */ /* 0x000ff00000001000 */
[----:B------:R-:W0:Y:S02]  /*1cc0*/  @P0 MUFU.RCP R13, R28 ;  /* 0x0000001c000d0308 */ /* 0x000e240000001000 */
[----:B0-----:R-:W-:-:S04]  /*1cd0*/  @P0 FFMA R30, R28, R13, -1 ;  /* 0xbf8000001c1e0423 */ /* 0x001fc8000000000d */
[----:B------:R-:W-:-:S04]  /*1ce0*/  @P0 FADD.FTZ R30, -R30, -RZ ;  /* 0x800000ff1e1e0221 */ /* 0x000fc80000010100 */
[----:B------:R-:W-:-:S04]  /*1cf0*/  @P0 FFMA R30, R13, R30, R13 ;  /* 0x0000001e0d1e0223 */ /* 0x000fc8000000000d */
[----:B------:R-:W-:Y:S01]  /*1d00*/  @P0 FFMA R29, R30, 1.84467440737095516160e+19, RZ ;  /* 0x5f8000001e1d0823 */ /* 0x000fe200000000ff */
[----:B------:R-:W-:Y:S06]  /*1d10*/  BRA `(.L_x_121) ;  /* 0x0000000000887947 */ /* 0x000fec0003800000 */
.L_x_120:
[----:B------:R-:W-:-:S04]  /*1d20*/  IADD3 R28, PT, PT, R13, -0xfd, RZ ;  /* 0xffffff030d1c7810 */ /* 0x000fc80007ffe0ff */
[----:B------:R-:W-:-:S13]  /*1d30*/  ISETP.GT.U32.AND P0, PT, R28, 0x1, PT ;  /* 0x000000011c00780c */ /* 0x000fda0003f04070 */
[----:B------:R-:W-:Y:S05]  /*1d40*/  @P0 BRA `(.L_x_122) ;  /* 0x0000000000780947 */ /* 0x000fea0003800000 */
[----:B------:R-:W-:Y:S01]  /*1d50*/  LOP3.LUT R35, R0, 0x7fffff, RZ, 0xc0, !PT ;  /* 0x007fffff00237812 */ /* 0x000fe200078ec0ff */
[----:B------:R-:W-:Y:S01]  /*1d60*/  HFMA2 R31, -RZ, RZ, 0, 1.78813934326171875e-07 ;  /* 0x00000003ff1f7431 */ /* 0x000fe200000001ff */
[----:B------:R-:W-:Y:S02]  /*1d70*/  IADD3 R13, PT, PT, R13, -0xfc, RZ ;  /* 0xffffff040d0d7810 */ /* 0x000fe40007ffe0ff */
[----:B------:R-:W-:-:S04]  /*1d80*/  LOP3.LUT R35, R35, 0x3f800000, RZ, 0xfc, !PT ;  /* 0x3f80000023237812 */ /* 0x000fc800078efcff */
[----:B------:R-:W0:Y:S01]  /*1d90*/  MUFU.RCP R30, R35 ;  /* 0x00000023001e7308 */ /* 0x000e220000001000 */
[----:B------:R-:W-:Y:S01]  /*1da0*/  SHF.L.U32 R31, R31, R28, RZ ;  /* 0x0000001c1f1f7219 */ /* 0x000fe200000006ff */
[----:B0-----:R-:W-:-:S04]  /*1db0*/  FFMA R33, R35, R30, -1 ;  /* 0xbf80000023217423 */ /* 0x001fc8000000001e */
[----:B------:R-:W-:-:S04]  /*1dc0*/  FADD.FTZ R33, -R33, -RZ ;  /* 0x800000ff21217221 */ /* 0x000fc80000010100 */
[CCC-:B------:R-:W-:Y:S01]  /*1dd0*/  FFMA.RM R29, R30.reuse, R33.reuse, R30.reuse ;  /* 0x000000211e1d7223 */ /* 0x1c0fe2000000401e */
[----:B------:R-:W-:-:S04]  /*1de0*/  FFMA.RP R30, R30, R33, R30 ;  /* 0x000000211e1e7223 */ /* 0x000fc8000000801e */
[C---:B------:R-:W-:Y:S02]  /*1df0*/  LOP3.LUT R32, R29.reuse, 0x7fffff, RZ, 0xc0, !PT ;  /* 0x007fffff1d207812 */ /* 0x040fe400078ec0ff */
[----:B------:R-:W-:Y:S02]  /*1e00*/  FSETP.NEU.FTZ.AND P0, PT, R29, R30, PT ;  /* 0x0000001e1d00720b */ /* 0x000fe40003f1d000 */
[----:B------:R-:W-:Y:S02]  /*1e10*/  LOP3.LUT R32, R32, 0x800000, RZ, 0xfc, !PT ;  /* 0x0080000020207812 */ /* 0x000fe400078efcff */
[----:B------:R-:W-:Y:S02]  /*1e20*/  SEL R29, RZ, 0xffffffff, !P0 ;  /* 0xffffffffff1d7807 */ /* 0x000fe40004000000 */
[----:B------:R-:W-:Y:S02]  /*1e30*/  LOP3.LUT R31, R31, R32, RZ, 0xc0, !PT ;  /* 0x000000201f1f7212 */ /* 0x000fe400078ec0ff */
[----:B------:R-:W-:-:S02]  /*1e40*/  IADD3 R29, PT, PT, -R29, RZ, RZ ;  /* 0x000000ff1d1d7210 */ /* 0x000fc40007ffe1ff */
[-C--:B------:R-:W-:Y:S02]  /*1e50*/  SHF.R.U32.HI R31, RZ, R28.reuse, R31 ;  /* 0x0000001cff1f7219 */ /* 0x080fe4000001161f */
[--C-:B------:R-:W-:Y:S02]  /*1e60*/  LOP3.LUT P1, RZ, R29, R28, R32.reuse, 0xf8, !PT ;  /* 0x0000001c1dff7212 */ /* 0x100fe4000782f820 */
[C---:B------:R-:W-:Y:S02]  /*1e70*/  LOP3.LUT P0, RZ, R31.reuse, 0x1, RZ, 0xc0, !PT ;  /* 0x000000011fff7812 */ /* 0x040fe4000780c0ff */
[----:B------:R-:W-:Y:S02]  /*1e80*/  LOP3.LUT P2, RZ, R31, 0x2, RZ, 0xc0, !PT ;  /* 0x000000021fff7812 */ /* 0x000fe4000784c0ff */
[----:B------:R-:W-:Y:S02]  /*1e90*/  SHF.R.U32.HI R13, RZ, R13, R32 ;  /* 0x0000000dff0d7219 */ /* 0x000fe40000011620 */
[----:B------:R-:W-:-:S02]  /*1ea0*/  PLOP3.LUT P0, PT, P0, P1, P2, 0xe0, 0x0 ;  /* 0x000000000000781c */ /* 0x000fc40000703c20 */
[----:B------:R-:W-:Y:S02]  /*1eb0*/  LOP3.LUT P1, RZ, R0, 0x7fffff, RZ, 0xc0, !PT ;  /* 0x007fffff00ff7812 */ /* 0x000fe4000782c0ff */
[----:B------:R-:W-:-:S04]  /*1ec0*/  SEL R28, RZ, 0x1, !P0 ;  /* 0x00000001ff1c7807 */ /* 0x000fc80004000000 */
[----:B------:R-:W-:-:S04]  /*1ed0*/  IADD3 R28, PT, PT, -R28, RZ, RZ ;  /* 0x000000ff1c1c7210 */ /* 0x000fc80007ffe1ff */
[----:B------:R-:W-:-:S13]  /*1ee0*/  ISETP.GE.AND P0, PT, R28, RZ, PT ;  /* 0x000000ff1c00720c */ /* 0x000fda0003f06270 */
[----:B------:R-:W-:-:S04]  /*1ef0*/  @!P0 IADD3 R13, PT, PT, R13, 0x1, RZ ;  /* 0x000000010d0d8810 */ /* 0x000fc80007ffe0ff */
[----:B------:R-:W-:-:S04]  /*1f00*/  @!P1 SHF.L.U32 R13, R13, 0x1, RZ ;  /* 0x000000010d0d9819 */ /* 0x000fc800000006ff */
[----:B------:R-:W-:Y:S01]  /*1f10*/  LOP3.LUT R29, R13, 0x80000000, R0, 0xf8, !PT ;  /* 0x800000000d1d7812 */ /* 0x000fe200078ef800 */
[----:B------:R-:W-:Y:S06]  /*1f20*/  BRA `(.L_x_121) ;  /* 0x0000000000047947 */ /* 0x000fec0003800000 */
.L_x_122:
[----:B------:R0:W1:Y:S02]  /*1f30*/  MUFU.RCP R29, R0 ;  /* 0x00000000001d7308 */ /* 0x0000640000001000 */
.L_x_121:
[----:B------:R-:W-:Y:S05]  /*1f40*/  BSYNC.RECONVERGENT B0 ;  /* 0x0000000000007941 */ /* 0x000fea0003800200 */
.L_x_119:
[----:B------:R-:W-:Y:S01]  /*1f50*/  HFMA2 R31, -RZ, RZ, 0, 0 ;  /* 0x00000000ff1f7431 */ /* 0x000fe200000001ff */
[----:B------:R-:W-:-:S04]  /*1f60*/  MOV R30, R2 ;  /* 0x00000002001e7202 */ /* 0x000fc80000000f00 */
[----:B01----:R-:W-:Y:S05]  /*1f70*/  RET.REL.NODEC R30 `(dx_kernel_full) ;  /* 0xffffffe01e207950 */ /* 0x003fea0003c3ffff */
.L_x_123:
        /* <DEDUP_REMOVED lines=16> */
.L_x_597:


//--------------------- .text.dx_kernel           --------------------------
	.section	.text.dx_kernel,"ax",@progbits
	.align	128
        .global         dx_kernel
        .type           dx_kernel,@function
        .size           dx_kernel,(.L_x_598 - dx_kernel)
        .other          dx_kernel,@"STO_CUDA_ENTRY STV_DEFAULT"
dx_kernel:
.text.dx_kernel:
        /* <DEDUP_REMOVED lines=11> */
[----:B------:R-:W0:Y:S01]  /*00b0*/  LDC R2, c[0x0][0x3b8] ;  /* 0x0000ee00ff027b82 */ /* 0x000e220000000800 */
[----:B------:R-:W-:Y:S01]  /*00c0*/  IABS R9, R3 ;  /* 0x0000000300097213 */ /* 0x000fe20000000000 */
[----:B------:R-:W1:Y:S06]  /*00d0*/  LDCU.64 UR4, c[0x0][0x358] ;  /* 0x00006b00ff0477ac */ /* 0x000e6c0008000a00 */
[----:B------:R-:W2:Y:S01]  /*00e0*/  LDC R0, c[0x0][0x3b4] ;  /* 0x0000ed00ff007b82 */ /* 0x000ea20000000800 */
[----:B0-----:R-:W-:-:S04]  /*00f0*/  IABS R8, R2 ;  /* 0x0000000200087213 */ /* 0x001fc80000000000 */
[----:B------:R-:W0:Y:S01]  /*0100*/  I2F.RP R6, R8 ;  /* 0x0000000800067306 */ /* 0x000e220000209400 */
[----:B--2---:R-:W-:-:S07]  /*0110*/  IABS R11, R0 ;  /* 0x00000000000b7213 */ /* 0x004fce0000000000 */
[----:B0-----:R-:W0:Y:S02]  /*0120*/  MUFU.RCP R6, R6 ;  /* 0x0000000600067308 */ /* 0x001e240000001000 */
[----:B0-----:R-:W-:Y:S01]  /*0130*/  VIADD R4, R6, 0xffffffe ;  /* 0x0ffffffe06047836 */ /* 0x001fe20000000000 */
[----:B------:R-:W-:-:S05]  /*0140*/  LOP3.LUT R6, R3, R2, RZ, 0x3c, !PT ;  /* 0x0000000203067212 */ /* 0x000fca00078e3cff */
[----:B------:R0:W2:Y:S01]  /*0150*/  F2I.FTZ.U32.TRUNC.NTZ R5, R4 ;  /* 0x0000000400057305 */ /* 0x0000a2000021f000 */
[----:B------:R-:W-:Y:S01]  /*0160*/  ISETP.GE.AND P1, PT, R6, RZ, PT ;  /* 0x000000ff0600720c */ /* 0x000fe20003f26270 */
[----:B0-----:R-:W-:Y:S02]  /*0170*/  HFMA2 R4, -RZ, RZ, 0, 0 ;  /* 0x00000000ff047431 */ /* 0x001fe400000001ff */
[----:B--2---:R-:W-:-:S04]  /*0180*/  IMAD.MOV R7, RZ, RZ, -R5 ;  /* 0x000000ffff077224 */ /* 0x004fc800078e0a05 */
[----:B------:R-:W-:-:S04]  /*0190*/  IMAD R7, R7, R8, RZ ;  /* 0x0000000807077224 */ /* 0x000fc800078e02ff */
[----:B------:R-:W-:Y:S02]  /*01a0*/  IMAD.HI.U32 R5, R5, R7, R4 ;  /* 0x0000000705057227 */ /* 0x000fe400078e0004 */
[----:B------:R-:W0:Y:S04]  /*01b0*/  I2F.RP R7, R11 ;  /* 0x0000000b00077306 */ /* 0x000e280000209400 */
[----:B------:R-:W-:-:S04]  /*01c0*/  IMAD.HI.U32 R4, R5, R9, RZ ;  /* 0x0000000905047227 */ /* 0x000fc800078e00ff */
[----:B------:R-:W-:-:S04]  /*01d0*/  IMAD.MOV R5, RZ, RZ, -R4 ;  /* 0x000000ffff057224 */ /* 0x000fc800078e0a04 */
[C---:B------:R-:W-:Y:S01]  /*01e0*/  IMAD R5, R8.reuse, R5, R9 ;  /* 0x0000000508057224 */ /* 0x040fe200078e0209 */
[----:B0-----:R-:W0:Y:S04]  /*01f0*/  MUFU.RCP R7, R7 ;  /* 0x0000000700077308 */ /* 0x001e280000001000 */
[----:B------:R-:W-:-:S13]  /*0200*/  ISETP.GT.U32.AND P2, PT, R8, R5, PT ;  /* 0x000000050800720c */ /* 0x000fda0003f44070 */
[----:B------:R-:W-:Y:S01]  /*0210*/  @!P2 IMAD.IADD R5, R5, 0x1, -R8 ;  /* 0x000000010505a824 */ /* 0x000fe200078e0a08 */
[----:B0-----:R-:W-:Y:S01]  /*0220*/  IADD3 R9, PT, PT, R7, 0xffffffe, RZ ;  /* 0x0ffffffe07097810 */ /* 0x001fe20007ffe0ff */
[----:B------:R-:W-:Y:S01]  /*0230*/  @!P2 VIADD R4, R4, 0x1 ;  /* 0x000000010404a836 */ /* 0x000fe20000000000 */
[----:B------:R-:W-:Y:S02]  /*0240*/  ISETP.NE.AND P2, PT, R2, RZ, PT ;  /* 0x000000ff0200720c */ /* 0x000fe40003f45270 */
[----:B------:R-:W-:Y:S02]  /*0250*/  ISETP.GE.U32.AND P0, PT, R5, R8, PT ;  /* 0x000000080500720c */ /* 0x000fe40003f06070 */
[----:B------:R-:W0:Y:S11]  /*0260*/  F2I.FTZ.U32.TRUNC.NTZ R5, R9 ;  /* 0x0000000900057305 */ /* 0x000e36000021f000 */
[----:B------:R-:W-:-:S05]  /*0270*/  @P0 VIADD R4, R4, 0x1 ;  /* 0x0000000104040836 */ /* 0x000fca0000000000 */
[----:B------:R-:W-:Y:S01]  /*0280*/  MOV R8, R4 ;  /* 0x0000000400087202 */ /* 0x000fe20000000f00 */
[----:B0-----:R-:W-:-:S04]  /*0290*/  IMAD.MOV R4, RZ, RZ, -R5 ;  /* 0x000000ffff047224 */ /* 0x001fc800078e0a05 */
[----:B------:R-:W-:Y:S02]  /*02a0*/  IMAD R7, R4, R11, RZ ;  /* 0x0000000b04077224 */ /* 0x000fe400078e02ff */
[----:B------:R-:W-:Y:S02]  /*02b0*/  HFMA2 R4, -RZ, RZ, 0, 0 ;  /* 0x00000000ff047431 */ /* 0x000fe400000001ff */
[----:B------:R-:W-:Y:S01]  /*02c0*/  @!P1 IMAD.MOV R8, RZ, RZ, -R8 ;  /* 0x000000ffff089224 */ /* 0x000fe200078e0a08 */
[----:B------:R-:W-:-:S04]  /*02d0*/  @!P2 LOP3.LUT R8, RZ, R2, RZ, 0x33, !PT ;  /* 0x00000002ff08a212 */ /* 0x000fc800078e33ff */
[----:B------:R-:W-:Y:S02]  /*02e0*/  IABS R2, R8 ;  /* 0x0000000800027213 */ /* 0x000fe40000000000 */
[----:B------:R-:W-:Y:S01]  /*02f0*/  ISETP.GE.AND P2, PT, R8, RZ, PT ;  /* 0x000000ff0800720c */ /* 0x000fe20003f46270 */
[----:B------:R-:W-:Y:S02]  /*0300*/  IMAD.HI.U32 R4, R5, R7, R4 ;  /* 0x0000000705047227 */ /* 0x000fe400078e0004 */
[----:B------:R-:W0:Y:S04]  /*0310*/  LDC.64 R6, c[0x0][0x390] ;  /* 0x0000e400ff067b82 */ /* 0x000e280000000a00 */
[----:B------:R-:W-:-:S04]  /*0320*/  IMAD.HI.U32 R4, R4, R2, RZ ;  /* 0x0000000204047227 */ /* 0x000fc800078e00ff */
[----:B------:R-:W-:-:S04]  /*0330*/  IMAD.MOV R4, RZ, RZ, -R4 ;  /* 0x000000ffff047224 */ /* 0x000fc800078e0a04 */
[----:B------:R-:W-:-:S05]  /*0340*/  IMAD R4, R11, R4, R2 ;  /* 0x000000040b047224 */ /* 0x000fca00078e0202 */
[----:B------:R-:W-:-:S13]  /*0350*/  ISETP.GT.U32.AND P0, PT, R11, R4, PT ;  /* 0x000000040b00720c */ /* 0x000fda0003f04070 */
[----:B------:R-:W-:Y:S01]  /*0360*/  @!P0 IMAD.IADD R4, R4, 0x1, -R11 ;  /* 0x0000000104048824 */ /* 0x000fe200078e0a0b */
[----:B------:R-:W-:-:S04]  /*0370*/  ISETP.NE.AND P0, PT, R0, RZ, PT ;  /* 0x000000ff0000720c */ /* 0x000fc80003f05270 */
[----:B------:R-:W-:-:S13]  /*0380*/  ISETP.GT.U32.AND P1, PT, R11, R4, PT ;  /* 0x000000040b00720c */ /* 0x000fda0003f24070 */
[----:B------:R-:W-:-:S05]  /*0390*/  @!P1 IADD3 R4, PT, PT, R4, -R11, RZ ;  /* 0x8000000b04049210 */ /* 0x000fca0007ffe0ff */
[----:B------:R-:W-:Y:S01]  /*03a0*/  @!P2 IMAD.MOV R4, RZ, RZ, -R4 ;  /* 0x000000ffff04a224 */ /* 0x000fe200078e0a04 */
[----:B------:R-:W-:-:S05]  /*03b0*/  @!P0 LOP3.LUT R4, RZ, R0, RZ, 0x33, !PT ;  /* 0x00000000ff048212 */ /* 0x000fca00078e33ff */
[----:B0-----:R-:W-:-:S06]  /*03c0*/  IMAD.WIDE R6, R4, 0x4, R6 ;  /* 0x0000000404067825 */ /* 0x001fcc00078e0206 */
[----:B-1----:R-:W2:Y:S01]  /*03d0*/  LDG.E R7, desc[UR4][R6.64] ;  /* 0x0000000406077981 */ /* 0x002ea2000c1e1900 */
[----:B------:R-:W-:Y:S01]  /*03e0*/  BSSY.RECONVERGENT B0, `(.L_x_124) ;  /* 0x000000d000007945 */ /* 0x000fe20003800200 */
[----:B--2---:R-:W-:-:S05]  /*03f0*/  VIADD R0, R7, 0x1800000 ;  /* 0x0180000007007836 */ /* 0x004fca0000000000 */
[----:B------:R-:W-:-:S04]  /*0400*/  LOP3.LUT R0, R0, 0x7f800000, RZ, 0xc0, !PT ;  /* 0x7f80000000007812 */ /* 0x000fc800078ec0ff */
[----:B------:R-:W-:-:S13]  /*0410*/  ISETP.GT.U32.AND P0, PT, R0, 0x1ffffff, PT ;  /* 0x01ffffff0000780c */ /* 0x000fda0003f04070 */
[----:B------:R-:W-:Y:S05]  /*0420*/  @P0 BRA `(.L_x_125) ;  /* 0x0000000000100947 */ /* 0x000fea0003800000 */
[----:B------:R-:W-:-:S07]  /*0430*/  MOV R6, 0x450 ;  /* 0x0000045000067802 */ /* 0x000fce0000000f00 */
[----:B------:R-:W-:Y:S05]  /*0440*/  CALL.REL.NOINC `($__internal_4_$__cuda_sm20_rcp_rn_f32_slowpath) ;  /* 0x0000000000607944 */ /* 0x000fea0003c00000 */
[----:B------:R-:W-:Y:S01]  /*0450*/  MOV R0, R5 ;  /* 0x0000000500007202 */ /* 0x000fe20000000f00 */
[----:B------:R-:W-:Y:S06]  /*0460*/  BRA `(.L_x_126) ;  /* 0x0000000000107947 */ /* 0x000fec0003800000 */
.L_x_125:
[----:B------:R-:W0:Y:S02]  /*0470*/  MUFU.RCP R0, R7 ;  /* 0x0000000700007308 */ /* 0x000e240000001000 */
[----:B0-----:R-:W-:-:S04]  /*0480*/  FFMA R2, R7, R0, -1 ;  /* 0xbf80000007027423 */ /* 0x001fc80000000000 */
[----:B------:R-:W-:-:S04]  /*0490*/  FADD.FTZ R5, -R2, -RZ ;  /* 0x800000ff02057221 */ /* 0x000fc80000010100 */
[----:B------:R-:W-:-:S07]  /*04a0*/  FFMA R0, R0, R5, R0 ;  /* 0x0000000500007223 */ /* 0x000fce0000000000 */
.L_x_126:
[----:B------:R-:W-:Y:S05]  /*04b0*/  BSYNC.RECONVERGENT B0 ;  /* 0x0000000000007941 */ /* 0x000fea0003800200 */
.L_x_124:
[----:B------:R-:W0:Y:S08]  /*04c0*/  LDC.64 R8, c[0x0][0x3a0] ;  /* 0x0000e800ff087b82 */ /* 0x000e300000000a00 */
[----:B------:R-:W1:Y:S08]  /*04d0*/  LDC.64 R6, c[0x0][0x398] ;  /* 0x0000e600ff067b82 */ /* 0x000e700000000a00 */
[----:B------:R-:W2:Y:S08]  /*04e0*/  LDC.64 R10, c[0x0][0x388] ;  /* 0x0000e200ff0a7b82 */ /* 0x000eb00000000a00 */
[----:B------:R-:W3:Y:S01]  /*04f0*/  LDC.64 R12, c[0x0][0x3a8] ;  /* 0x0000ea00ff0c7b82 */ /* 0x000ee20000000a00 */
[----:B0-----:R-:W-:-:S06]  /*0500*/  IMAD.WIDE R8, R4, 0x4, R8 ;  /* 0x0000000404087825 */ /* 0x001fcc00078e0208 */
[----:B------:R-:W4:Y:S01]  /*0510*/  LDG.E R9, desc[UR4][R8.64] ;  /* 0x0000000408097981 */ /* 0x000f22000c1e1900 */
[----:B-1----:R-:W-:-:S04]  /*0520*/  IMAD.WIDE R6, R3, 0x4, R6 ;  /* 0x0000000403067825 */ /* 0x002fc800078e0206 */
[----:B--2---:R-:W-:Y:S02]  /*0530*/  IMAD.WIDE R2, R3, 0x4, R10 ;  /* 0x0000000403027825 */ /* 0x004fe400078e020a */
[----:B------:R-:W4:Y:S04]  /*0540*/  LDG.E R10, desc[UR4][R6.64] ;  /* 0x00000004060a7981 */ /* 0x000f28000c1e1900 */
[----:B------:R-:W2:Y:S01]  /*0550*/  LDG.E R3, desc[UR4][R2.64] ;  /* 0x0000000402037981 */ /* 0x000ea2000c1e1900 */
[----:B---3--:R-:W-:-:S06]  /*0560*/  IMAD.WIDE R4, R4, 0x4, R12 ;  /* 0x0000000404047825 */ /* 0x008fcc00078e020c */
[----:B------:R-:W2:Y:S01]  /*0570*/  LDG.E R4, desc[UR4][R4.64] ;  /* 0x0000000404047981 */ /* 0x000ea2000c1e1900 */
[----:B----4-:R-:W-:-:S04]  /*0580*/  FADD R10, R10, -R9 ;  /* 0x800000090a0a7221 */ /* 0x010fc80000000000 */
[----:B--2---:R-:W-:-:S04]  /*0590*/  FFMA R11, -R3, R4, R10 ;  /* 0x00000004030b7223 */ /* 0x004fc8000000010a */
[----:B------:R-:W-:-:S05]  /*05a0*/  FMUL R11, R11, R0 ;  /* 0x000000000b0b7220 */ /* 0x000fca0000400000 */
[----:B------:R-:W-:Y:S01]  /*05b0*/  STG.E desc[UR4][R6.64], R11 ;  /* 0x0000000b06007986 */ /* 0x000fe2000c101904 */
[----:B------:R-:W-:Y:S05]  /*05c0*/  EXIT ;  /* 0x000000000000794d */ /* 0x000fea0003800000 */
        .weak           $__internal_4_$__cuda_sm20_rcp_rn_f32_slowpath
        .type           $__internal_4_$__cuda_sm20_rcp_rn_f32_slowpath,@function
        .size           $__internal_4_$__cuda_sm20_rcp_rn_f32_slowpath,(.L_x_598 - $__internal_4_$__cuda_sm20_rcp_rn_f32_slowpath)
$__internal_4_$__cuda_sm20_rcp_rn_f32_slowpath:
[----:B------:R-:W-:Y:S01]  /*05d0*/  IMAD.SHL.U32 R0, R7, 0x2, RZ ;  /* 0x0000000207007824 */ /* 0x000fe200078e00ff */
[----:B------:R-:W-:Y:S04]  /*05e0*/  BSSY.RECONVERGENT B1, `(.L_x_127) ;  /* 0x0000031000017945 */ /* 0x000fe80003800200 */
[----:B------:R-:W-:Y:S01]  /*05f0*/  SHF.R.U32.HI R9, RZ, 0x18, R0 ;  /* 0x00000018ff097819 */ /* 0x000fe20000011600 */
[----:B------:R-:W-:-:S03]  /*0600*/  IMAD.MOV.U32 R0, RZ, RZ, R7 ;  /* 0x000000ffff007224 */ /* 0x000fc600078e0007 */
        /* <DEDUP_REMOVED lines=12> */
.L_x_128:
[----:B------:R-:W-:-:S05]  /*06d0*/  VIADD R11, R9, 0xffffff03 ;  /* 0xffffff03090b7836 */ /* 0x000fca0000000000 */
[----:B------:R-:W-:-:S13]  /*06e0*/  ISETP.GT.U32.AND P0, PT, R11, 0x1, PT ;  /* 0x000000010b00780c */ /* 0x000fda0003f04070 */
[----:B------:R-:W-:Y:S05]  /*06f0*/  @P0 BRA `(.L_x_130) ;  /* 0x0000000000780947 */ /* 0x000fea0003800000 */
[----:B------:R-:W-:Y:S01]  /*0700*/  LOP3.LUT R2, R0, 0x7fffff, RZ, 0xc0, !PT ;  /* 0x007fffff00027812 */ /* 0x000fe200078ec0ff */
[----:B------:R-:W-:-:S03]  /*0710*/  IMAD.MOV.U32 R10, RZ, RZ, 0x3 ;  /* 0x00000003ff0a7424 */ /* 0x000fc600078e00ff */
[----:B------:R-:W-:Y:S02]  /*0720*/  LOP3.LUT R2, R2, 0x3f800000, RZ, 0xfc, !PT ;  /* 0x3f80000002027812 */ /* 0x000fe400078efcff */
[----:B------:R-:W-:Y:S02]  /*0730*/  SHF.L.U32 R10, R10, R11, RZ ;  /* 0x0000000b0a0a7219 */ /* 0x000fe400000006ff */
[----:B------:R-:W0:Y:S02]  /*0740*/  MUFU.RCP R5, R2 ;  /* 0x0000000200057308 */ /* 0x000e240000001000 */
        /* <DEDUP_REMOVED lines=11> */
[----:B------:R-:W-:Y:S02]  /*0800*/  LOP3.LUT P1, RZ, R2, R11, R5, 0xf8, !PT ;  /* 0x0000000b02ff7212 */ /* 0x000fe4000782f805 */
[C---:B------:R-:W-:Y:S02]  /*0810*/  LOP3.LUT P0, RZ, R10.reuse, 0x1, RZ, 0xc0, !PT ;  /* 0x000000010aff7812 */ /* 0x040fe4000780c0ff */
[----:B------:R-:W-:-:S04]  /*0820*/  LOP3.LUT P2, RZ, R10, 0x2, RZ, 0xc0, !PT ;  /* 0x000000020aff7812 */ /* 0x000fc8000784c0ff */
[----:B------:R-:W-:Y:S02]  /*0830*/  PLOP3.LUT P0, PT, P0, P1, P2, 0xe0, 0x0 ;  /* 0x000000000000781c */ /* 0x000fe40000703c20 */
[----:B------:R-:W-:Y:S02]  /*0840*/  LOP3.LUT P1, RZ, R0, 0x7fffff, RZ, 0xc0, !PT ;  /* 0x007fffff00ff7812 */ /* 0x000fe4000782c0ff */
[----:B------:R-:W-:-:S05]  /*0850*/  SEL R2, RZ, 0x1, !P0 ;  /* 0x00000001ff027807 */ /* 0x000fca0004000000 */
[----:B------:R-:W-:-:S05]  /*0860*/  IMAD.MOV R2, RZ, RZ, -R2 ;  /* 0x000000ffff027224 */ /* 0x000fca00078e0a02 */
[----:B------:R-:W-:Y:S01]  /*0870*/  ISETP.GE.AND P0, PT, R2, RZ, PT ;  /* 0x000000ff0200720c */ /* 0x000fe20003f06270 */
[----:B------:R-:W-:-:S05]  /*0880*/  VIADD R2, R9, 0xffffff04 ;  /* 0xffffff0409027836 */ /* 0x000fca0000000000 */
[----:B------:R-:W-:-:S07]  /*0890*/  SHF.R.U32.HI R5, RZ, R2, R5 ;  /* 0x00000002ff057219 */ /* 0x000fce0000011605 */
[----:B------:R-:W-:-:S05]  /*08a0*/  @!P0 IADD3 R5, PT, PT, R5, 0x1, RZ ;  /* 0x0000000105058810 */ /* 0x000fca0007ffe0ff */
[----:B------:R-:W-:-:S05]  /*08b0*/  @!P1 IMAD.SHL.U32 R5, R5, 0x2, RZ ;  /* 0x0000000205059824 */ /* 0x000fca00078e00ff */
[----:B------:R-:W-:Y:S01]  /*08c0*/  LOP3.LUT R5, R5, 0x80000000, R0, 0xf8, !PT ;  /* 0x8000000005057812 */ /* 0x000fe200078ef800 */
[----:B------:R-:W-:Y:S06]  /*08d0*/  BRA `(.L_x_129) ;  /* 0x0000000000047947 */ /* 0x000fec0003800000 */
.L_x_130:
[----:B------:R0:W1:Y:S02]  /*08e0*/  MUFU.RCP R5, R0 ;  /* 0x0000000000057308 */ /* 0x0000640000001000 */
.L_x_129:
[----:B------:R-:W-:Y:S05]  /*08f0*/  BSYNC.RECONVERGENT B1 ;  /* 0x0000000000017941 */ /* 0x000fea0003800200 */
.L_x_127:
[----:B------:R-:W-:-:S04]  /*0900*/  HFMA2 R7, -RZ, RZ, 0, 0 ;  /* 0x00000000ff077431 */ /* 0x000fc800000001ff */
[----:B01----:R-:W-:Y:S05]  /*0910*/  RET.REL.NODEC R6 `(dx_kernel) ;  /* 0xfffffff406b87950 */ /* 0x003fea0003c3ffff */
.L_x_131:
        /* <DEDUP_REMOVED lines=14> */
.L_x_598:


//--------------------- .text.dxhat_kernel        --------------------------
	.section	.text.dxhat_kernel,"ax",@progbits
	.align	128
        .global         dxhat_kernel
        .type           dxhat_kernel,@function
        .size           dxhat_kernel,(.L_x_615 - dxhat_kernel)
        .other          dxhat_kernel,@"STO_CUDA_ENTRY STV_DEFAULT"
dxhat_kernel:
.text.dxhat_kernel:
        /* <DEDUP_REMOVED lines=12> */
[----:B------:R-:W-:Y:S01]  /*00c0*/  HFMA2 R4, -RZ, RZ, 0, 0 ;  /* 0x00000000ff047431 */ /* 0x000fe200000001ff */
[----:B------:R-:W-:Y:S01]  /*00d0*/  IABS R9, R0 ;  /* 0x0000000000097213 */ /* 0x000fe20000000000 */
[----:B------:R-:W1:Y:S05]  /*00e0*/  LDCU.64 UR4, c[0x0][0x358] ;  /* 0x00006b00ff0477ac */ /* 0x000e6a0008000a00 */
[----:B------:R-:W2:Y:S01]  /*00f0*/  LDC R2, c[0x0][0x3a0] ;  /* 0x0000e800ff027b82 */ /* 0x000ea20000000800 */
[----:B0-----:R-:W-:-:S04]  /*0100*/  IABS R10, R3 ;  /* 0x00000003000a7213 */ /* 0x001fc80000000000 */
[----:B------:R-:W0:Y:S01]  /*0110*/  I2F.RP R6, R10 ;  /* 0x0000000a00067306 */ /* 0x000e220000209400 */
[----:B--2---:R-:W-:-:S07]  /*0120*/  IABS R8, R2 ;  /* 0x0000000200087213 */ /* 0x004fce0000000000 */
[----:B0-----:R-:W0:Y:S02]  /*0130*/  MUFU.RCP R6, R6 ;  /* 0x0000000600067308 */ /* 0x001e240000001000 */
[----:B0-----:R-:W-:-:S06]  /*0140*/  VIADD R5, R6, 0xffffffe ;  /* 0x0ffffffe06057836 */ /* 0x001fcc0000000000 */
[----:B------:R-:W0:Y:S02]  /*0150*/  F2I.FTZ.U32.TRUNC.NTZ R5, R5 ;  /* 0x0000000500057305 */ /* 0x000e24000021f000 */
[----:B0-----:R-:W-:-:S04]  /*0160*/  IMAD.MOV R7, RZ, RZ, -R5 ;  /* 0x000000ffff077224 */ /* 0x001fc800078e0a05 */
[----:B------:R-:W-:-:S04]  /*0170*/  IMAD R7, R7, R10, RZ ;  /* 0x0000000a07077224 */ /* 0x000fc800078e02ff */
[----:B------:R-:W-:-:S04]  /*0180*/  IMAD.HI.U32 R6, R5, R7, R4 ;  /* 0x0000000705067227 */ /* 0x000fc800078e0004 */
[----:B------:R-:W-:Y:S02]  /*0190*/  IMAD.MOV.U32 R4, RZ, RZ, R8 ;  /* 0x000000ffff047224 */ /* 0x000fe400078e0008 */
[----:B------:R-:W-:Y:S02]  /*01a0*/  IMAD.HI.U32 R6, R6, R9, RZ ;  /* 0x0000000906067227 */ /* 0x000fe400078e00ff */
[----:B------:R-:W0:Y:S03]  /*01b0*/  I2F.RP R8, R4 ;  /* 0x0000000400087306 */ /* 0x000e260000209400 */
[----:B------:R-:W-:-:S05]  /*01c0*/  IADD3 R5, PT, PT, -R6, RZ, RZ ;  /* 0x000000ff06057210 */ /* 0x000fca0007ffe1ff */
[----:B------:R-:W-:-:S05]  /*01d0*/  IMAD R5, R10, R5, R9 ;  /* 0x000000050a057224 */ /* 0x000fca00078e0209 */
[----:B------:R-:W-:Y:S01]  /*01e0*/  ISETP.GT.U32.AND P2, PT, R10, R5, PT ;  /* 0x000000050a00720c */ /* 0x000fe20003f44070 */
[----:B0-----:R-:W0:-:S12]  /*01f0*/  MUFU.RCP R8, R8 ;  /* 0x0000000800087308 */ /* 0x001e180000001000 */
[----:B------:R-:W-:Y:S02]  /*0200*/  @!P2 IMAD.IADD R5, R5, 0x1, -R10 ;  /* 0x000000010505a824 */ /* 0x000fe400078e0a0a */
[----:B------:R-:W-:Y:S01]  /*0210*/  @!P2 VIADD R6, R6, 0x1 ;  /* 0x000000010606a836 */ /* 0x000fe20000000000 */
[----:B------:R-:W-:Y:S02]  /*0220*/  ISETP.NE.AND P2, PT, R3, RZ, PT ;  /* 0x000000ff0300720c */ /* 0x000fe40003f45270 */
[----:B------:R-:W-:Y:S02]  /*0230*/  ISETP.GE.U32.AND P0, PT, R5, R10, PT ;  /* 0x0000000a0500720c */ /* 0x000fe40003f06070 */
[----:B0-----:R-:W-:Y:S02]  /*0240*/  IADD3 R7, PT, PT, R8, 0xffffffe, RZ ;  /* 0x0ffffffe08077810 */ /* 0x001fe40007ffe0ff */
[----:B------:R-:W-:-:S04]  /*0250*/  LOP3.LUT R5, R0, R3, RZ, 0x3c, !PT ;  /* 0x0000000300057212 */ /* 0x000fc800078e3cff */
[----:B------:R-:W0:Y:S01]  /*0260*/  F2I.FTZ.U32.TRUNC.NTZ R7, R7 ;  /* 0x0000000700077305 */ /* 0x000e22000021f000 */
[----:B------:R-:W-:-:S04]  /*0270*/  ISETP.GE.AND P1, PT, R5, RZ, PT ;  /* 0x000000ff0500720c */ /* 0x000fc80003f26270 */
[----:B------:R-:W-:-:S05]  /*0280*/  @P0 IADD3 R6, PT, PT, R6, 0x1, RZ ;  /* 0x0000000106060810 */ /* 0x000fca0007ffe0ff */
[----:B------:R-:W-:Y:S01]  /*0290*/  IMAD.MOV.U32 R5, RZ, RZ, R6 ;  /* 0x000000ffff057224 */ /* 0x000fe200078e0006 */
[----:B------:R-:W-:-:S03]  /*02a0*/  MOV R6, RZ ;  /* 0x000000ff00067202 */ /* 0x000fc60000000f00 */
[----:B------:R-:W-:Y:S01]  /*02b0*/  @!P1 IMAD.MOV R5, RZ, RZ, -R5 ;  /* 0x000000ffff059224 */ /* 0x000fe200078e0a05 */
[----:B0-----:R-:W-:Y:S02]  /*02c0*/  IADD3 R9, PT, PT, RZ, -R7, RZ ;  /* 0x80000007ff097210 */ /* 0x001fe40007ffe0ff */
[----:B------:R-:W-:-:S03]  /*02d0*/  @!P2 LOP3.LUT R5, RZ, R3, RZ, 0x33, !PT ;  /* 0x00000003ff05a212 */ /* 0x000fc600078e33ff */
[----:B------:R-:W-:Y:S01]  /*02e0*/  IMAD R3, R9, R4, RZ ;  /* 0x0000000409037224 */ /* 0x000fe200078e02ff */
[----:B------:R-:W-:Y:S02]  /*02f0*/  IABS R8, R5 ;  /* 0x0000000500087213 */ /* 0x000fe40000000000 */
[----:B------:R-:W-:Y:S01]  /*0300*/  ISETP.GE.AND P2, PT, R5, RZ, PT ;  /* 0x000000ff0500720c */ /* 0x000fe20003f46270 */
[----:B------:R-:W-:-:S04]  /*0310*/  IMAD.HI.U32 R6, R7, R3, R6 ;  /* 0x0000000307067227 */ /* 0x000fc800078e0006 */
[----:B------:R-:W-:Y:S02]  /*0320*/  IMAD.MOV.U32 R3, RZ, RZ, R8 ;  /* 0x000000ffff037224 */ /* 0x000fe400078e0008 */
[----:B------:R-:W0:Y:S02]  /*0330*/  LDC.64 R8, c[0x0][0x398] ;  /* 0x0000e600ff087b82 */ /* 0x000e240000000a00 */
[----:B------:R-:W-:-:S05]  /*0340*/  IMAD.HI.U32 R6, R6, R3, RZ ;  /* 0x0000000306067227 */ /* 0x000fca00078e00ff */
[----:B------:R-:W-:-:S05]  /*0350*/  IADD3 R6, PT, PT, -R6, RZ, RZ ;  /* 0x000000ff06067210 */ /* 0x000fca0007ffe1ff */
[C---:B------:R-:W-:Y:S02]  /*0360*/  IMAD R3, R4.reuse, R6, R3 ;  /* 0x0000000604037224 */ /* 0x040fe400078e0203 */
[----:B------:R-:W2:Y:S03]  /*0370*/  LDC.64 R6, c[0x0][0x388] ;  /* 0x0000e200ff067b82 */ /* 0x000ea60000000a00 */
[----:B------:R-:W-:-:S13]  /*0380*/  ISETP.GT.U32.AND P0, PT, R4, R3, PT ;  /* 0x000000030400720c */ /* 0x000fda0003f04070 */
[----:B------:R-:W-:Y:S01]  /*0390*/  @!P0 IMAD.IADD R3, R3, 0x1, -R4 ;  /* 0x0000000103038824 */ /* 0x000fe200078e0a04 */
[----:B------:R-:W-:-:S04]  /*03a0*/  ISETP.NE.AND P0, PT, R2, RZ, PT ;  /* 0x000000ff0200720c */ /* 0x000fc80003f05270 */
[----:B------:R-:W-:-:S13]  /*03b0*/  ISETP.GT.U32.AND P1, PT, R4, R3, PT ;  /* 0x000000030400720c */ /* 0x000fda0003f24070 */
[----:B------:R-:W-:-:S05]  /*03c0*/  @!P1 IADD3 R3, PT, PT, R3, -R4, RZ ;  /* 0x8000000403039210 */ /* 0x000fca0007ffe0ff */
[----:B------:R-:W-:-:S05]  /*03d0*/  IMAD.MOV.U32 R5, RZ, RZ, R3 ;  /* 0x000000ffff057224 */ /* 0x000fca00078e0003 */
[----:B------:R-:W-:Y:S02]  /*03e0*/  @!P2 IADD3 R5, PT, PT, -R5, RZ, RZ ;  /* 0x000000ff0505a210 */ /* 0x000fe40007ffe1ff */
[----:B------:R-:W-:Y:S01]  /*03f0*/  @!P0 LOP3.LUT R5, RZ, R2, RZ, 0x33, !PT ;  /* 0x00000002ff058212 */ /* 0x000fe200078e33ff */
[C---:B--2---:R-:W-:Y:S02]  /*0400*/  IMAD.WIDE R2, R0.reuse, 0x4, R6 ;  /* 0x0000000400027825 */ /* 0x044fe400078e0206 */
[----:B------:R-:W2:Y:S02]  /*0410*/  LDC.64 R6, c[0x0][0x390] ;  /* 0x0000e400ff067b82 */ /* 0x000ea40000000a00 */
[----:B0-----:R-:W-:Y:S02]  /*0420*/  IMAD.WIDE R4, R5, 0x4, R8 ;  /* 0x0000000405047825 */ /* 0x001fe400078e0208 */
[----:B-1----:R-:W3:Y:S04]  /*0430*/  LDG.E R2, desc[UR4][R2.64] ;  /* 0x0000000402027981 */ /* 0x002ee8000c1e1900 */
[----:B------:R-:W3:Y:S01]  /*0440*/  LDG.E R5, desc[UR4][R4.64] ;  /* 0x0000000404057981 */ /* 0x000ee2000c1e1900 */
[----:B--2---:R-:W-:-:S04]  /*0450*/  IMAD.WIDE R6, R0, 0x4, R6 ;  /* 0x0000000400067825 */ /* 0x004fc800078e0206 */
[----:B---3--:R-:W-:-:S05]  /*0460*/  FMUL R9, R2, R5 ;  /* 0x0000000502097220 */ /* 0x008fca0000400000 */
[----:B------:R-:W-:Y:S01]  /*0470*/  STG.E desc[UR4][R6.64], R9 ;  /* 0x0000000906007986 */ /* 0x000fe2000c101904 */
[----:B------:R-:W-:Y:S05]  /*0480*/  EXIT ;  /* 0x000000000000794d */ /* 0x000fea0003800000 */
.L_x_132:
        /* <DEDUP_REMOVED lines=15> */
.L_x_615:


//--------------------- .text.computeDelta_full   --------------------------
	.section	.text.computeDelta_full,"ax",@progbits
	.align	128
        .global         computeDelta_full
        .type           computeDelta_full,@function
        .size           computeDelta_full,(.L_x_616 - computeDelta_full)
        .other          computeDelta_full,@"STO_CUDA_ENTRY STV_DEFAULT"
computeDelta_full:
.text.computeDelta_full:
        /* <DEDUP_REMOVED lines=8> */
[----:B------:R-:W0:Y:S01]  /*0080*/  LDC R6, c[0x0][0x3a0] ;  /* 0x0000e800ff067b82 */ /* 0x000e220000000800 */
[----:B------:R-:W1:Y:S01]  /*0090*/  LDCU UR4, c[0x0][0x370] ;  /* 0x00006e00ff0477ac */ /* 0x000e620008000800 */
[----:B------:R-:W2:Y:S01]  /*00a0*/  LDCU.64 UR6, c[0x0][0x358] ;  /* 0x00006b00ff0677ac */ /* 0x000ea20008000a00 */
[----:B-1----:R-:W-:Y:S01]  /*00b0*/  IMAD R3, R3, UR4, RZ ;  /* 0x0000000403037c24 */ /* 0x002fe2000f8e02ff */
[----:B0-----:R-:W-:-:S13]  /*00c0*/  ISETP.GT.AND P0, PT, R6, RZ, PT ;  /* 0x000000ff0600720c */ /* 0x001fda0003f04270 */
[----:B--2---:R-:W-:Y:S05]  /*00d0*/  @P0 BRA `(.L_x_133) ;  /* 0x0000000000280947 */ /* 0x004fea0003800000 */
[----:B------:R-:W0:Y:S08]  /*00e0*/  LDC.64 R8, c[0x0][0x388] ;  /* 0x0000e200ff087b82 */ /* 0x000e300000000a00 */
[----:B------:R-:W1:Y:S02]  /*00f0*/  LDC.64 R10, c[0x0][0x390] ;  /* 0x0000e400ff0a7b82 */ /* 0x000e640000000a00 */
.L_x_134:
[----:B0-----:R-:W-:-:S04]  /*0100*/  IMAD.WIDE R4, R0, 0x4, R8 ;  /* 0x0000000400047825 */ /* 0x001fc800078e0208 */
[----:B-1----:R-:W-:Y:S01]  /*0110*/  IMAD.WIDE R6, R0, 0x4, R10 ;  /* 0x0000000400067825 */ /* 0x002fe200078e020a */
[----:B------:R2:W-:Y:S01]  /*0120*/  STG.E desc[UR6][R4.64], RZ ;  /* 0x000000ff04007986 */ /* 0x0005e2000c101906 */
[----:B------:R-:W-:-:S03]  /*0130*/  IADD3 R0, PT, PT, R3, R0, RZ ;  /* 0x0000000003007210 */ /* 0x000fc60007ffe0ff */
[----:B------:R2:W-:Y:S01]  /*0140*/  STG.E desc[UR6][R6.64], RZ ;  /* 0x000000ff06007986 */ /* 0x0005e2000c101906 */
[----:B------:R-:W-:-:S13]  /*0150*/  ISETP.GE.AND P0, PT, R0, UR5, PT ;  /* 0x0000000500007c0c */ /* 0x000fda000bf06270 */
[----:B--2---:R-:W-:Y:S05]  /*0160*/  @!P0 BRA `(.L_x_134) ;  /* 0xfffffffc00e48947 */ /* 0x004fea000383ffff */
[----:B------:R-:W-:Y:S05]  /*0170*/  EXIT ;  /* 0x000000000000794d */ /* 0x000fea0003800000 */
.L_x_133:
[C---:B------:R-:W-:Y:S02]  /*0180*/  LOP3.LUT R2, R6.reuse, 0x7, RZ, 0xc0, !PT ;  /* 0x0000000706027812 */ /* 0x040fe400078ec0ff */
[----:B------:R-:W-:Y:S02]  /*0190*/  LOP3.LUT R5, R6, 0xf, RZ, 0xc0, !PT ;  /* 0x0000000f06057812 */ /* 0x000fe400078ec0ff */
[----:B------:R-:W-:-:S04]  /*01a0*/  IADD3 R4, PT, PT, R2, -0x1, RZ ;  /* 0xffffffff02047810 */ /* 0x000fc80007ffe0ff */
[----:B------:R-:W-:Y:S02]  /*01b0*/  ISETP.GE.U32.AND P0, PT, R4, 0x3, PT ;  /* 0x000000030400780c */ /* 0x000fe40003f06070 */
[C---:B------:R-:W-:Y:S02]  /*01c0*/  LOP3.LUT R4, R6.reuse, 0x7ffffff0, RZ, 0xc0, !PT ;  /* 0x7ffffff006047812 */ /* 0x040fe400078ec0ff */
[----:B------:R-:W-:Y:S02]  /*01d0*/  LOP3.LUT R6, R6, 0x3, RZ, 0xc0, !PT ;  /* 0x0000000306067812 */ /* 0x000fe400078ec0ff */
[----:B------:R-:W-:-:S07]  /*01e0*/  IADD3 R7, PT, PT, -R4, RZ, RZ ;  /* 0x000000ff04077210 */ /* 0x000fce0007ffe1ff */
.L_x_140:
[----:B------:R-:W0:Y:S01]  /*01f0*/  LDCU UR4, c[0x0][0x3a0] ;  /* 0x00007400ff0477ac */ /* 0x000e220008000800 */
[----:B------:R-:W-:Y:S01]  /*0200*/  HFMA2 R29, -RZ, RZ, 0, 0 ;  /* 0x00000000ff1d7431 */ /* 0x000fe200000001ff */
[----:B------:R-:W-:Y:S01]  /*0210*/  MOV R9, RZ ;  /* 0x000000ff00097202 */ /* 0x000fe20000000f00 */
[----:B------:R-:W-:Y:S01]  /*0220*/  HFMA2 R25, -RZ, RZ, 0, 0 ;  /* 0x00000000ff197431 */ /* 0x000fe200000001ff */
[----:B0-----:R-:W-:-:S09]  /*0230*/  UISETP.GE.U32.AND UP0, UPT, UR4, 0x10, UPT ;  /* 0x000000100400788c */ /* 0x001fd2000bf06070 */
[----:B------:R-:W-:Y:S05]  /*0240*/  BRA.U !UP0, `(.L_x_135) ;  /* 0x0000000508ac7547 */ /* 0x000fea000b800000 */
[----:B------:R-:W-:Y:S02]  /*0250*/  MOV R29, RZ ;  /* 0x000000ff001d7202 */ /* 0x000fe40000000f00 */
[----:B------:R-:W-:Y:S02]  /*0260*/  MOV R8, R0 ;  /* 0x0000000000087202 */ /* 0x000fe40000000f00 */
[----:B------:R-:W-:-:S07]  /*0270*/  MOV R10, R7 ;  /* 0x00000007000a7202 */ /* 0x000fce0000000f00 */
.L_x_136:
[----:B------:R-:W0:Y:S08]  /*0280*/  LDC.64 R16, c[0x0][0x380] ;  /* 0x0000e000ff107b82 */ /* 0x000e300000000a00 */
[----:B------:R-:W1:Y:S08]  /*0290*/  LDC.64 R26, c[0x0][0x398] ;  /* 0x0000e600ff1a7b82 */ /* 0x000e700000000a00 */
[----:B------:R-:W2:Y:S01]  /*02a0*/  LDC R13, c[0x0][0x3a4] ;  /* 0x0000e900ff0d7b82 */ /* 0x000ea20000000800 */
[----:B0-----:R-:W-:-:S05]  /*02b0*/  IMAD.WIDE R16, R8, 0x4, R16 ;  /* 0x0000000408107825 */ /* 0x001fca00078e0210 */
[----:B------:R0:W3:Y:S01]  /*02c0*/  LDG.E R20, desc[UR6][R16.64] ;  /* 0x0000000610147981 */ /* 0x0000e2000c1e1900 */
[----:B-1----:R-:W-:-:S05]  /*02d0*/  IMAD.WIDE R26, R8, 0x4, R26 ;  /* 0x00000004081a7825 */ /* 0x002fca00078e021a */
[----:B------:R-:W4:Y:S01]  /*02e0*/  LDG.E R28, desc[UR6][R26.64] ;  /* 0x000000061a1c7981 */ /* 0x000f22000c1e1900 */
[----:B--2---:R-:W-:-:S04]  /*02f0*/  IMAD.WIDE R22, R13, 0x4, R16 ;  /* 0x000000040d167825 */ /* 0x004fc800078e0210 */
[C---:B------:R-:W-:Y:S02]  /*0300*/  IMAD.WIDE R14, R13.reuse, 0x4, R26 ;  /* 0x000000040d0e7825 */ /* 0x040fe400078e021a */
[----:B------:R-:W2:Y:S02]  /*0310*/  LDG.E R26, desc[UR6][R22.64] ;  /* 0x00000006161a7981 */ /* 0x000ea4000c1e1900 */
[----:B------:R-:W-:-:S04]  /*0320*/  IMAD.WIDE R18, R13, 0x4, R22 ;  /* 0x000000040d127825 */ /* 0x000fc800078e0216 */
[C---:B0-----:R-:W-:Y:S01]  /*0330*/  IMAD.WIDE R16, R13.reuse, 0x4, R14 ;  /* 0x000000040d107825 */ /* 0x041fe200078e020e */
[----:B------:R-:W5:Y:S04]  /*0340*/  LDG.E R23, desc[UR6][R14.64] ;  /* 0x000000060e177981 */ /* 0x000f68000c1e1900 */
[----:B------:R0:W5:Y:S04]  /*0350*/  LDG.E R14, desc[UR6][R18.64] ;  /* 0x00000006120e7981 */ /* 0x000168000c1e1900 */
[----:B------:R1:W5:Y:S01]  /*0360*/  LDG.E R15, desc[UR6][R16.64] ;  /* 0x00000006100f7981 */ /* 0x000362000c1e1900 */
[----:B0-----:R-:W-:-:S04]  /*0370*/  IMAD.WIDE R18, R13, 0x4, R18 ;  /* 0x000000040d127825 */ /* 0x001fc800078e0212 */
[C---:B-1----:R-:W-:Y:S01]  /*0380*/  IMAD.WIDE R16, R13.reuse, 0x4, R16 ;  /* 0x000000040d107825 */ /* 0x042fe200078e0210 */
[----:B------:R0:W5:Y:S04]  /*0390*/  LDG.E R12, desc[UR6][R18.64] ;  /* 0x00000006120c7981 */ /* 0x000168000c1e1900 */
[----:B------:R1:W5:Y:S01]  /*03a0*/  LDG.E R9, desc[UR6][R16.64] ;  /* 0x0000000610097981 */ /* 0x000362000c1e1900 */
[----:B0-----:R-:W-:-:S04]  /*03b0*/  IMAD.WIDE R18, R13, 0x4, R18 ;  /* 0x000000040d127825 */ /* 0x001fc800078e0212 */
[C---:B-1----:R-:W-:Y:S01]  /*03c0*/  IMAD.WIDE R16, R13.reuse, 0x4, R16 ;  /* 0x000000040d107825 */ /* 0x042fe200078e0210 */
[----:B------:R-:W5:Y:S04]  /*03d0*/  LDG.E R11, desc[UR6][R18.64] ;  /* 0x00000006120b7981 */ /* 0x000f68000c1e1900 */
[----:B------:R-:W5:Y:S01]  /*03e0*/  LDG.E R22, desc[UR6][R16.64] ;  /* 0x0000000610167981 */ /* 0x000f62000c1e1900 */
[C---:B---3--:R-:W-:Y:S01]  /*03f0*/  FADD R27, R20.reuse, R29 ;  /* 0x0000001d141b7221 */ /* 0x048fe20000000000 */
[----:B----4-:R-:W-:Y:S01]  /*0400*/  FFMA R28, R20, R28, R25 ;  /* 0x0000001c141c7223 */ /* 0x010fe20000000019 */
[----:B------:R-:W-:-:S04]  /*0410*/  IMAD.WIDE R20, R13, 0x4, R18 ;  /* 0x000000040d147825 */ /* 0x000fc800078e0212 */
[----:B------:R-:W-:-:S04]  /*0420*/  IMAD.WIDE R24, R13, 0x4, R16 ;  /* 0x000000040d187825 */ /* 0x000fc800078e0210 */
[----:B--2---:R-:W-:Y:S01]  /*0430*/  FADD R27, R27, R26 ;  /* 0x0000001a1b1b7221 */ /* 0x004fe20000000000 */
[----:B-----5:R-:W-:Y:S02]  /*0440*/  FFMA R29, R26, R23, R28 ;  /* 0x000000171a1d7223 */ /* 0x020fe4000000001c */
[----:B------:R0:W2:Y:S04]  /*0450*/  LDG.E R26, desc[UR6][R20.64] ;  /* 0x00000006141a7981 */ /* 0x0000a8000c1e1900 */
[----:B------:R1:W2:Y:S01]  /*0460*/  LDG.E R23, desc[UR6][R24.64] ;  /* 0x0000000618177981 */ /* 0x0002a2000c1e1900 */
[----:B0-----:R-:W-:-:S04]  /*0470*/  IMAD.WIDE R20, R13, 0x4, R20 ;  /* 0x000000040d147825 */ /* 0x001fc800078e0214 */
[----:B-1----:R-:W-:-:S04]  /*0480*/  IMAD.WIDE R24, R13, 0x4, R24 ;  /* 0x000000040d187825 */ /* 0x002fc800078e0218 */
[----:B------:R-:W-:Y:S01]  /*0490*/  FADD R19, R27, R14 ;  /* 0x0000000e1b137221 */ /* 0x000fe20000000000 */
[----:B------:R-:W-:Y:S01]  /*04a0*/  FFMA R18, R14, R15, R29 ;  /* 0x0000000f0e127223 */ /* 0x000fe2000000001d */
[----:B------:R-:W3:Y:S01]  /*04b0*/  LDG.E R27, desc[UR6][R20.64] ;  /* 0x00000006141b7981 */ /* 0x000ee2000c1e1900 */
[----:B------:R-:W-:-:S03]  /*04c0*/  IMAD.WIDE R16, R13, 0x4, R20 ;  /* 0x000000040d107825 */ /* 0x000fc600078e0214 */
[----:B------:R-:W3:Y:S01]  /*04d0*/  LDG.E R29, desc[UR6][R24.64] ;  /* 0x00000006181d7981 */ /* 0x000ee2000c1e1900 */
[----:B------:R-:W-:-:S04]  /*04e0*/  IMAD.WIDE R14, R13, 0x4, R24 ;  /* 0x000000040d0e7825 */ /* 0x000fc800078e0218 */
[----:B------:R-:W-:Y:S01]  /*04f0*/  FFMA R18, R12, R9, R18 ;  /* 0x000000090c127223 */ /* 0x000fe20000000012 */
[----:B------:R0:W4:Y:S04]  /*0500*/  LDG.E R28, desc[UR6][R14.64] ;  /* 0x000000060e1c7981 */ /* 0x000128000c1e1900 */
[----:B------:R1:W4:Y:S01]  /*0510*/  LDG.E R9, desc[UR6][R16.64] ;  /* 0x0000000610097981 */ /* 0x000322000c1e1900 */
[----:B0-----:R-:W-:-:S04]  /*0520*/  IMAD.WIDE R14, R13, 0x4, R14 ;  /* 0x000000040d0e7825 */ /* 0x001fc800078e020e */
[----:B-1----:R-:W-:Y:S01]  /*0530*/  IMAD.WIDE R16, R13, 0x4, R16 ;  /* 0x000000040d107825 */ /* 0x002fe200078e0210 */
[----:B------:R0:W5:Y:S04]  /*0540*/  LDG.E R21, desc[UR6][R14.64] ;  /* 0x000000060e157981 */ /* 0x000168000c1e1900 */
[----:B------:R-:W5:Y:S01]  /*0550*/  LDG.E R20, desc[UR6][R16.64] ;  /* 0x0000000610147981 */ /* 0x000f62000c1e1900 */
[----:B------:R-:W-:Y:S01]  /*0560*/  FADD R12, R19, R12 ;  /* 0x0000000c130c7221 */ /* 0x000fe20000000000 */
[----:B------:R-:W-:Y:S01]  /*0570*/  FFMA R22, R11, R22, R18 ;  /* 0x000000160b167223 */ /* 0x000fe20000000012 */
[----:B------:R-:W-:-:S04]  /*0580*/  IMAD.WIDE R24, R13, 0x4, R16 ;  /* 0x000000040d187825 */ /* 0x000fc800078e0210 */
[----:B------:R-:W-:-:S04]  /*0590*/  IMAD.WIDE R18, R13, 0x4, R14 ;  /* 0x000000040d127825 */ /* 0x000fc800078e020e */
[----:B0-----:R-:W-:Y:S02]  /*05a0*/  FADD R15, R12, R11 ;  /* 0x0000000b0c0f7221 */ /* 0x001fe40000000000 */
[----:B------:R0:W5:Y:S04]  /*05b0*/  LDG.E R11, desc[UR6][R24.64] ;  /* 0x00000006180b7981 */ /* 0x000168000c1e1900 */
[----:B------:R-:W5:Y:S01]  /*05c0*/  LDG.E R12, desc[UR6][R18.64] ;  /* 0x00000006120c7981 */ /* 0x000f62000c1e1900 */
[----:B--2---:R-:W-:Y:S01]  /*05d0*/  FFMA R14, R26, R23, R22 ;  /* 0x000000171a0e7223 */ /* 0x004fe20000000016 */
[----:B------:R-:W-:-:S04]  /*05e0*/  IMAD.WIDE R22, R13, 0x4, R24 ;  /* 0x000000040d167825 */ /* 0x000fc800078e0218 */
[----:B0-----:R-:W-:Y:S02]  /*05f0*/  FADD R24, R15, R26 ;  /* 0x0000001a0f187221 */ /* 0x001fe40000000000 */
[----:B------:R0:W2:Y:S01]  /*0600*/  LDG.E R26, desc[UR6][R22.64] ;  /* 0x00000006161a7981 */ /* 0x0000a2000c1e1900 */
[----:B------:R-:W-:-:S04]  /*0610*/  IMAD.WIDE R16, R13, 0x4, R22 ;  /* 0x000000040d107825 */ /* 0x000fc800078e0216 */
[----:B---3--:R-:W-:Y:S01]  /*0620*/  FFMA R29, R27, R29, R14 ;  /* 0x0000001d1b1d7223 */ /* 0x008fe2000000000e */
[----:B------:R-:W-:-:S04]  /*0630*/  IMAD.WIDE R14, R13, 0x4, R18 ;  /* 0x000000040d0e7825 */ /* 0x000fc800078e0212 */
[----:B0-----:R-:W-:Y:S02]  /*0640*/  FADD R22, R24, R27 ;  /* 0x0000001b18167221 */ /* 0x001fe40000000000 */
[----:B------:R0:W3:Y:S01]  /*0650*/  LDG.E R24, desc[UR6][R16.64] ;  /* 0x0000000610187981 */ /* 0x0000e2000c1e1900 */
[----:B------:R-:W-:-:S03]  /*0660*/  IMAD.WIDE R18, R13, 0x4, R16 ;  /* 0x000000040d127825 */ /* 0x000fc600078e0210 */
[----:B------:R1:W3:Y:S01]  /*0670*/  LDG.E R27, desc[UR6][R14.64] ;  /* 0x000000060e1b7981 */ /* 0x0002e2000c1e1900 */
[----:B----4-:R-:W-:Y:S01]  /*0680*/  FFMA R23, R9, R28, R29 ;  /* 0x0000001c09177223 */ /* 0x010fe2000000001d */
[----:B------:R-:W-:-:S05]  /*0690*/  IMAD.WIDE R28, R13, 0x4, R14 ;  /* 0x000000040d1c7825 */ /* 0x000fca00078e020e */
[----:B------:R-:W4:Y:S01]  /*06a0*/  LDG.E R25, desc[UR6][R28.64] ;  /* 0x000000061c197981 */ /* 0x000f22000c1e1900 */
[----:B0-----:R-:W-:-:S04]  /*06b0*/  IMAD.WIDE R16, R13, 0x4, R28 ;  /* 0x000000040d107825 */ /* 0x001fc800078e021c */
[----:B-1----:R-:W-:Y:S02]  /*06c0*/  FADD R15, R22, R9 ;  /* 0x00000009160f7221 */ /* 0x002fe40000000000 */
[----:B------:R0:W4:Y:S01]  /*06d0*/  LDG.E R22, desc[UR6][R18.64] ;  /* 0x0000000612167981 */ /* 0x000122000c1e1900 */
[----:B-----5:R-:W-:-:S03]  /*06e0*/  FFMA R9, R20, R21, R23 ;  /* 0x0000001514097223 */ /* 0x020fc60000000017 */
[----:B------:R1:W5:Y:S01]  /*06f0*/  LDG.E R23, desc[UR6][R16.64] ;  /* 0x0000000610177981 */ /* 0x000362000c1e1900 */
[----:B0-----:R-:W-:-:S04]  /*0700*/  IMAD.WIDE R18, R13, 0x4, R18 ;  /* 0x000000040d127825 */ /* 0x001fc800078e0212 */
[----:B------:R-:W-:Y:S02]  /*0710*/  FADD R28, R15, R20 ;  /* 0x000000140f1c7221 */ /* 0x000fe40000000000 */
[----:B------:R0:W5:Y:S01]  /*0720*/  LDG.E R20, desc[UR6][R18.64] ;  /* 0x0000000612147981 */ /* 0x000162000c1e1900 */
[----:B-1----:R-:W-:-:S04]  /*0730*/  IMAD.WIDE R16, R13, 0x4, R16 ;  /* 0x000000040d107825 */ /* 0x002fc800078e0210 */
[----:B------:R-:W-:-:S04]  /*0740*/  IMAD.WIDE R14, R13, 0x4, R18 ;  /* 0x000000040d0e7825 */ /* 0x000fc800078e0212 */
[----:B------:R-:W-:Y:S01]  /*0750*/  FFMA R9, R11, R12, R9 ;  /* 0x0000000c0b097223 */ /* 0x000fe20000000009 */
[----:B------:R-:W5:Y:S01]  /*0760*/  LDG.E R21, desc[UR6][R16.64] ;  /* 0x0000000610157981 */ /* 0x000f62000c1e1900 */
[----:B0-----:R-:W-:-:S03]  /*0770*/  IMAD.WIDE R18, R13, 0x4, R16 ;  /* 0x000000040d127825 */ /* 0x001fc600078e0210 */
[----:B------:R0:W5:Y:S04]  /*0780*/  LDG.E R12, desc[UR6][R14.64] ;  /* 0x000000060e0c7981 */ /* 0x000168000c1e1900 */
[----:B------:R1:W5:Y:S01]  /*0790*/  LDG.E R29, desc[UR6][R18.64] ;  /* 0x00000006121d7981 */ /* 0x000362000c1e1900 */
[----:B0-----:R-:W-:-:S04]  /*07a0*/  IMAD.WIDE R14, R13, 0x4, R14 ;  /* 0x000000040d0e7825 */ /* 0x001fc800078e020e */
[----:B-1----:R-:W-:Y:S02]  /*07b0*/  IMAD.WIDE R18, R13, 0x4, R18 ;  /* 0x000000040d127825 */ /* 0x002fe400078e0212 */
[----:B------:R-:W5:Y:S04]  /*07c0*/  LDG.E R14, desc[UR6][R14.64] ;  /* 0x000000060e0e7981 */ /* 0x000f68000c1e1900 */
[----:B------:R-:W5:Y:S01]  /*07d0*/  LDG.E R19, desc[UR6][R18.64] ;  /* 0x0000000612137981 */ /* 0x000f62000c1e1900 */
[----:B------:R-:W-:Y:S01]  /*07e0*/  FADD R11, R28, R11 ;  /* 0x0000000b1c0b7221 */ /* 0x000fe20000000000 */
[----:B------:R-:W-:-:S04]  /*07f0*/  IADD3 R10, PT, PT, R10, 0x10, RZ ;  /* 0x000000100a0a7810 */ /* 0x000fc80007ffe0ff */
[----:B------:R-:W-:Y:S02]  /*0800*/  ISETP.NE.AND P1, PT, R10, RZ, PT ;  /* 0x000000ff0a00720c */ /* 0x000fe40003f25270 */
[----:B------:R-:W-:Y:S01]  /*0810*/  LEA R8, R13, R8, 0x4 ;  /* 0x000000080d087211 */ /* 0x000fe200078e20ff */
[----:B--2---:R-:W-:-:S04]  /*0820*/  FADD R11, R11, R26 ;  /* 0x0000001a0b0b7221 */ /* 0x004fc80000000000 */
[----:B---3--:R-:W-:Y:S01]  /*0830*/  FADD R11, R11, R24 ;  /* 0x000000180b0b7221 */ /* 0x008fe20000000000 */
[----:B------:R-:W-:-:S04]  /*0840*/  FFMA R9, R26, R27, R9 ;  /* 0x0000001b1a097223 */ /* 0x000fc80000000009 */
[----:B----4-:R-:W-:Y:S01]  /*0850*/  FFMA R9, R24, R25, R9 ;  /* 0x0000001918097223 */ /* 0x010fe20000000009 */
[----:B------:R-:W-:-:S03]  /*0860*/  FADD R11, R11, R22 ;  /* 0x000000160b0b7221 */ /* 0x000fc60000000000 */
[----:B-----5:R-:W-:Y:S01]  /*0870*/  FFMA R9, R22, R23, R9 ;  /* 0x0000001716097223 */ /* 0x020fe20000000009 */
[----:B------:R-:W-:-:S03]  /*0880*/  FADD R11, R11, R20 ;  /* 0x000000140b0b7221 */ /* 0x000fc60000000000 */
[----:B------:R-:W-:Y:S01]  /*0890*/  FFMA R9, R20, R21, R9 ;  /* 0x0000001514097223 */ /* 0x000fe20000000009 */
[----:B------:R-:W-:-:S03]  /*08a0*/  FADD R11, R11, R12 ;  /* 0x0000000c0b0b7221 */ /* 0x000fc60000000000 */
[----:B------:R-:W-:Y:S01]  /*08b0*/  FFMA R9, R12, R29, R9 ;  /* 0x0000001d0c097223 */ /* 0x000fe20000000009 */
[----:B------:R-:W-:-:S03]  /*08c0*/  FADD R29, R11, R14 ;  /* 0x0000000e0b1d7221 */ /* 0x000fc60000000000 */
[----:B------:R-:W-:Y:S01]  /*08d0*/  FFMA R25, R14, R19, R9 ;  /* 0x000000130e197223 */ /* 0x000fe20000000009 */
[----:B------:R-:W-:Y:S06]  /*08e0*/  @P1 BRA `(.L_x_136) ;  /* 0xfffffff800641947 */ /* 0x000fec000383ffff */
[----:B------:R-:W-:-:S07]  /*08f0*/  MOV R9, R4 ;  /* 0x0000000400097202 */ /* 0x000fce0000000f00 */
.L_x_135:
[----:B------:R-:W-:-:S13]  /*0900*/  ISETP.NE.AND P1, PT, R5, RZ, PT ;  /* 0x000000ff0500720c */ /* 0x000fda0003f25270 */
[----:B------:R-:W-:Y:S05]  /*0910*/  @!P1 BRA `(.L_x_137) ;  /* 0x0000000400cc9947 */ /* 0x000fea0003800000 */
[----:B------:R-:W-:Y:S02]  /*0920*/  IADD3 R8, PT, PT, R5, -0x1, RZ ;  /* 0xffffffff05087810 */ /* 0x000fe40007ffe0ff */
[----:B------:R-:W-:Y:S02]  /*0930*/  ISETP.NE.AND P2, PT, R2, RZ, PT ;  /* 0x000000ff0200720c */ /* 0x000fe40003f45270 */
[----:B------:R-:W-:-:S13]  /*0940*/  ISETP.GE.U32.AND P1, PT, R8, 0x7, PT ;  /* 0x000000070800780c */ /* 0x000fda0003f26070 */
[----:B------:R-:W-:Y:S05]  /*0950*/  @!P1 BRA `(.L_x_138) ;  /* 0x0000000000d49947 */ /* 0x000fea0003800000 */
[----:B------:R-:W0:Y:S08]  /*0960*/  LDC R21, c[0x0][0x3a4] ;  /* 0x0000e900ff157b82 */ /* 0x000e300000000800 */
[----:B------:R-:W1:Y:S08]  /*0970*/  LDC.64 R16, c[0x0][0x380] ;  /* 0x0000e000ff107b82 */ /* 0x000e700000000a00 */
[----:B------:R-:W2:Y:S01]  /*0980*/  LDC.64 R12, c[0x0][0x398] ;  /* 0x0000e600ff0c7b82 */ /* 0x000ea20000000a00 */
[----:B0-----:R-:W-:-:S04]  /*0990*/  IMAD R11, R9, R21, R0 ;  /* 0x00000015090b7224 */ /* 0x001fc800078e0200 */
[----:B-1----:R-:W-:-:S05]  /*09a0*/  IMAD.WIDE R16, R11, 0x4, R16 ;  /* 0x000000040b107825 */ /* 0x002fca00078e0210 */
[----:B------:R0:W3:Y:S01]  /*09b0*/  LDG.E R20, desc[UR6][R16.64] ;  /* 0x0000000610147981 */ /* 0x0000e2000c1e1900 */
[----:B--2---:R-:W-:-:S05]  /*09c0*/  IMAD.WIDE R12, R11, 0x4, R12 ;  /* 0x000000040b0c7825 */ /* 0x004fca00078e020c */
[----:B------:R1:W3:Y:S01]  /*09d0*/  LDG.E R14, desc[UR6][R12.64] ;  /* 0x000000060c0e7981 */ /* 0x0002e2000c1e1900 */
[----:B0-----:R-:W-:-:S05]  /*09e0*/  IMAD.WIDE R16, R21, 0x4, R16 ;  /* 0x0000000415107825 */ /* 0x001fca00078e0210 */
[----:B------:R0:W2:Y:S01]  /*09f0*/  LDG.E R8, desc[UR6][R16.64] ;  /* 0x0000000610087981 */ /* 0x0000a2000c1e1900 */
[----:B-1----:R-:W-:-:S04]  /*0a00*/  IMAD.WIDE R12, R21, 0x4, R12 ;  /* 0x00000004150c7825 */ /* 0x002fc800078e020c */
[----:B------:R-:W-:-:S04]  /*0a10*/  IMAD.WIDE R10, R21, 0x4, R16 ;  /* 0x00000004150a7825 */ /* 0x000fc800078e0210 */
[C---:B------:R-:W-:Y:S02]  /*0a20*/  IMAD.WIDE R22, R21.reuse, 0x4, R12 ;  /* 0x0000000415167825 */ /* 0x040fe400078e020c */
[----:B------:R-:W4:Y:S02]  /*0a30*/  LDG.E R13, desc[UR6][R12.64] ;  /* 0x000000060c0d7981 */ /* 0x000f24000c1e1900 */
[C---:B------:R-:W-:Y:S02]  /*0a40*/  IMAD.WIDE R26, R21.reuse, 0x4, R10 ;  /* 0x00000004151a7825 */ /* 0x040fe400078e020a */
[----:B------:R-:W5:Y:S02]  /*0a50*/  LDG.E R10, desc[UR6][R10.64] ;  /* 0x000000060a0a7981 */ /* 0x000f64000c1e1900 */
[C---:B------:R-:W-:Y:S02]  /*0a60*/  IMAD.WIDE R18, R21.reuse, 0x4, R22 ;  /* 0x0000000415127825 */ /* 0x040fe400078e0216 */
[----:B------:R-:W5:Y:S02]  /*0a70*/  LDG.E R23, desc[UR6][R22.64] ;  /* 0x0000000616177981 */ /* 0x000f64000c1e1900 */
[----:B0-----:R-:W-:-:S02]  /*0a80*/  IMAD.WIDE R16, R21, 0x4, R26 ;  /* 0x0000000415107825 */ /* 0x001fc400078e021a */
[----:B------:R0:W5:Y:S04]  /*0a90*/  LDG.E R12, desc[UR6][R18.64] ;  /* 0x00000006120c7981 */ /* 0x000168000c1e1900 */
[----:B------:R-:W5:Y:S04]  /*0aa0*/  LDG.E R11, desc[UR6][R26.64] ;  /* 0x000000061a0b7981 */ /* 0x000f68000c1e1900 */
[----:B------:R1:W5:Y:S01]  /*0ab0*/  LDG.E R22, desc[UR6][R16.64] ;  /* 0x0000000610167981 */ /* 0x000362000c1e1900 */
[----:B0-----:R-:W-:-:S05]  /*0ac0*/  IMAD.WIDE R18, R21, 0x4, R18 ;  /* 0x0000000415127825 */ /* 0x001fca00078e0212 */
[----:B------:R-:W5:Y:S01]  /*0ad0*/  LDG.E R27, desc[UR6][R18.64] ;  /* 0x00000006121b7981 */ /* 0x000f62000c1e1900 */
[----:B-1----:R-:W-:-:S05]  /*0ae0*/  IMAD.WIDE R16, R21, 0x4, R16 ;  /* 0x0000000415107825 */ /* 0x002fca00078e0210 */
[----:B------:R0:W5:Y:S02]  /*0af0*/  LDG.E R24, desc[UR6][R16.64] ;  /* 0x0000000610187981 */ /* 0x000164000c1e1900 */
[----:B0-----:R-:W-:-:S05]  /*0b00*/  IMAD.WIDE R16, R21, 0x4, R16 ;  /* 0x0000000415107825 */ /* 0x001fca00078e0210 */
[----:B------:R-:W5:Y:S01]  /*0b10*/  LDG.E R28, desc[UR6][R16.64] ;  /* 0x00000006101c7981 */ /* 0x000f62000c1e1900 */
[----:B---3--:R-:W-:Y:S01]  /*0b20*/  FFMA R25, R20, R14, R25 ;  /* 0x0000000e14197223 */ /* 0x008fe20000000019 */
[----:B------:R-:W-:-:S05]  /*0b30*/  IMAD.WIDE R14, R21, 0x4, R18 ;  /* 0x00000004150e7825 */ /* 0x000fca00078e0212 */
[----:B------:R0:W3:Y:S01]  /*0b40*/  LDG.E R26, desc[UR6][R14.64] ;  /* 0x000000060e1a7981 */ /* 0x0000e2000c1e1900 */
[----:B------:R-:W-:Y:S01]  /*0b50*/  FADD R29, R29, R20 ;  /* 0x000000141d1d7221 */ /* 0x000fe20000000000 */
[----:B------:R-:W-:-:S06]  /*0b60*/  IMAD.WIDE R18, R21, 0x4, R16 ;  /* 0x0000000415127825 */ /* 0x000fcc00078e0210 */
[----:B------:R-:W3:Y:S01]  /*0b70*/  LDG.E R18, desc[UR6][R18.64] ;  /* 0x0000000612127981 */ /* 0x000ee2000c1e1900 */
[----:B0-----:R-:W-:-:S04]  /*0b80*/  IMAD.WIDE R14, R21, 0x4, R14 ;  /* 0x00000004150e7825 */ /* 0x001fc800078e020e */
[----:B------:R-:W-:Y:S02]  /*0b90*/  IMAD.WIDE R20, R21, 0x4, R14 ;  /* 0x0000000415147825 */ /* 0x000fe400078e020e */
[----:B------:R-:W3:Y:S04]  /*0ba0*/  LDG.E R15, desc[UR6][R14.64] ;  /* 0x000000060e0f7981 */ /* 0x000ee8000c1e1900 */
[----:B------:R-:W3:Y:S01]  /*0bb0*/  LDG.E R21, desc[UR6][R20.64] ;  /* 0x0000000614157981 */ /* 0x000ee2000c1e1900 */
[----:B--2---:R-:W-:Y:S01]  /*0bc0*/  FADD R29, R29, R8 ;  /* 0x000000081d1d7221 */ /* 0x004fe20000000000 */
[----:B----4-:R-:W-:-:S03]  /*0bd0*/  FFMA R13, R8, R13, R25 ;  /* 0x0000000d080d7223 */ /* 0x010fc60000000019 */
[----:B-----5:R-:W-:Y:S01]  /*0be0*/  FADD R8, R29, R10 ;  /* 0x0000000a1d087221 */ /* 0x020fe20000000000 */
[----:B------:R-:W-:-:S03]  /*0bf0*/  FFMA R10, R10, R23, R13 ;  /* 0x000000170a0a7223 */ /* 0x000fc6000000000d */
[----:B------:R-:W-:Y:S01]  /*0c00*/  FADD R13, R8, R11 ;  /* 0x0000000b080d7221 */ /* 0x000fe20000000000 */
[----:B------:R-:W-:-:S03]  /*0c10*/  FFMA R11, R11, R12, R10 ;  /* 0x0000000c0b0b7223 */ /* 0x000fc6000000000a */
[----:B------:R-:W-:Y:S01]  /*0c20*/  FADD R13, R13, R22 ;  /* 0x000000160d0d7221 */ /* 0x000fe20000000000 */
[----:B------:R-:W-:-:S03]  /*0c30*/  FFMA R11, R22, R27, R11 ;  /* 0x0000001b160b7223 */ /* 0x000fc6000000000b */
[----:B------:R-:W-:Y:S01]  /*0c40*/  FADD R13, R13, R24 ;  /* 0x000000180d0d7221 */ /* 0x000fe20000000000 */
[----:B------:R-:W-:-:S03]  /*0c50*/  IADD3 R9, PT, PT, R9, 0x8, RZ ;  /* 0x0000000809097810 */ /* 0x000fc60007ffe0ff */
[----:B------:R-:W-:Y:S01]  /*0c60*/  FADD R13, R13, R28 ;  /* 0x0000001c0d0d7221 */ /* 0x000fe20000000000 */
[----:B---3--:R-:W-:-:S03]  /*0c70*/  FFMA R11, R24, R26, R11 ;  /* 0x0000001a180b7223 */ /* 0x008fc6000000000b */
[----:B------:R-:W-:Y:S01]  /*0c80*/  FADD R29, R13, R18 ;  /* 0x000000120d1d7221 */ /* 0x000fe20000000000 */
[----:B------:R-:W-:-:S04]  /*0c90*/  FFMA R11, R28, R15, R11 ;  /* 0x0000000f1c0b7223 */ /* 0x000fc8000000000b */
[----:B------:R-:W-:-:S07]  /*0ca0*/  FFMA R25, R18, R21, R11 ;  /* 0x0000001512197223 */ /* 0x000fce000000000b */
.L_x_138:
[----:B------:R-:W-:Y:S05]  /*0cb0*/  @!P2 BRA `(.L_x_137) ;  /* 0x0000000000e4a947 */ /* 0x000fea0003800000 */
[----:B------:R-:W-:Y:S01]  /*0cc0*/  ISETP.NE.AND P1, PT, R6, RZ, PT ;  /* 0x000000ff0600720c */ /* 0x000fe20003f25270 */
[----:B------:R-:W-:-:S12]  /*0cd0*/  @!P0 BRA `(.L_x_139) ;  /* 0x0000000000748947 */ /* 0x000fd80003800000 */
[----:B------:R-:W0:Y:S08]  /*0ce0*/  LDC R27, c[0x0][0x3a4] ;  /* 0x0000e900ff1b7b82 */ /* 0x000e300000000800 */
[----:B------:R-:W1:Y:S08]  /*0cf0*/  LDC.64 R16, c[0x0][0x380] ;  /* 0x0000e000ff107b82 */ /* 0x000e700000000a00 */
[----:B------:R-:W2:Y:S01]  /*0d00*/  LDC.64 R18, c[0x0][0x398] ;  /* 0x0000e600ff127b82 */ /* 0x000ea20000000a00 */
[----:B0-----:R-:W-:-:S04]  /*0d10*/  IMAD R11, R9, R27, R0 ;  /* 0x0000001b090b7224 */ /* 0x001fc800078e0200 */
[----:B-1----:R-:W-:-:S04]  /*0d20*/  IMAD.WIDE R16, R11, 0x4, R16 ;  /* 0x000000040b107825 */ /* 0x002fc800078e0210 */
[----:B--2---:R-:W-:-:S04]  /*0d30*/  IMAD.WIDE R18, R11, 0x4, R18 ;  /* 0x000000040b127825 */ /* 0x004fc800078e0212 */
[C---:B------:R-:W-:Y:S02]  /*0d40*/  IMAD.WIDE R10, R27.reuse, 0x4, R16 ;  /* 0x000000041b0a7825 */ /* 0x040fe400078e0210 */
[----:B------:R-:W2:Y:S02]  /*0d50*/  LDG.E R16, desc[UR6][R16.64] ;  /* 0x0000000610107981 */ /* 0x000ea4000c1e1900 */
[C---:B------:R-:W-:Y:S02]  /*0d60*/  IMAD.WIDE R12, R27.reuse, 0x4, R18 ;  /* 0x000000041b0c7825 */ /* 0x040fe400078e0212 */
[----:B------:R-:W3:Y:S02]  /*0d70*/  LDG.E R18, desc[UR6][R18.64] ;  /* 0x0000000612127981 */ /* 0x000ee4000c1e1900 */
[C---:B------:R-:W-:Y:S02]  /*0d80*/  IMAD.WIDE R20, R27.reuse, 0x4, R10 ;  /* 0x000000041b147825 */ /* 0x040fe400078e020a */
[----:B------:R-:W4:Y:S02]  /*0d90*/  LDG.E R10, desc[UR6][R10.64] ;  /* 0x000000060a0a7981 */ /* 0x000f24000c1e1900 */
[----:B------:R-:W-:-:S02]  /*0da0*/  IMAD.WIDE R14, R27, 0x4, R12 ;  /* 0x000000041b0e7825 */ /* 0x000fc400078e020c */
[----:B------:R-:W5:Y:S02]  /*0db0*/  LDG.E R13, desc[UR6][R12.64] ;  /* 0x000000060c0d7981 */ /* 0x000f64000c1e1900 */
[C---:B------:R-:W-:Y:S02]  /*0dc0*/  IMAD.WIDE R22, R27.reuse, 0x4, R20 ;  /* 0x000000041b167825 */ /* 0x040fe400078e0214 */
[----:B------:R-:W5:Y:S02]  /*0dd0*/  LDG.E R8, desc[UR6][R20.64] ;  /* 0x0000000614087981 */ /* 0x000f64000c1e1900 */
[----:B------:R-:W-:Y:S02]  /*0de0*/  IMAD.WIDE R26, R27, 0x4, R14 ;  /* 0x000000041b1a7825 */ /* 0x000fe400078e020e */
[----:B------:R-:W5:Y:S04]  /*0df0*/  LDG.E R14, desc[UR6][R14.64] ;  /* 0x000000060e0e7981 */ /* 0x000f68000c1e1900 */
[----:B------:R-:W5:Y:S04]  /*0e00*/  LDG.E R22, desc[UR6][R22.64] ;  /* 0x0000000616167981 */ /* 0x000f68000c1e1900 */
[----:B------:R-:W5:Y:S01]  /*0e10*/  LDG.E R26, desc[UR6][R26.64] ;  /* 0x000000061a1a7981 */ /* 0x000f62000c1e1900 */
        /* <DEDUP_REMOVED lines=8> */
[----:B------:R-:W-:-:S07]  /*0ea0*/  FFMA R25, R22, R26, R25 ;  /* 0x0000001a16197223 */ /* 0x000fce0000000019 */
.L_x_139:
[----:B------:R-:W-:Y:S05]  /*0eb0*/  @!P1 BRA `(.L_x_137) ;  /* 0x0000000000649947 */ /* 0x000fea0003800000 */
[----:B------:R-:W0:Y:S08]  /*0ec0*/  LDC R17, c[0x0][0x3a4] ;  /* 0x0000e900ff117b82 */ /* 0x000e300000000800 */
[----:B------:R-:W1:Y:S08]  /*0ed0*/  LDC.64 R12, c[0x0][0x380] ;  /* 0x0000e000ff0c7b82 */ /* 0x000e700000000a00 */
[----:B------:R-:W2:Y:S01]  /*0ee0*/  LDC.64 R10, c[0x0][0x398] ;  /* 0x0000e600ff0a7b82 */ /* 0x000ea20000000a00 */
[----:B0-----:R-:W-:-:S04]  /*0ef0*/  IMAD R15, R9, R17, R0 ;  /* 0x00000011090f7224 */ /* 0x001fc800078e0200 */
[----:B-1----:R-:W-:-:S05]  /*0f00*/  IMAD.WIDE R8, R15, 0x4, R12 ;  /* 0x000000040f087825 */ /* 0x002fca00078e020c */
[----:B------:R-:W3:Y:S01]  /*0f10*/  LDG.E R12, desc[UR6][R8.64] ;  /* 0x00000006080c7981 */ /* 0x000ee2000c1e1900 */
[----:B--2---:R-:W-:-:S05]  /*0f20*/  IMAD.WIDE R10, R15, 0x4, R10 ;  /* 0x000000040f0a7825 */ /* 0x004fca00078e020a */
[----:B------:R-:W2:Y:S01]  /*0f30*/  LDG.E R13, desc[UR6][R10.64] ;  /* 0x000000060a0d7981 */ /* 0x000ea2000c1e1900 */
[----:B------:R-:W-:Y:S01]  /*0f40*/  ISETP.NE.AND P1, PT, R6, 0x1, PT ;  /* 0x000000010600780c */ /* 0x000fe20003f25270 */
[----:B---3--:R-:W-:Y:S01]  /*0f50*/  FADD R29, R29, R12 ;  /* 0x0000000c1d1d7221 */ /* 0x008fe20000000000 */
[----:B--2---:R-:W-:-:S11]  /*0f60*/  FFMA R25, R12, R13, R25 ;  /* 0x0000000d0c197223 */ /* 0x004fd60000000019 */
[----:B------:R-:W-:Y:S05]  /*0f70*/  @!P1 BRA `(.L_x_137) ;  /* 0x0000000000349947 */ /* 0x000fea0003800000 */
[----:B------:R-:W-:Y:S01]  /*0f80*/  ISETP.NE.AND P1, PT, R6, 0x2, PT ;  /* 0x000000020600780c */ /* 0x000fe20003f25270 */
[----:B------:R-:W-:-:S04]  /*0f90*/  IMAD.WIDE R14, R17, 0x4, R8 ;  /* 0x00000004110e7825 */ /* 0x000fc800078e0208 */
[C---:B------:R-:W-:Y:S01]  /*0fa0*/  IMAD.WIDE R10, R17.reuse, 0x4, R10 ;  /* 0x00000004110a7825 */ /* 0x040fe200078e020a */
[----:B------:R-:W2:Y:S07]  /*0fb0*/  LDG.E R16, desc[UR6][R14.64] ;  /* 0x000000060e107981 */ /* 0x000eae000c1e1900 */
[----:B------:R-:W-:-:S04]  /*0fc0*/  @P1 IMAD.WIDE R12, R17, 0x4, R14 ;  /* 0x00000004110c1825 */ /* 0x000fc800078e020e */
[----:B------:R-:W-:Y:S02]  /*0fd0*/  @P1 IMAD.WIDE R8, R17, 0x4, R10 ;  /* 0x0000000411081825 */ /* 0x000fe400078e020a */
[----:B------:R-:W3:Y:S04]  /*0fe0*/  LDG.E R10, desc[UR6][R10.64] ;  /* 0x000000060a0a7981 */ /* 0x000ee8000c1e1900 */
[----:B------:R-:W4:Y:S04]  /*0ff0*/  @P1 LDG.E R12, desc[UR6][R12.64] ;  /* 0x000000060c0c1981 */ /* 0x000f28000c1e1900 */
[----:B------:R-:W5:Y:S01]  /*1000*/  @P1 LDG.E R8, desc[UR6][R8.64] ;  /* 0x0000000608081981 */ /* 0x000f62000c1e1900 */
[----:B--2---:R-:W-:Y:S01]  /*1010*/  FADD R29, R29, R16 ;  /* 0x000000101d1d7221 */ /* 0x004fe20000000000 */
[----:B---3--:R-:W-:-:S03]  /*1020*/  FFMA R25, R16, R10, R25 ;  /* 0x0000000a10197223 */ /* 0x008fc60000000019 */
[----:B----4-:R-:W-:Y:S01]  /*1030*/  @P1 FADD R29, R29, R12 ;  /* 0x0000000c1d1d1221 */ /* 0x010fe20000000000 */
[----:B-----5:R-:W-:-:S07]  /*1040*/  @P1 FFMA R25, R12, R8, R25 ;  /* 0x000000080c191223 */ /* 0x020fce0000000019 */
.L_x_137:
[----:B------:R-:W0:Y:S01]  /*1050*/  LDC.64 R8, c[0x0][0x388] ;  /* 0x0000e200ff087b82 */ /* 0x000e220000000a00 */
[----:B------:R-:W1:Y:S07]  /*1060*/  LDCU UR4, c[0x0][0x3a4] ;  /* 0x00007480ff0477ac */ /* 0x000e6e0008000800 */
[----:B------:R-:W2:Y:S01]  /*1070*/  LDC.64 R10, c[0x0][0x390] ;  /* 0x0000e400ff0a7b82 */ /* 0x000ea20000000a00 */
[----:B0-----:R-:W-:-:S05]  /*1080*/  IMAD.WIDE R8, R0, 0x4, R8 ;  /* 0x0000000400087825 */ /* 0x001fca00078e0208 */
[----:B------:R0:W-:Y:S01]  /*1090*/  STG.E desc[UR6][R8.64], R25 ;  /* 0x0000001908007986 */ /* 0x0001e2000c101906 */
[----:B--2---:R-:W-:Y:S01]  /*10a0*/  IMAD.WIDE R10, R0, 0x4, R10 ;  /* 0x00000004000a7825 */ /* 0x004fe200078e020a */
[----:B------:R-:W-:-:S04]  /*10b0*/  IADD3 R0, PT, PT, R3, R0, RZ ;  /* 0x0000000003007210 */ /* 0x000fc80007ffe0ff */
[----:B------:R0:W-:Y:S01]  /*10c0*/  STG.E desc[UR6][R10.64], R29 ;  /* 0x0000001d0a007986 */ /* 0x0001e2000c101906 */
[----:B-1----:R-:W-:-:S13]  /*10d0*/  ISETP.GE.AND P1, PT, R0, UR4, PT ;  /* 0x0000000400007c0c */ /* 0x002fda000bf26270 */
[----:B0-----:R-:W-:Y:S05]  /*10e0*/  @!P1 BRA `(.L_x_140) ;  /* 0xfffffff000409947 */ /* 0x001fea000383ffff */
[----:B------:R-:W-:Y:S05]  /*10f0*/  EXIT ;  /* 0x000000000000794d */ /* 0x000fea0003800000 */
.L_x_141:
        /* <DEDUP_REMOVED lines=16> */
.L_x_616:


//--------------------- .text.dgama_dbeta_kernel  --------------------------
	.section	.text.dgama_dbeta_kernel,"ax",@progbits
	.align	128
        .global         dgama_dbeta_kernel
        .type           dgama_dbeta_kernel,@function
        .size           dgama_dbeta_kernel,(.L_x_617 - dgama_dbeta_kernel)
        .other          dgama_dbeta_kernel,@"STO_CUDA_ENTRY STV_DEFAULT"
dgama_dbeta_kernel:
.text.dgama_dbeta_kernel:
[----:B------:R-:W-:Y:S01]  /*0000*/  LDC R1, c[0x0][0x37c] ;  /* 0x0000df00ff017b82 */ /* 0x000fe20000000800 */
[----:B------:R-:W0:Y:S01]  /*0010*/  LDCU UR4, c[0x0][0x390] ;  /* 0x00007200ff0477ac */ /* 0x000e220008000800 */
[----:B------:R-:W1:Y:S01]  /*0020*/  S2R R0, SR_CTAID.X ;  /* 0x0000000000007919 */ /* 0x000e620000002500 */
[----:B------:R-:W-:Y:S01]  /*0030*/  HFMA2 R11, -RZ, RZ, 0, 0 ;  /* 0x00000000ff0b7431 */ /* 0x000fe200000001ff */
[----:B------:R-:W-:Y:S01]  /*0040*/  MOV R7, RZ ;  /* 0x000000ff00077202 */ /* 0x000fe20000000f00 */
[----:B------:R-:W0:Y:S01]  /*0050*/  LDCU UR6, c[0x0][0x398] ;  /* 0x00007300ff0677ac */ /* 0x000e220008000800 */
[----:B------:R-:W2:Y:S01]  /*0060*/  S2R R2, SR_TID.X ;  /* 0x0000000000027919 */ /* 0x000ea20000002100 */
[----:B------:R-:W3:Y:S01]  /*0070*/  LDCU.64 UR12, c[0x0][0x358] ;  /* 0x00006b00ff0c77ac */ /* 0x000ee20008000a00 */
[----:B0-----:R-:W-:-:S04]  /*0080*/  UISETP.LT.AND UP0, UPT, UR4, UR6, UPT ;  /* 0x000000060400728c */ /* 0x001fc8000bf01270 */
[----:B------:R-:W-:-:S04]  /*0090*/  USEL UR4, UR4, UR6, UP0 ;  /* 0x0000000604047287 */ /* 0x000fc80008000000 */
[----:B------:R-:W-:-:S09]  /*00a0*/  UISETP.GE.AND UP0, UPT, UR4, 0x1, UPT ;  /* 0x000000010400788c */ /* 0x000fd2000bf06270 */
[----:B-123--:R-:W-:Y:S05]  /*00b0*/  BRA.U !UP0, `(.L_x_142) ;  /* 0x0000000d08e07547 */ /* 0x00efea000b800000 */
[----:B------:R-:W-:Y:S01]  /*00c0*/  UIADD3 UR6, UPT, UPT, UR6, -0x1, URZ ;  /* 0xffffffff06067890 */ /* 0x000fe2000fffe0ff */
[----:B------:R-:W-:Y:S02]  /*00d0*/  MOV R7, RZ ;  /* 0x000000ff00077202 */ /* 0x000fe40000000f00 */
[----:B------:R-:W-:Y:S01]  /*00e0*/  MOV R11, RZ ;  /* 0x000000ff000b7202 */ /* 0x000fe20000000f00 */
[----:B------:R-:W-:-:S04]  /*00f0*/  ULEA.HI UR10, UR6, 0x1, URZ, 0x16 ;  /* 0x00000001060a7891 */ /* 0x000fc8000f8fb0ff */
[----:B------:R-:W-:Y:S02]  /*0100*/  ULOP3.LUT UR4, UR10, 0x7ffff8, URZ, 0xc0, !UPT ;  /* 0x007ffff80a047892 */ /* 0x000fe4000f8ec0ff */
[----:B------:R-:W-:Y:S02]  /*0110*/  ULOP3.LUT UR11, UR10, 0x7, URZ, 0xc0, !UPT ;  /* 0x000000070a0b7892 */ /* 0x000fe4000f8ec0ff */
[----:B------:R-:W-:-:S03]  /*0120*/  UIADD3 UR9, UPT, UPT, -UR4, URZ, URZ ;  /* 0x000000ff04097290 */ /* 0x000fc6000fffe1ff */
[----:B------:R-:W-:-:S09]  /*0130*/  UMOV UR4, URZ ;  /* 0x000000ff00047c82 */ /* 0x000fd20008000000 */
.L_x_150:
[----:B------:R-:W0:Y:S01]  /*0140*/  LDC.64 R4, c[0x0][0x390] ;  /* 0x0000e400ff047b82 */ /* 0x000e220000000a00 */
[----:B------:R-:W1:Y:S01]  /*0150*/  LDCU UR8, c[0x0][0x398] ;  /* 0x00007300ff0877ac */ /* 0x000e620008000800 */
[----:B------:R-:W-:Y:S01]  /*0160*/  UMOV UR5, URZ ;  /* 0x000000ff00057c82 */ /* 0x000fe20008000000 */
[----:B-1----:R-:W-:Y:S01]  /*0170*/  UISETP.GE.U32.AND UP0, UPT, UR8, 0x1c01, UPT ;  /* 0x00001c010800788c */ /* 0x002fe2000bf06070 */
[----:B0-----:R-:W-:Y:S01]  /*0180*/  IMAD R5, R5, UR4, R0 ;  /* 0x0000000405057c24 */ /* 0x001fe2000f8e0200 */
[----:B------:R-:W-:-:S03]  /*0190*/  UIADD3 UR4, UPT, UPT, UR4, 0x1, URZ ;  /* 0x0000000104047890 */ /* 0x000fc6000fffe0ff */
[----:B------:R-:W-:-:S03]  /*01a0*/  IMAD R5, R5, UR8, RZ ;  /* 0x0000000805057c24 */ /* 0x000fc6000f8e02ff */
[----:B------:R-:W-:-:S04]  /*01b0*/  ISETP.NE.AND P0, PT, R4, UR4, PT ;  /* 0x0000000404007c0c */ /* 0x000fc8000bf05270 */
[----:B------:R-:W-:Y:S01]  /*01c0*/  P2R R20, PR, RZ, 0x1 ;  /* 0x00000001ff147803 */ /* 0x000fe20000000000 */
[----:B------:R-:W-:Y:S08]  /*01d0*/  BRA.U !UP0, `(.L_x_143) ;  /* 0x0000000908187547 */ /* 0x000ff0000b800000 */
[CC--:B------:R-:W-:Y:S01]  /*01e0*/  IADD3 R4, P0, PT, R5.reuse, R2.reuse, RZ ;  /* 0x0000000205047210 */ /* 0x0c0fe20007f1e0ff */
[----:B------:R-:W0:Y:S01]  /*01f0*/  LDCU UR8, c[0x0][0x398] ;  /* 0x00007300ff0877ac */ /* 0x000e220008000800 */
[C---:B------:R-:W-:Y:S02]  /*0200*/  IADD3 R6, PT, PT, R5.reuse, R2, RZ ;  /* 0x0000000205067210 */ /* 0x040fe40007ffe0ff */
[----:B------:R-:W-:Y:S01]  /*0210*/  LEA R9, P1, R4, 0x7000, 0x2 ;  /* 0x0000700004097811 */ /* 0x000fe200078210ff */
[----:B------:R-:W-:Y:S01]  /*0220*/  UMOV UR5, 0x1000 ;  /* 0x0000100000057882 */ /* 0x000fe20000000000 */
[----:B------:R-:W-:Y:S01]  /*0230*/  LEA.HI.X.SX32 R3, R5, RZ, 0x1, P0 ;  /* 0x000000ff05037211 */ /* 0x000fe200000f0eff */
[----:B------:R-:W-:-:S03]  /*0240*/  UMOV UR7, UR9 ;  /* 0x0000000900077c82 */ /* 0x000fc60008000000 */
[----:B------:R-:W-:Y:S01]  /*0250*/  LEA.HI.X R4, R4, RZ, R3, 0x2, P1 ;  /* 0x000000ff04047211 */ /* 0x000fe200008f1403 */
[----:B------:R-:W-:-:S07]  /*0260*/  IMAD.MOV.U32 R3, RZ, RZ, R2 ;  /* 0x000000ffff037224 */ /* 0x000fce00078e0002 */
.L_x_144:
[----:B------:R-:W1:Y:S01]  /*0270*/  LDC.64 R18, c[0x0][0x380] ;  /* 0x0000e000ff127b82 */ /* 0x000e620000000a00 */
[C---:B------:R-:W-:Y:S02]  /*0280*/  IADD3 R8, PT, PT, R3.reuse, 0x400, RZ ;  /* 0x0000040003087810 */ /* 0x040fe40007ffe0ff */
[----:B0-----:R-:W-:Y:S02]  /*0290*/  ISETP.GE.AND P0, PT, R3, UR8, PT ;  /* 0x0000000803007c0c */ /* 0x001fe4000bf06270 */
[----:B------:R-:W-:Y:S01]  /*02a0*/  ISETP.GE.AND P1, PT, R8, UR8, PT ;  /* 0x0000000808007c0c */ /* 0x000fe2000bf26270 */
[----:B------:R-:W-:Y:S01]  /*02b0*/  HFMA2 R8, -RZ, RZ, 0, 0 ;  /* 0x00000000ff087431 */ /* 0x000fe200000001ff */
[----:B------:R-:W-:Y:S01]  /*02c0*/  MOV R10, RZ ;  /* 0x000000ff000a7202 */ /* 0x000fe20000000f00 */
[----:B------:R-:W0:Y:S08]  /*02d0*/  LDC.64 R28, c[0x0][0x388] ;  /* 0x0000e200ff1c7b82 */ /* 0x000e300000000a00 */
[----:B------:R-:W2:Y:S08]  /*02e0*/  LDC.64 R22, c[0x0][0x380] ;  /* 0x0000e000ff167b82 */ /* 0x000eb00000000a00 */
[----:B------:R-:W3:Y:S01]  /*02f0*/  LDC.64 R12, c[0x0][0x388] ;  /* 0x0000e200ff0c7b82 */ /* 0x000ee20000000a00 */
[----:B-1----:R-:W-:-:S06]  /*0300*/  @!P0 IMAD.WIDE R18, R6, 0x4, R18 ;  /* 0x0000000406128825 */ /* 0x002fcc00078e0212 */
[----:B------:R-:W4:Y:S01]  /*0310*/  @!P0 LDG.E R19, desc[UR12][R18.64] ;  /* 0x0000000c12138981 */ /* 0x000f22000c1e1900 */
[----:B0-----:R-:W-:Y:S01]  /*0320*/  @!P0 IMAD.WIDE R28, R6, 0x4, R28 ;  /* 0x00000004061c8825 */ /* 0x001fe200078e021c */
[----:B------:R-:W0:Y:S04]  /*0330*/  LDC.64 R14, c[0x0][0x388] ;  /* 0x0000e200ff0e7b82 */ /* 0x000e280000000a00 */
[----:B------:R-:W4:Y:S01]  /*0340*/  @!P0 LDG.E R8, desc[UR12][R28.64] ;  /* 0x0000000c1c088981 */ /* 0x000f22000c1e1900 */
[----:B--2---:R-:W-:-:S05]  /*0350*/  @!P1 IADD3 R22, P3, PT, R9, R22, RZ ;  /* 0x0000001609169210 */ /* 0x004fca0007f7e0ff */
[----:B------:R-:W-:Y:S01]  /*0360*/  @!P1 IMAD.X R23, R4, 0x1, R23, P3 ;  /* 0x0000000104179824 */ /* 0x000fe200018e0617 */
[----:B---3--:R-:W-:-:S04]  /*0370*/  @!P1 IADD3 R26, P2, PT, R9, R12, RZ ;  /* 0x0000000c091a9210 */ /* 0x008fc80007f5e0ff */
[----:B------:R-:W2:Y:S01]  /*0380*/  @!P1 LDG.E R25, desc[UR12][R22.64+-0x6000] ;  /* 0xffa0000c16199981 */ /* 0x000ea2000c1e1900 */
[----:B------:R-:W-:Y:S02]  /*0390*/  @!P1 IADD3.X R27, PT, PT, R4, R13, RZ, P2, !PT ;  /* 0x0000000d041b9210 */ /* 0x000fe400017fe4ff */
[----:B------:R-:W1:Y:S03]  /*03a0*/  LDC.64 R12, c[0x0][0x388] ;  /* 0x0000e200ff0c7b82 */ /* 0x000e660000000a00 */
[----:B------:R0:W2:Y:S01]  /*03b0*/  @!P1 LDG.E R10, desc[UR12][R26.64+-0x6000] ;  /* 0xffa0000c1a0a9981 */ /* 0x0000a2000c1e1900 */
[C---:B------:R-:W-:Y:S02]  /*03c0*/  IADD3 R16, PT, PT, R3.reuse, 0x800, RZ ;  /* 0x0000080003107810 */ /* 0x040fe40007ffe0ff */
[----:B------:R-:W-:Y:S02]  /*03d0*/  IADD3 R21, PT, PT, R3, 0xc00, RZ ;  /* 0x00000c0003157810 */ /* 0x000fe40007ffe0ff */
[----:B------:R-:W-:-:S02]  /*03e0*/  ISETP.GE.AND P5, PT, R16, UR8, PT ;  /* 0x0000000810007c0c */ /* 0x000fc4000bfa6270 */
[----:B------:R-:W3:Y:S01]  /*03f0*/  LDC.64 R16, c[0x0][0x388] ;  /* 0x0000e200ff107b82 */ /* 0x000ee20000000a00 */
[----:B------:R-:W-:Y:S02]  /*0400*/  ISETP.GE.AND P4, PT, R21, UR8, PT ;  /* 0x0000000815007c0c */ /* 0x000fe4000bf86270 */
[----:B------:R-:W-:-:S04]  /*0410*/  IADD3 R21, PT, PT, R3, 0x1000, RZ ;  /* 0x0000100003157810 */ /* 0x000fc80007ffe0ff */
[----:B------:R-:W-:Y:S01]  /*0420*/  ISETP.GE.AND P3, PT, R21, UR8, PT ;  /* 0x0000000815007c0c */ /* 0x000fe2000bf66270 */
[----:B------:R-:W-:-:S03]  /*0430*/  IMAD.MOV.U32 R21, RZ, RZ, RZ ;  /* 0x000000ffff157224 */ /* 0x000fc600078e00ff */
[----:B-1----:R-:W-:-:S04]  /*0440*/  @!P5 IADD3 R12, P2, PT, R9, R12, RZ ;  /* 0x0000000c090cd210 */ /* 0x002fc80007f5e0ff */
[----:B------:R-:W-:Y:S02]  /*0450*/  @!P5 IADD3.X R13, PT, PT, R4, R13, RZ, P2, !PT ;  /* 0x0000000d040dd210 */ /* 0x000fe400017fe4ff */
[----:B0-----:R-:W-:-:S03]  /*0460*/  @!P4 IADD3 R26, P2, PT, R9, R14, RZ ;  /* 0x0000000e091ac210 */ /* 0x001fc60007f5e0ff */
[----:B------:R0:W5:Y:S01]  /*0470*/  @!P5 LDG.E R21, desc[UR12][R12.64+-0x5000] ;  /* 0xffb0000c0c15d981 */ /* 0x000162000c1e1900 */
[----:B------:R-:W-:Y:S02]  /*0480*/  @!P4 IADD3.X R27, PT, PT, R4, R15, RZ, P2, !PT ;  /* 0x0000000f041bc210 */ /* 0x000fe400017fe4ff */
[----:B------:R-:W1:Y:S01]  /*0490*/  LDC.64 R14, c[0x0][0x380] ;  /* 0x0000e000ff0e7b82 */ /* 0x000e620000000a00 */
[----:B---3--:R-:W-:Y:S02]  /*04a0*/  @!P3 IADD3 R28, P2, PT, R9, R16, RZ ;  /* 0x00000010091cb210 */ /* 0x008fe40007f5e0ff */
[----:B------:R-:W-:-:S05]  /*04b0*/  CS2R R22, SRZ ;  /* 0x0000000000167805 */ /* 0x000fca000001ff00 */
[----:B0-----:R-:W0:Y:S01]  /*04c0*/  LDC.64 R12, c[0x0][0x380] ;  /* 0x0000e000ff0c7b82 */ /* 0x001e220000000a00 */
[----:B------:R-:W-:Y:S01]  /*04d0*/  @!P3 IADD3.X R29, PT, PT, R4, R17, RZ, P2, !PT ;  /* 0x00000011041db210 */ /* 0x000fe200017fe4ff */
[----:B------:R3:W5:Y:S01]  /*04e0*/  @!P4 LDG.E R22, desc[UR12][R26.64+-0x4000] ;  /* 0xffc0000c1a16c981 */ /* 0x000762000c1e1900 */
[----:B------:R-:W-:Y:S01]  /*04f0*/  IADD3 R18, PT, PT, R3, 0x1400, RZ ;  /* 0x0000140003127810 */ /* 0x000fe20007ffe0ff */
[----:B------:R-:W-:Y:S02]  /*0500*/  IMAD.MOV.U32 R24, RZ, RZ, RZ ;  /* 0x000000ffff187224 */ /* 0x000fe400078e00ff */
[----:B------:R0:W5:Y:S02]  /*0510*/  @!P3 LDG.E R23, desc[UR12][R28.64+-0x3000] ;  /* 0xffd0000c1c17b981 */ /* 0x000164000c1e1900 */
[----:B------:R-:W1:Y:S01]  /*0520*/  LDC.64 R16, c[0x0][0x388] ;  /* 0x0000e200ff107b82 */ /* 0x000e620000000a00 */
[----:B---3--:R-:W-:Y:S01]  /*0530*/  HFMA2 R26, -RZ, RZ, 0, 0 ;  /* 0x00000000ff1a7431 */ /* 0x008fe200000001ff */
[----:B------:R-:W-:Y:S01]  /*0540*/  ISETP.GE.AND P2, PT, R18, UR8, PT ;  /* 0x0000000812007c0c */ /* 0x000fe2000bf46270 */
[----:B----4-:R-:W-:-:S05]  /*0550*/  @!P0 FMUL R26, R8, R19 ;  /* 0x00000013081a8220 */ /* 0x010fca0000400000 */
[----:B------:R-:W3:Y:S01]  /*0560*/  LDC.64 R18, c[0x0][0x388] ;  /* 0x0000e200ff127b82 */ /* 0x000ee20000000a00 */
[----:B0-----:R-:W-:-:S04]  /*0570*/  @!P5 IADD3 R28, P0, PT, R9, R12, RZ ;  /* 0x0000000c091cd210 */ /* 0x001fc80007f1e0ff */
[----:B------:R-:W-:Y:S02]  /*0580*/  @!P5 IADD3.X R29, PT, PT, R4, R13, RZ, P0, !PT ;  /* 0x0000000d041dd210 */ /* 0x000fe400007fe4ff */
[----:B-1----:R-:W-:-:S03]  /*0590*/  @!P2 IADD3 R16, P0, PT, R9, R16, RZ ;  /* 0x000000100910a210 */ /* 0x002fc60007f1e0ff */
[----:B------:R-:W5:Y:S01]  /*05a0*/  @!P5 LDG.E R28, desc[UR12][R28.64+-0x5000] ;  /* 0xffb0000c1c1cd981 */ /* 0x000f62000c1e1900 */
[----:B--2---:R-:W-:Y:S01]  /*05b0*/  @!P1 FMUL R24, R10, R25 ;  /* 0x000000190a189220 */ /* 0x004fe20000400000 */
[----:B------:R-:W-:Y:S02]  /*05c0*/  @!P4 IADD3 R12, P1, PT, R9, R14, RZ ;  /* 0x0000000e090cc210 */ /* 0x000fe40007f3e0ff */
[----:B------:R-:W-:Y:S02]  /*05d0*/  IADD3 R14, PT, PT, R3, 0x1800, RZ ;  /* 0x00001800030e7810 */ /* 0x000fe40007ffe0ff */
[----:B------:R-:W-:Y:S02]  /*05e0*/  @!P4 IADD3.X R13, PT, PT, R4, R15, RZ, P1, !PT ;  /* 0x0000000f040dc210 */ /* 0x000fe40000ffe4ff */
[----:B------:R-:W-:Y:S02]  /*05f0*/  ISETP.GE.AND P1, PT, R14, UR8, PT ;  /* 0x000000080e007c0c */ /* 0x000fe4000bf26270 */
[----:B------:R-:W0:Y:S01]  /*0600*/  LDC.64 R14, c[0x0][0x380] ;  /* 0x0000e000ff0e7b82 */ /* 0x000e220000000a00 */
[----:B------:R-:W-:Y:S01]  /*0610*/  IMAD.MOV.U32 R25, RZ, RZ, RZ ;  /* 0x000000ffff197224 */ /* 0x000fe200078e00ff */
[----:B------:R1:W2:Y:S01]  /*0620*/  @!P4 LDG.E R27, desc[UR12][R12.64+-0x4000] ;  /* 0xffc0000c0c1bc981 */ /* 0x0002a2000c1e1900 */
[----:B------:R-:W-:-:S05]  /*0630*/  @!P2 IADD3.X R17, PT, PT, R4, R17, RZ, P0, !PT ;  /* 0x000000110411a210 */ /* 0x000fca00007fe4ff */
[----:B------:R3:W4:Y:S01]  /*0640*/  @!P2 LDG.E R25, desc[UR12][R16.64+-0x2000] ;  /* 0xffe0000c1019a981 */ /* 0x000722000c1e1900 */
[----:B-1----:R-:W1:Y:S02]  /*0650*/  LDC.64 R12, c[0x0][0x380] ;  /* 0x0000e000ff0c7b82 */ /* 0x002e640000000a00 */
[----:B---3--:R-:W-:Y:S02]  /*0660*/  @!P1 IADD3 R16, P0, PT, R9, R18, RZ ;  /* 0x0000001209109210 */ /* 0x008fe40007f1e0ff */
[----:B------:R-:W-:Y:S02]  /*0670*/  MOV R18, RZ ;  /* 0x000000ff00127202 */ /* 0x000fe40000000f00 */
[----:B------:R-:W-:-:S05]  /*0680*/  @!P1 IADD3.X R17, PT, PT, R4, R19, RZ, P0, !PT ;  /* 0x0000001304119210 */ /* 0x000fca00007fe4ff */
[----:B------:R3:W4:Y:S01]  /*0690*/  @!P1 LDG.E R18, desc[UR12][R16.64+-0x1000] ;  /* 0xfff0000c10129981 */ /* 0x000722000c1e1900 */
[C---:B0-----:R-:W-:Y:S01]  /*06a0*/  @!P3 IADD3 R14, P0, PT, R9.reuse, R14, RZ ;  /* 0x0000000e090eb210 */ /* 0x041fe20007f1e0ff */
[----:B---3--:R-:W0:Y:S03]  /*06b0*/  LDC.64 R16, c[0x0][0x380] ;  /* 0x0000e000ff107b82 */ /* 0x008e260000000a00 */
[----:B------:R-:W-:Y:S02]  /*06c0*/  @!P3 IADD3.X R15, PT, PT, R4, R15, RZ, P0, !PT ;  /* 0x0000000f040fb210 */ /* 0x000fe400007fe4ff */
[----:B-1----:R-:W-:-:S04]  /*06d0*/  @!P2 IADD3 R12, P0, PT, R9, R12, RZ ;  /* 0x0000000c090ca210 */ /* 0x002fc80007f1e0ff */
[----:B------:R-:W-:Y:S01]  /*06e0*/  @!P2 IADD3.X R13, PT, PT, R4, R13, RZ, P0, !PT ;  /* 0x0000000d040da210 */ /* 0x000fe200007fe4ff */
[----:B------:R-:W3:Y:S01]  /*06f0*/  @!P3 LDG.E R15, desc[UR12][R14.64+-0x3000] ;  /* 0xffd0000c0e0fb981 */ /* 0x000ee2000c1e1900 */
[----:B------:R-:W-:-:S03]  /*0700*/  VIADD R19, R3, 0x1c00 ;  /* 0x00001c0003137836 */ /* 0x000fc60000000000 */
[----:B------:R1:W4:Y:S02]  /*0710*/  @!P2 LDG.E R14, desc[UR12][R12.64+-0x2000] ;  /* 0xffe0000c0c0ea981 */ /* 0x000324000c1e1900 */
[----:B-1----:R-:W1:Y:S01]  /*0720*/  LDC.64 R12, c[0x0][0x388] ;  /* 0x0000e200ff0c7b82 */ /* 0x002e620000000a00 */
[----:B0-----:R-:W-:-:S04]  /*0730*/  @!P1 IADD3 R16, P0, PT, R9, R16, RZ ;  /* 0x0000001009109210 */ /* 0x001fc80007f1e0ff */
[----:B------:R-:W-:Y:S02]  /*0740*/  @!P1 IADD3.X R17, PT, PT, R4, R17, RZ, P0, !PT ;  /* 0x0000001104119210 */ /* 0x000fe400007fe4ff */
[----:B------:R-:W-:-:S04]  /*0750*/  ISETP.GE.AND P0, PT, R19, UR8, PT ;  /* 0x0000000813007c0c */ /* 0x000fc8000bf06270 */
[----:B------:R0:W4:Y:S02]  /*0760*/  @!P1 LDG.E R17, desc[UR12][R16.64+-0x1000] ;  /* 0xfff0000c10119981 */ /* 0x000124000c1e1900 */
[----:B0-----:R-:W-:-:S07]  /*0770*/  HFMA2 R16, -RZ, RZ, 0, 0 ;  /* 0x00000000ff107431 */ /* 0x001fce00000001ff */
[----:B-1----:R-:W-:-:S04]  /*0780*/  @!P0 IADD3 R12, P6, PT, R9, R12, RZ ;  /* 0x0000000c090c8210 */ /* 0x002fc80007fde0ff */
[----:B------:R-:W-:-:S05]  /*0790*/  @!P0 IADD3.X R13, PT, PT, R4, R13, RZ, P6, !PT ;  /* 0x0000000d040d8210 */ /* 0x000fca00037fe4ff */
[----:B------:R0:W4:Y:S02]  /*07a0*/  @!P0 LDG.E R16, desc[UR12][R12.64] ;  /* 0x0000000c0c108981 */ /* 0x000124000c1e1900 */
[----:B0-----:R-:W0:Y:S02]  /*07b0*/  LDC.64 R12, c[0x0][0x380] ;  /* 0x0000e000ff0c7b82 */ /* 0x001e240000000a00 */
[----:B0-----:R-:W-:-:S04]  /*07c0*/  @!P0 IADD3 R12, P6, PT, R9, R12, RZ ;  /* 0x0000000c090c8210 */ /* 0x001fc80007fde0ff */
[----:B------:R-:W-:-:S05]  /*07d0*/  @!P0 IADD3.X R13, PT, PT, R4, R13, RZ, P6, !PT ;  /* 0x0000000d040d8210 */ /* 0x000fca00037fe4ff */
[----:B------:R-:W4:Y:S01]  /*07e0*/  @!P0 LDG.E R19, desc[UR12][R12.64] ;  /* 0x0000000c0c138981 */ /* 0x000f22000c1e1900 */
[----:B------:R-:W-:Y:S01]  /*07f0*/  FADD R11, R26, R11 ;  /* 0x0000000b1a0b7221 */ /* 0x000fe20000000000 */
[----:B------:R-:W-:Y:S01]  /*0800*/  FADD R29, R8, R7 ;  /* 0x00000007081d7221 */ /* 0x000fe20000000000 */
[----:B------:R-:W-:Y:S02]  /*0810*/  MOV R7, RZ ;  /* 0x000000ff00077202 */ /* 0x000fe40000000f00 */
[----:B------:R-:W-:Y:S01]  /*0820*/  FADD R24, R11, R24 ;  /* 0x000000180b187221 */ /* 0x000fe20000000000 */
[----:B------:R-:W-:Y:S01]  /*0830*/  FADD R10, R29, R10 ;  /* 0x0000000a1d0a7221 */ /* 0x000fe20000000000 */
[----:B------:R-:W-:Y:S01]  /*0840*/  IMAD.MOV.U32 R8, RZ, RZ, RZ ;  /* 0x000000ffff087224 */ /* 0x000fe200078e00ff */
[----:B------:R-:W-:-:S04]  /*0850*/  UIADD3 UR7, UPT, UPT, UR7, 0x8, URZ ;  /* 0x0000000807077890 */ /* 0x000fc8000fffe0ff */
[----:B------:R-:W-:Y:S01]  /*0860*/  UISETP.NE.AND UP0, UPT, UR7, URZ, UPT ;  /* 0x000000ff0700728c */ /* 0x000fe2000bf05270 */
[----:B------:R-:W-:Y:S01]  /*0870*/  IADD3 R3, PT, PT, R3, 0x2000, RZ ;  /* 0x0000200003037810 */ /* 0x000fe20007ffe0ff */
[----:B------:R-:W-:Y:S01]  /*0880*/  VIADD R6, R6, 0x2000 ;  /* 0x0000200006067836 */ /* 0x000fe20000000000 */
[----:B------:R-:W-:Y:S01]  /*0890*/  UIADD3 UR5, UPT, UPT, UR5, 0x2000, URZ ;  /* 0x0000200005057890 */ /* 0x000fe2000fffe0ff */
[----:B-----5:R-:W-:-:S04]  /*08a0*/  @!P5 FMUL R7, R21, R28 ;  /* 0x0000001c1507d220 */ /* 0x020fc80000400000 */
[----:B------:R-:W-:Y:S01]  /*08b0*/  FADD R11, R24, R7 ;  /* 0x00000007180b7221 */ /* 0x000fe20000000000 */
[----:B------:R-:W-:Y:S02]  /*08c0*/  HFMA2 R7, -RZ, RZ, 0, 0 ;  /* 0x00000000ff077431 */ /* 0x000fe400000001ff */
[----:B------:R-:W-:Y:S01]  /*08d0*/  FADD R21, R10, R21 ;  /* 0x000000150a157221 */ /* 0x000fe20000000000 */
[----:B--2---:R-:W-:-:S03]  /*08e0*/  @!P4 FMUL R8, R22, R27 ;  /* 0x0000001b1608c220 */ /* 0x004fc60000400000 */
[----:B------:R-:W-:Y:S01]  /*08f0*/  FADD R22, R21, R22 ;  /* 0x0000001615167221 */ /* 0x000fe20000000000 */
[----:B------:R-:W-:Y:S01]  /*0900*/  FADD R10, R11, R8 ;  /* 0x000000080b0a7221 */ /* 0x000fe20000000000 */
[----:B------:R-:W-:Y:S02]  /*0910*/  MOV R8, RZ ;  /* 0x000000ff00087202 */ /* 0x000fe40000000f00 */
[----:B------:R-:W-:Y:S01]  /*0920*/  FADD R22, R22, R23 ;  /* 0x0000001716167221 */ /* 0x000fe20000000000 */
[----:B---3--:R-:W-:-:S04]  /*0930*/  @!P3 FMUL R7, R23, R15 ;  /* 0x0000000f1707b220 */ /* 0x008fc80000400000 */
[----:B------:R-:W-:Y:S01]  /*0940*/  FADD R11, R10, R7 ;  /* 0x000000070a0b7221 */ /* 0x000fe20000000000 */
[----:B------:R-:W-:Y:S02]  /*0950*/  HFMA2 R7, -RZ, RZ, 0, 0 ;  /* 0x00000000ff077431 */ /* 0x000fe400000001ff */
[----:B----4-:R-:W-:Y:S01]  /*0960*/  @!P2 FMUL R8, R25, R14 ;  /* 0x0000000e1908a220 */ /* 0x010fe20000400000 */
[----:B------:R-:W-:-:S03]  /*0970*/  FADD R25, R22, R25 ;  /* 0x0000001916197221 */ /* 0x000fc60000000000 */
[----:B------:R-:W-:Y:S01]  /*0980*/  FADD R8, R11, R8 ;  /* 0x000000080b087221 */ /* 0x000fe20000000000 */
[----:B------:R-:W-:Y:S01]  /*0990*/  MOV R11, RZ ;  /* 0x000000ff000b7202 */ /* 0x000fe20000000f00 */
[----:B------:R-:W-:Y:S01]  /*09a0*/  FADD R25, R25, R18 ;  /* 0x0000001219197221 */ /* 0x000fe20000000000 */
[----:B------:R-:W-:-:S04]  /*09b0*/  @!P1 FMUL R7, R18, R17 ;  /* 0x0000001112079220 */ /* 0x000fc80000400000 */
[----:B------:R-:W-:Y:S01]  /*09c0*/  FADD R8, R8, R7 ;  /* 0x0000000708087221 */ /* 0x000fe20000000000 */
[----:B------:R-:W-:Y:S01]  /*09d0*/  FADD R7, R25, R16 ;  /* 0x0000001019077221 */ /* 0x000fe20000000000 */
[----:B------:R-:W-:Y:S01]  /*09e0*/  @!P0 FMUL R11, R16, R19 ;  /* 0x00000013100b8220 */ /* 0x000fe20000400000 */
[----:B------:R-:W-:-:S03]  /*09f0*/  IADD3 R9, P0, PT, R9, 0x8000, RZ ;  /* 0x0000800009097810 */ /* 0x000fc60007f1e0ff */
[----:B------:R-:W-:Y:S01]  /*0a00*/  FADD R11, R8, R11 ;  /* 0x0000000b080b7221 */ /* 0x000fe20000000000 */
[----:B------:R-:W-:Y:S01]  /*0a10*/  IADD3.X R4, PT, PT, RZ, R4, RZ, P0, !PT ;  /* 0x00000004ff047210 */ /* 0x000fe200007fe4ff */
[----:B------:R-:W-:Y:S08]  /*0a20*/  BRA.U UP0, `(.L_x_144) ;  /* 0xfffffff900107547 */ /* 0x000ff0000b83ffff */
[----:B------:R-:W-:-:S12]  /*0a30*/  UIADD3 UR5, UPT, UPT, UR5, -0x1000, URZ ;  /* 0xfffff00005057890 */ /* 0x000fd8000fffe0ff */
.L_x_143:
[----:B------:R-:W-:-:S09]  /*0a40*/  UISETP.NE.AND UP0, UPT, UR11, URZ, UPT ;  /* 0x000000ff0b00728c */ /* 0x000fd2000bf05270 */
[----:B------:R-:W-:Y:S05]  /*0a50*/  BRA.U !UP0, `(.L_x_145) ;  /* 0x0000000508707547 */ /* 0x000fea000b800000 */
[----:B------:R-:W-:Y:S02]  /*0a60*/  UIADD3 UR7, UPT, UPT, UR11, -0x1, URZ ;  /* 0xffffffff0b077890 */ /* 0x000fe4000fffe0ff */
[----:B------:R-:W-:Y:S02]  /*0a70*/  ULOP3.LUT UP1, URZ, UR10, 0x3, URZ, 0xc0, !UPT ;  /* 0x000000030aff7892 */ /* 0x000fe4000f82c0ff */
[----:B------:R-:W-:-:S09]  /*0a80*/  UISETP.GE.U32.AND UP0, UPT, UR7, 0x3, UPT ;  /* 0x000000030700788c */ /* 0x000fd2000bf06070 */
[----:B------:R-:W-:Y:S05]  /*0a90*/  BRA.U !UP0, `(.L_x_146) ;  /* 0x0000000108a87547 */ /* 0x000fea000b800000 */
[----:B------:R-:W0:Y:S01]  /*0aa0*/  LDC.64 R8, c[0x0][0x388] ;  /* 0x0000e200ff087b82 */ /* 0x000e220000000a00 */
[----:B------:R-:W-:-:S04]  /*0ab0*/  IADD3 R6, PT, PT, R2, UR5, RZ ;  /* 0x0000000502067c10 */ /* 0x000fc8000fffe0ff */
[C---:B------:R-:W-:Y:S02]  /*0ac0*/  ISETP.GE.AND P0, PT, R6.reuse, UR8, PT ;  /* 0x0000000806007c0c */ /* 0x040fe4000bf06270 */
[C---:B------:R-:W-:Y:S01]  /*0ad0*/  IADD3 R4, PT, PT, R6.reuse, 0x400, RZ ;  /* 0x0000040006047810 */ /* 0x040fe20007ffe0ff */
[----:B------:R-:W1:Y:S01]  /*0ae0*/  LDC.64 R12, c[0x0][0x380] ;  /* 0x0000e000ff0c7b82 */ /* 0x000e620000000a00 */
[----:B------:R-:W-:Y:S02]  /*0af0*/  IADD3 R10, PT, PT, R6, 0x800, RZ ;  /* 0x00000800060a7810 */ /* 0x000fe40007ffe0ff */
[----:B------:R-:W-:Y:S02]  /*0b00*/  IADD3 R3, PT, PT, R5, R6, RZ ;  /* 0x0000000605037210 */ /* 0x000fe40007ffe0ff */
[----:B------:R-:W-:Y:S01]  /*0b10*/  ISETP.GE.AND P1, PT, R4, UR8, PT ;  /* 0x0000000804007c0c */ /* 0x000fe2000bf26270 */
[----:B------:R-:W-:Y:S01]  /*0b20*/  IMAD.MOV.U32 R4, RZ, RZ, RZ ;  /* 0x000000ffff047224 */ /* 0x000fe200078e00ff */
[----:B------:R-:W-:Y:S01]  /*0b30*/  ISETP.GE.AND P2, PT, R10, UR8, PT ;  /* 0x000000080a007c0c */ /* 0x000fe2000bf46270 */
[----:B------:R-:W-:Y:S01]  /*0b40*/  HFMA2 R10, -RZ, RZ, 0, 0 ;  /* 0x00000000ff0a7431 */ /* 0x000fe200000001ff */
[----:B------:R-:W-:Y:S01]  /*0b50*/  IADD3 R6, PT, PT, R6, 0xc00, RZ ;  /* 0x00000c0006067810 */ /* 0x000fe20007ffe0ff */
[----:B0-----:R-:W-:-:S03]  /*0b60*/  IMAD.WIDE R8, R3, 0x4, R8 ;  /* 0x0000000403087825 */ /* 0x001fc600078e0208 */
[----:B------:R-:W-:Y:S01]  /*0b70*/  ISETP.GE.AND P3, PT, R6, UR8, PT ;  /* 0x0000000806007c0c */ /* 0x000fe2000bf66270 */
[----:B------:R-:W-:Y:S01]  /*0b80*/  HFMA2 R16, -RZ, RZ, 0, 0 ;  /* 0x00000000ff107431 */ /* 0x000fe200000001ff */
[----:B------:R-:W-:Y:S01]  /*0b90*/  MOV R14, RZ ;  /* 0x000000ff000e7202 */ /* 0x000fe20000000f00 */
[----:B------:R-:W2:Y:S01]  /*0ba0*/  @!P0 LDG.E R4, desc[UR12][R8.64] ;  /* 0x0000000c08048981 */ /* 0x000ea2000c1e1900 */
[----:B-1----:R-:W-:-:S03]  /*0bb0*/  IMAD.WIDE R12, R3, 0x4, R12 ;  /* 0x00000004030c7825 */ /* 0x002fc600078e020c */
[----:B------:R-:W3:Y:S04]  /*0bc0*/  @!P1 LDG.E R10, desc[UR12][R8.64+0x1000] ;  /* 0x0010000c080a9981 */ /* 0x000ee8000c1e1900 */
[----:B------:R-:W4:Y:S04]  /*0bd0*/  @!P0 LDG.E R3, desc[UR12][R12.64] ;  /* 0x0000000c0c038981 */ /* 0x000f28000c1e1900 */
[----:B------:R-:W3:Y:S04]  /*0be0*/  @!P1 LDG.E R15, desc[UR12][R12.64+0x1000] ;  /* 0x0010000c0c0f9981 */ /* 0x000ee8000c1e1900 */
[----:B------:R-:W5:Y:S04]  /*0bf0*/  @!P2 LDG.E R14, desc[UR12][R8.64+0x2000] ;  /* 0x0020000c080ea981 */ /* 0x000f68000c1e1900 */
[----:B------:R-:W5:Y:S04]  /*0c00*/  @!P2 LDG.E R17, desc[UR12][R12.64+0x2000] ;  /* 0x0020000c0c11a981 */ /* 0x000f68000c1e1900 */
[----:B------:R-:W5:Y:S04]  /*0c10*/  @!P3 LDG.E R16, desc[UR12][R8.64+0x3000] ;  /* 0x0030000c0810b981 */ /* 0x000f68000c1e1900 */
[----:B------:R-:W5:Y:S01]  /*0c20*/  @!P3 LDG.E R19, desc[UR12][R12.64+0x3000] ;  /* 0x0030000c0c13b981 */ /* 0x000f62000c1e1900 */
[----:B------:R-:W-:Y:S01]  /*0c30*/  MOV R6, RZ ;  /* 0x000000ff00067202 */ /* 0x000fe20000000f00 */
[----:B------:R-:W-:Y:S01]  /*0c40*/  UIADD3 UR5, UPT, UPT, UR5, 0x1000, URZ ;  /* 0x0000100005057890 */ /* 0x000fe2000fffe0ff */
[----:B--2---:R-:W-:Y:S01]  /*0c50*/  FADD R7, R7, R4 ;  /* 0x0000000407077221 */ /* 0x004fe20000000000 */
[----:B----4-:R-:W-:Y:S01]  /*0c60*/  @!P0 FMUL R6, R4, R3 ;  /* 0x0000000304068220 */ /* 0x010fe20000400000 */
[----:B------:R-:W-:-:S02]  /*0c70*/  HFMA2 R4, -RZ, RZ, 0, 0 ;  /* 0x00000000ff047431 */ /* 0x000fc400000001ff */
[----:B------:R-:W-:Y:S02]  /*0c80*/  IMAD.MOV.U32 R3, RZ, RZ, RZ ;  /* 0x000000ffff037224 */ /* 0x000fe400078e00ff */
[----:B------:R-:W-:Y:S01]  /*0c90*/  FADD R6, R11, R6 ;  /* 0x000000060b067221 */ /* 0x000fe20000000000 */
[----:B---3--:R-:W-:Y:S01]  /*0ca0*/  @!P1 FMUL R3, R10, R15 ;  /* 0x0000000f0a039220 */ /* 0x008fe20000400000 */
[----:B------:R-:W-:-:S03]  /*0cb0*/  FADD R7, R7, R10 ;  /* 0x0000000a07077221 */ /* 0x000fc60000000000 */
[----:B------:R-:W-:Y:S01]  /*0cc0*/  FADD R3, R6, R3 ;  /* 0x0000000306037221 */ /* 0x000fe20000000000 */
[----:B-----5:R-:W-:Y:S01]  /*0cd0*/  @!P2 FMUL R4, R14, R17 ;  /* 0x000000110e04a220 */ /* 0x020fe20000400000 */
[----:B------:R-:W-:Y:S01]  /*0ce0*/  MOV R11, RZ ;  /* 0x000000ff000b7202 */ /* 0x000fe20000000f00 */
[----:B------:R-:W-:Y:S02]  /*0cf0*/  FADD R7, R7, R14 ;  /* 0x0000000e07077221 */ /* 0x000fe40000000000 */
[----:B------:R-:W-:Y:S01]  /*0d00*/  FADD R4, R3, R4 ;  /* 0x0000000403047221 */ /* 0x000fe20000000000 */
[----:B------:R-:W-:Y:S01]  /*0d10*/  @!P3 FMUL R11, R16, R19 ;  /* 0x00000013100bb220 */ /* 0x000fe20000400000 */
[----:B------:R-:W-:-:S03]  /*0d20*/  FADD R7, R7, R16 ;  /* 0x0000001007077221 */ /* 0x000fc60000000000 */
[----:B------:R-:W-:-:S07]  /*0d30*/  FADD R11, R4, R11 ;  /* 0x0000000b040b7221 */ /* 0x000fce0000000000 */
.L_x_146:
[----:B------:R-:W-:Y:S05]  /*0d40*/  BRA.U !UP1, `(.L_x_145) ;  /* 0x0000000109b47547 */ /* 0x000fea000b800000 */
[----:B------:R-:W-:Y:S02]  /*0d50*/  ULOP3.LUT UP1, URZ, UR6, 0xc00, URZ, 0xc0, !UPT ;  /* 0x00000c0006ff7892 */ /* 0x000fe4000f82c0ff */
[----:B------:R-:W-:-:S07]  /*0d60*/  ULOP3.LUT UP0, URZ, UR6, 0x400, URZ, 0xc0, !UPT ;  /* 0x0000040006ff7892 */ /* 0x000fce000f80c0ff */
[----:B------:R-:W-:Y:S05]  /*0d70*/  BRA.U !UP1, `(.L_x_147) ;  /* 0x0000000109607547 */ /* 0x000fea000b800000 */
[----:B------:R-:W0:Y:S01]  /*0d80*/  LDC.64 R8, c[0x0][0x388] ;  /* 0x0000e200ff087b82 */ /* 0x000e220000000a00 */
[----:B------:R-:W-:Y:S01]  /*0d90*/  IADD3 R4, PT, PT, R2, UR5, RZ ;  /* 0x0000000502047c10 */ /* 0x000fe2000fffe0ff */
[----:B------:R-:W-:-:S03]  /*0da0*/  HFMA2 R10, -RZ, RZ, 0, 0 ;  /* 0x00000000ff0a7431 */ /* 0x000fc600000001ff */
[C---:B------:R-:W-:Y:S02]  /*0db0*/  ISETP.GE.AND P0, PT, R4.reuse, UR8, PT ;  /* 0x0000000804007c0c */ /* 0x040fe4000bf06270 */
[----:B------:R-:W-:Y:S01]  /*0dc0*/  IADD3 R6, PT, PT, R4, 0x400, RZ ;  /* 0x0000040004067810 */ /* 0x000fe20007ffe0ff */
[----:B------:R-:W1:Y:S01]  /*0dd0*/  LDC.64 R12, c[0x0][0x380] ;  /* 0x0000e000ff0c7b82 */ /* 0x000e620000000a00 */
[----:B------:R-:W-:Y:S01]  /*0de0*/  IADD3 R3, PT, PT, R5, R4, RZ ;  /* 0x0000000405037210 */ /* 0x000fe20007ffe0ff */
[----:B------:R-:W-:Y:S01]  /*0df0*/  IMAD.MOV.U32 R4, RZ, RZ, RZ ;  /* 0x000000ffff047224 */ /* 0x000fe200078e00ff */
[----:B------:R-:W-:-:S03]  /*0e00*/  ISETP.GE.AND P1, PT, R6, UR8, PT ;  /* 0x0000000806007c0c */ /* 0x000fc6000bf26270 */
[----:B0-----:R-:W-:-:S05]  /*0e10*/  IMAD.WIDE R8, R3, 0x4, R8 ;  /* 0x0000000403087825 */ /* 0x001fca00078e0208 */
[----:B------:R-:W2:Y:S01]  /*0e20*/  @!P0 LDG.E R4, desc[UR12][R8.64] ;  /* 0x0000000c08048981 */ /* 0x000ea2000c1e1900 */
[----:B-1----:R-:W-:-:S04]  /*0e30*/  IMAD.WIDE R12, R3, 0x4, R12 ;  /* 0x00000004030c7825 */ /* 0x002fc800078e020c */
[----:B------:R-:W3:Y:S04]  /*0e40*/  @!P1 LDG.E R10, desc[UR12][R8.64+0x1000] ;  /* 0x0010000c080a9981 */ /* 0x000ee8000c1e1900 */
[----:B------:R-:W4:Y:S04]  /*0e50*/  @!P0 LDG.E R3, desc[UR12][R12.64] ;  /* 0x0000000c0c038981 */ /* 0x000f28000c1e1900 */
[----:B------:R-:W3:Y:S01]  /*0e60*/  @!P1 LDG.E R15, desc[UR12][R12.64+0x1000] ;  /* 0x0010000c0c0f9981 */ /* 0x000ee2000c1e1900 */
[----:B------:R-:W-:Y:S01]  /*0e70*/  MOV R6, RZ ;  /* 0x000000ff00067202 */ /* 0x000fe20000000f00 */
[----:B------:R-:W-:Y:S01]  /*0e80*/  UIADD3 UR5, UPT, UPT, UR5, 0x800, URZ ;  /* 0x0000080005057890 */ /* 0x000fe2000fffe0ff */
[----:B--2---:R-:W-:Y:S01]  /*0e90*/  FADD R7, R7, R4 ;  /* 0x0000000407077221 */ /* 0x004fe20000000000 */
[----:B----4-:R-:W-:Y:S01]  /*0ea0*/  @!P0 FMUL R6, R4, R3 ;  /* 0x0000000304068220 */ /* 0x010fe20000400000 */
[----:B------:R-:W-:-:S03]  /*0eb0*/  HFMA2 R3, -RZ, RZ, 0, 0 ;  /* 0x00000000ff037431 */ /* 0x000fc600000001ff */
[----:B------:R-:W-:Y:S01]  /*0ec0*/  FADD R6, R11, R6 ;  /* 0x000000060b067221 */ /* 0x000fe20000000000 */
[----:B---3--:R-:W-:Y:S01]  /*0ed0*/  @!P1 FMUL R3, R10, R15 ;  /* 0x0000000f0a039220 */ /* 0x008fe20000400000 */
[----:B------:R-:W-:-:S03]  /*0ee0*/  FADD R7, R7, R10 ;  /* 0x0000000a07077221 */ /* 0x000fc60000000000 */
[----:B------:R-:W-:-:S07]  /*0ef0*/  FADD R11, R6, R3 ;  /* 0x00000003060b7221 */ /* 0x000fce0000000000 */
.L_x_147:
[----:B------:R-:W-:Y:S05]  /*0f00*/  BRA.U UP0, `(.L_x_145) ;  /* 0x0000000100447547 */ /* 0x000fea000b800000 */
[----:B------:R-:W-:Y:S01]  /*0f10*/  IADD3 R4, PT, PT, R2, UR5, RZ ;  /* 0x0000000502047c10 */ /* 0x000fe2000fffe0ff */
[----:B------:R-:W-:Y:S01]  /*0f20*/  BSSY.RECONVERGENT B0, `(.L_x_148) ;  /* 0x000000d000007945 */ /* 0x000fe20003800200 */
[----:B------:R-:W-:Y:S01]  /*0f30*/  HFMA2 R10, -RZ, RZ, 0, 0 ;  /* 0x00000000ff0a7431 */ /* 0x000fe200000001ff */
[----:B------:R-:W-:Y:S02]  /*0f40*/  MOV R6, RZ ;  /* 0x000000ff00067202 */ /* 0x000fe40000000f00 */
[----:B------:R-:W-:Y:S01]  /*0f50*/  ISETP.GE.AND P0, PT, R4, UR8, PT ;  /* 0x0000000804007c0c */ /* 0x000fe2000bf06270 */
[----:B------:R-:W-:-:S12]  /*0f60*/  IMAD.IADD R3, R5, 0x1, R4 ;  /* 0x0000000105037824 */ /* 0x000fd800078e0204 */
[----:B------:R-:W-:Y:S05]  /*0f70*/  @P0 BRA `(.L_x_149) ;  /* 0x00000000001c0947 */ /* 0x000fea0003800000 */
[----:B------:R-:W0:Y:S08]  /*0f80*/  LDC.64 R8, c[0x0][0x380] ;  /* 0x0000e000ff087b82 */ /* 0x000e300000000a00 */
[----:B------:R-:W1:Y:S01]  /*0f90*/  LDC.64 R4, c[0x0][0x388] ;  /* 0x0000e200ff047b82 */ /* 0x000e620000000a00 */
[----:B0-----:R-:W-:-:S06]  /*0fa0*/  IMAD.WIDE R8, R3, 0x4, R8 ;  /* 0x0000000403087825 */ /* 0x001fcc00078e0208 */
[----:B------:R-:W2:Y:S01]  /*0fb0*/  LDG.E R9, desc[UR12][R8.64] ;  /* 0x0000000c08097981 */ /* 0x000ea2000c1e1900 */
[----:B-1----:R-:W-:-:S05]  /*0fc0*/  IMAD.WIDE R4, R3, 0x4, R4 ;  /* 0x0000000403047825 */ /* 0x002fca00078e0204 */
[----:B------:R-:W2:Y:S02]  /*0fd0*/  LDG.E R6, desc[UR12][R4.64] ;  /* 0x0000000c04067981 */ /* 0x000ea4000c1e1900 */
[----:B--2---:R-:W-:-:S07]  /*0fe0*/  FMUL R10, R6, R9 ;  /* 0x00000009060a7220 */ /* 0x004fce0000400000 */
.L_x_149:
[----:B------:R-:W-:Y:S05]  /*0ff0*/  BSYNC.RECONVERGENT B0 ;  /* 0x0000000000007941 */ /* 0x000fea0003800200 */
.L_x_148:
[----:B------:R-:W-:Y:S01]  /*1000*/  FADD R11, R11, R10 ;  /* 0x0000000a0b0b7221 */ /* 0x000fe20000000000 */
[----:B------:R-:W-:-:S07]  /*1010*/  FADD R7, R7, R6 ;  /* 0x0000000607077221 */ /* 0x000fce0000000000 */
.L_x_145:
[----:B------:R-:W-:-:S13]  /*1020*/  ISETP.NE.AND P0, PT, R20, RZ, PT ;  /* 0x000000ff1400720c */ /* 0x000fda0003f05270 */
[----:B------:R-:W-:Y:S05]  /*1030*/  @P0 BRA `(.L_x_150) ;  /* 0xfffffff000400947 */ /* 0x000fea000383ffff */
.L_x_142:
[----:B------:R-:W0:Y:S01]  /*1040*/  S2UR UR8, SR_CgaCtaId ;  /* 0x00000000000879c3 */ /* 0x000e220000008800 */
[----:B------:R-:W-:Y:S01]  /*1050*/  UMOV UR5, 0x400 ;  /* 0x0000040000057882 */ /* 0x000fe20000000000 */
[----:B------:R-:W-:Y:S01]  /*1060*/  ISETP.NE.AND P0, PT, R2, RZ, PT ;  /* 0x000000ff0200720c */ /* 0x000fe20003f05270 */
[----:B------:R-:W-:Y:S02]  /*1070*/  UIADD3 UR7, UPT, UPT, UR5, 0x1000, URZ ;  /* 0x0000100005077890 */ /* 0x000fe4000fffe0ff */
[----:B0-----:R-:W-:Y:S02]  /*1080*/  ULEA UR5, UR8, UR5, 0x18 ;  /* 0x0000000508057291 */ /* 0x001fe4000f8ec0ff */
[----:B------:R-:W-:-:S04]  /*1090*/  ULEA UR7, UR8, UR7, 0x18 ;  /* 0x0000000708077291 */ /* 0x000fc8000f8ec0ff */
[C---:B------:R-:W-:Y:S02]  /*10a0*/  LEA R4, R2.reuse, UR5, 0x2 ;  /* 0x0000000502047c11 */ /* 0x040fe4000f8e10ff */
[----:B------:R-:W-:-:S03]  /*10b0*/  LEA R6, R2, UR7, 0x2 ;  /* 0x0000000702067c11 */ /* 0x000fc6000f8e10ff */
[----:B------:R0:W-:Y:S04]  /*10c0*/  STS [R4], R11 ;  /* 0x0000000b04007388 */ /* 0x0001e80000000800 */
[----:B------:R0:W-:Y:S01]  /*10d0*/  STS [R6], R7 ;  /* 0x0000000706007388 */ /* 0x0001e20000000800 */
[----:B------:R-:W-:Y:S06]  /*10e0*/  BAR.SYNC.DEFER_BLOCKING 0x0 ;  /* 0x0000000000007b1d */ /* 0x000fec0000010000 */
[----:B------:R-:W-:Y:S05]  /*10f0*/  @P0 EXIT ;  /* 0x000000000000094d */ /* 0x000fea0003800000 */
[----:B------:R-:W-:Y:S01]  /*1100*/  HFMA2 R2, -RZ, RZ, 0, 1.9073486328125e-06 ;  /* 0x00000020ff027431 */ /* 0x000fe200000001ff */
[----:B------:R-:W-:Y:S02]  /*1110*/  MOV R3, RZ ;  /* 0x000000ff00037202 */ /* 0x000fe40000000f00 */
[----:B------:R-:W-:-:S07]  /*1120*/  MOV R13, RZ ;  /* 0x000000ff000d7202 */ /* 0x000fce0000000f00 */
.L_x_151:
[----:B------:R-:W1:Y:S04]  /*1130*/  LDS.128 R20, [R2+UR5+-0x20] ;  /* 0xffffe00502147984 */ /* 0x000e680008000c00 */
[----:B------:R-:W2:Y:S04]  /*1140*/  LDS.128 R24, [R2+UR7+-0x20] ;  /* 0xffffe00702187984 */ /* 0x000ea80008000c00 */
[----:B0-----:R-:W0:Y:S04]  /*1150*/  LDS.128 R8, [R2+UR5+-0x10] ;  /* 0xfffff00502087984 */ /* 0x001e280008000c00 */
[----:B------:R-:W3:Y:S04]  /*1160*/  LDS.128 R4, [R2+UR7+-0x10] ;  /* 0xfffff00702047984 */ /* 0x000ee80008000c00 */
[----:B------:R-:W4:Y:S01]  /*1170*/  LDS.128 R16, [R2+UR5] ;  /* 0x0000000502107984 */ /* 0x000f220008000c00 */
[----:B-1----:R-:W-:-:S03]  /*1180*/  FADD R20, R20, R13 ;  /* 0x0000000d14147221 */ /* 0x002fc60000000000 */
[----:B------:R-:W1:Y:S01]  /*1190*/  LDS.128 R12, [R2+UR7] ;  /* 0x00000007020c7984 */ /* 0x000e620008000c00 */
[----:B--2---:R-:W-:Y:S01]  /*11a0*/  FADD R24, R24, R3 ;  /* 0x0000000318187221 */ /* 0x004fe20000000000 */
[----:B------:R-:W-:-:S03]  /*11b0*/  FADD R21, R20, R21 ;  /* 0x0000001514157221 */ /* 0x000fc60000000000 */
[----:B------:R-:W-:Y:S01]  /*11c0*/  FADD R25, R24, R25 ;  /* 0x0000001918197221 */ /* 0x000fe20000000000 */
[----:B------:R-:W-:-:S03]  /*11d0*/  FADD R22, R21, R22 ;  /* 0x0000001615167221 */ /* 0x000fc60000000000 */
[----:B------:R-:W-:Y:S01]  /*11e0*/  FADD R26, R25, R26 ;  /* 0x0000001a191a7221 */ /* 0x000fe20000000000 */
[----:B------:R-:W-:-:S03]  /*11f0*/  FADD R23, R22, R23 ;  /* 0x0000001716177221 */ /* 0x000fc60000000000 */
[----:B------:R-:W-:Y:S01]  /*1200*/  FADD R27, R26, R27 ;  /* 0x0000001b1a1b7221 */ /* 0x000fe20000000000 */
[----:B0-----:R-:W-:Y:S02]  /*1210*/  FADD R8, R23, R8 ;  /* 0x0000000817087221 */ /* 0x001fe40000000000 */
[----:B------:R-:W0:Y:S01]  /*1220*/  LDS.128 R20, [R2+UR5+0x10] ;  /* 0x0000100502147984 */ /* 0x000e220008000c00 */
[----:B---3--:R-:W-:Y:S01]  /*1230*/  FADD R4, R27, R4 ;  /* 0x000000041b047221 */ /* 0x008fe20000000000 */
[----:B------:R-:W-:Y:S02]  /*1240*/  FADD R9, R8, R9 ;  /* 0x0000000908097221 */ /* 0x000fe40000000000 */
[----:B------:R2:W3:Y:S01]  /*1250*/  LDS.128 R24, [R2+UR7+0x10] ;  /* 0x0000100702187984 */ /* 0x0004e20008000c00 */
[----:B------:R-:W-:Y:S01]  /*1260*/  FADD R5, R4, R5 ;  /* 0x0000000504057221 */ /* 0x000fe20000000000 */
[----:B------:R-:W-:-:S03]  /*1270*/  FADD R10, R9, R10 ;  /* 0x0000000a090a7221 */ /* 0x000fc60000000000 */
[----:B------:R-:W-:Y:S01]  /*1280*/  FADD R6, R5, R6 ;  /* 0x0000000605067221 */ /* 0x000fe20000000000 */
[----:B------:R-:W-:Y:S01]  /*1290*/  FADD R11, R10, R11 ;  /* 0x0000000b0a0b7221 */ /* 0x000fe20000000000 */
[----:B--2---:R-:W-:Y:S02]  /*12a0*/  IADD3 R2, PT, PT, R2, 0x40, RZ ;  /* 0x0000004002027810 */ /* 0x004fe40007ffe0ff */
[----:B------:R-:W-:Y:S01]  /*12b0*/  FADD R7, R6, R7 ;  /* 0x0000000706077221 */ /* 0x000fe20000000000 */
[----:B----4-:R-:W-:Y:S01]  /*12c0*/  FADD R16, R11, R16 ;  /* 0x000000100b107221 */ /* 0x010fe20000000000 */
[----:B------:R-:W-:-:S03]  /*12d0*/  ISETP.NE.AND P0, PT, R2, 0x1020, PT ;  /* 0x000010200200780c */ /* 0x000fc60003f05270 */
[----:B------:R-:W-:-:S04]  /*12e0*/  FADD R17, R16, R17 ;  /* 0x0000001110117221 */ /* 0x000fc80000000000 */
[----:B------:R-:W-:Y:S01]  /*12f0*/  FADD R18, R17, R18 ;  /* 0x0000001211127221 */ /* 0x000fe20000000000 */
[----:B-1----:R-:W-:-:S03]  /*1300*/  FADD R12, R7, R12 ;  /* 0x0000000c070c7221 */ /* 0x002fc60000000000 */
[----:B------:R-:W-:Y:S01]  /*1310*/  FADD R19, R18, R19 ;  /* 0x0000001312137221 */ /* 0x000fe20000000000 */
[----:B------:R-:W-:-:S04]  /*1320*/  FADD R13, R12, R13 ;  /* 0x0000000d0c0d7221 */ /* 0x000fc80000000000 */
[----:B------:R-:W-:-:S04]  /*1330*/  FADD R14, R13, R14 ;  /* 0x0000000e0d0e7221 */ /* 0x000fc80000000000 */
[----:B------:R-:W-:Y:S01]  /*1340*/  FADD R15, R14, R15 ;  /* 0x0000000f0e0f7221 */ /* 0x000fe20000000000 */
[----:B0-----:R-:W-:-:S03]  /*1350*/  FADD R20, R19, R20 ;  /* 0x0000001413147221 */ /* 0x001fc60000000000 */
[----:B---3--:R-:W-:Y:S01]  /*1360*/  FADD R24, R15, R24 ;  /* 0x000000180f187221 */ /* 0x008fe20000000000 */
[----:B------:R-:W-:-:S03]  /*1370*/  FADD R21, R20, R21 ;  /* 0x0000001514157221 */ /* 0x000fc60000000000 */
[----:B------:R-:W-:Y:S01]  /*1380*/  FADD R25, R24, R25 ;  /* 0x0000001918197221 */ /* 0x000fe20000000000 */
[----:B------:R-:W-:-:S03]  /*1390*/  FADD R22, R21, R22 ;  /* 0x0000001615167221 */ /* 0x000fc60000000000 */
[----:B------:R-:W-:Y:S01]  /*13a0*/  FADD R26, R25, R26 ;  /* 0x0000001a191a7221 */ /* 0x000fe20000000000 */
[----:B------:R-:W-:-:S03]  /*13b0*/  FADD R13, R22, R23 ;  /* 0x00000017160d7221 */ /* 0x000fc60000000000 */
[----:B------:R-:W-:Y:S01]  /*13c0*/  FADD R3, R26, R27 ;  /* 0x0000001b1a037221 */ /* 0x000fe20000000000 */
[----:B------:R-:W-:Y:S06]  /*13d0*/  @P0 BRA `(.L_x_151) ;  /* 0xfffffffc00540947 */ /* 0x000fec000383ffff */
[----:B------:R-:W0:Y:S08]  /*13e0*/  LDC.64 R4, c[0x0][0x3a0] ;  /* 0x0000e800ff047b82 */ /* 0x000e300000000a00 */
[----:B------:R-:W1:Y:S01]  /*13f0*/  LDC.64 R6, c[0x0][0x3a8] ;  /* 0x0000ea00ff067b82 */ /* 0x000e620000000a00 */
[----:B0-----:R-:W-:-:S05]  /*1400*/  IMAD.WIDE.U32 R4, R0, 0x4, R4 ;  /* 0x0000000400047825 */ /* 0x001fca00078e0004 */
[----:B------:R-:W-:Y:S01]  /*1410*/  STG.E desc[UR12][R4.64], R13 ;  /* 0x0000000d04007986 */ /* 0x000fe2000c10190c */
[----:B-1----:R-:W-:-:S05]  /*1420*/  IMAD.WIDE.U32 R6, R0, 0x4, R6 ;  /* 0x0000000400067825 */ /* 0x002fca00078e0006 */
[----:B------:R-:W-:Y:S01]  /*1430*/  STG.E desc[UR12][R6.64], R3 ;  /* 0x0000000306007986 */ /* 0x000fe2000c10190c */
[----:B------:R-:W-:Y:S05]  /*1440*/  EXIT ;  /* 0x000000000000794d */ /* 0x000fea0003800000 */
.L_x_152:
        /* <DEDUP_REMOVED lines=11> */
.L_x_617:


//--------------------- .text.dbeta_kernel        --------------------------
	.section	.text.dbeta_kernel,"ax",@progbits
	.align	128
        .global         dbeta_kernel
        .type           dbeta_kernel,@function
        .size           dbeta_kernel,(.L_x_618 - dbeta_kernel)
        .other          dbeta_kernel,@"STO_CUDA_ENTRY STV_DEFAULT"
dbeta_kernel:
.text.dbeta_kernel:
[----:B------:R-:W-:Y:S01]  /*0000*/  LDC R1, c[0x0][0x37c] ;  /* 0x0000df00ff017b82 */ /* 0x000fe20000000800 */
[----:B------:R-:W0:Y:S01]  /*0010*/  LDCU UR4, c[0x0][0x390] ;  /* 0x00007200ff0477ac */ /* 0x000e220008000800 */
[----:B------:R-:W1:Y:S01]  /*0020*/  S2R R6, SR_CTAID.X ;  /* 0x0000000000067919 */ /* 0x000e620000002500 */
[----:B------:R-:W-:Y:S01]  /*0030*/  HFMA2 R8, -RZ, RZ, 0, 0 ;  /* 0x00000000ff087431 */ /* 0x000fe200000001ff */
[----:B------:R-:W0:Y:S01]  /*0040*/  LDCU UR5, c[0x0][0x398] ;  /* 0x00007300ff0577ac */ /* 0x000e220008000800 */
[----:B------:R-:W2:Y:S01]  /*0050*/  S2R R0, SR_TID.X ;  /* 0x0000000000007919 */ /* 0x000ea20000002100 */
[----:B------:R-:W3:Y:S01]  /*0060*/  LDCU.64 UR14, c[0x0][0x358] ;  /* 0x00006b00ff0e77ac */ /* 0x000ee20008000a00 */
[----:B0-----:R-:W-:-:S04]  /*0070*/  UISETP.LT.AND UP0, UPT, UR4, UR5, UPT ;  /* 0x000000050400728c */ /* 0x001fc8000bf01270 */
[----:B------:R-:W-:-:S04]  /*0080*/  USEL UR4, UR4, UR5, UP0 ;  /* 0x0000000504047287 */ /* 0x000fc80008000000 */
[----:B------:R-:W-:-:S09]  /*0090*/  UISETP.GE.AND UP0, UPT, UR4, 0x1, UPT ;  /* 0x000000010400788c */ /* 0x000fd2000bf06270 */
[----:B-123--:R-:W-:Y:S05]  /*00a0*/  BRA.U !UP0, `(.L_x_153) ;  /* 0x0000000d08807547 */ /* 0x00efea000b800000 */
[----:B------:R-:W0:Y:S01]  /*00b0*/  LDCU.64 UR8, c[0x0][0x388] ;  /* 0x00007100ff0877ac */ /* 0x000e220008000a00 */
[----:B------:R-:W-:Y:S01]  /*00c0*/  MOV R8, RZ ;  /* 0x000000ff00087202 */ /* 0x000fe20000000f00 */
[----:B------:R-:W-:-:S04]  /*00d0*/  UIADD3 UR4, UPT, UPT, UR5, -0x1, URZ ;  /* 0xffffffff05047890 */ /* 0x000fc8000fffe0ff */
[----:B------:R-:W-:-:S04]  /*00e0*/  ULEA.HI UR4, UR4, 0x1, URZ, 0x16 ;  /* 0x0000000104047891 */ /* 0x000fc8000f8fb0ff */
[----:B------:R-:W-:Y:S02]  /*00f0*/  ULOP3.LUT UR11, UR4, 0xf, URZ, 0xc0, !UPT ;  /* 0x0000000f040b7892 */ /* 0x000fe4000f8ec0ff */
[----:B------:R-:W-:Y:S02]  /*0100*/  ULOP3.LUT UR12, UR4, 0x7, URZ, 0xc0, !UPT ;  /* 0x00000007040c7892 */ /* 0x000fe4000f8ec0ff */
[----:B------:R-:W-:Y:S02]  /*0110*/  ULOP3.LUT UR13, UR4, 0x3, URZ, 0xc0, !UPT ;  /* 0x00000003040d7892 */ /* 0x000fe4000f8ec0ff */
[----:B------:R-:W-:Y:S02]  /*0120*/  ULOP3.LUT UR4, UR4, 0x7ffff0, URZ, 0xc0, !UPT ;  /* 0x007ffff004047892 */ /* 0x000fe4000f8ec0ff */
[----:B0-----:R-:W-:Y:S02]  /*0130*/  UIADD3 UR7, UP0, UPT, UR8, 0x8000, URZ ;  /* 0x0000800008077890 */ /* 0x001fe4000ff1e0ff */
[----:B------:R-:W-:-:S02]  /*0140*/  UIADD3 UR5, UPT, UPT, UR11, -0x1, URZ ;  /* 0xffffffff0b057890 */ /* 0x000fc4000fffe0ff */
[----:B------:R-:W-:Y:S02]  /*0150*/  UIADD3 UR6, UPT, UPT, UR12, -0x1, URZ ;  /* 0xffffffff0c067890 */ /* 0x000fe4000fffe0ff */
[----:B------:R-:W-:Y:S02]  /*0160*/  UIADD3.X UR8, UPT, UPT, URZ, UR9, URZ, UP0, !UPT ;  /* 0x00000009ff087290 */ /* 0x000fe400087fe4ff */
[----:B------:R-:W-:Y:S02]  /*0170*/  UIADD3 UR9, UPT, UPT, -UR4, URZ, URZ ;  /* 0x000000ff04097290 */ /* 0x000fe4000fffe1ff */
[----:B------:R-:W-:Y:S02]  /*0180*/  UISETP.GE.U32.AND UP0, UPT, UR5, 0x7, UPT ;  /* 0x000000070500788c */ /* 0x000fe4000bf06070 */
[----:B------:R-:W-:Y:S01]  /*0190*/  UISETP.GE.U32.AND UP1, UPT, UR6, 0x3, UPT ;  /* 0x000000030600788c */ /* 0x000fe2000bf26070 */
[----:B------:R-:W-:-:S10]  /*01a0*/  UMOV UR4, URZ ;  /* 0x000000ff00047c82 */ /* 0x000fd40008000000 */
.L_x_165:
[----:B012---:R-:W0:Y:S01]  /*01b0*/  LDC.64 R2, c[0x0][0x390] ;  /* 0x0000e400ff027b82 */ /* 0x007e220000000a00 */
[----:B------:R-:W1:Y:S01]  /*01c0*/  LDCU UR10, c[0x0][0x398] ;  /* 0x00007300ff0a77ac */ /* 0x000e620008000800 */
[----:B------:R-:W-:Y:S01]  /*01d0*/  UMOV UR5, URZ ;  /* 0x000000ff00057c82 */ /* 0x000fe20008000000 */
[----:B-1----:R-:W-:Y:S01]  /*01e0*/  UISETP.GE.U32.AND UP2, UPT, UR10, 0x3c01, UPT ;  /* 0x00003c010a00788c */ /* 0x002fe2000bf46070 */
[----:B0-----:R-:W-:Y:S01]  /*01f0*/  IMAD R7, R3, UR4, R6 ;  /* 0x0000000403077c24 */ /* 0x001fe2000f8e0206 */
[----:B------:R-:W-:-:S03]  /*0200*/  UIADD3 UR4, UPT, UPT, UR4, 0x1, URZ ;  /* 0x0000000104047890 */ /* 0x000fc6000fffe0ff */
[----:B------:R-:W-:-:S03]  /*0210*/  IMAD R7, R7, UR10, RZ ;  /* 0x0000000a07077c24 */ /* 0x000fc6000f8e02ff */
[----:B------:R-:W-:Y:S01]  /*0220*/  ISETP.NE.AND P0, PT, R2, UR4, PT ;  /* 0x0000000402007c0c */ /* 0x000fe2000bf05270 */
[----:B------:R-:W-:-:S12]  /*0230*/  BRA.U !UP2, `(.L_x_154) ;  /* 0x000000050a7c7547 */ /* 0x000fd8000b800000 */
[----:B------:R-:W0:Y:S01]  /*0240*/  LDC.64 R2, c[0x0][0x388] ;  /* 0x0000e200ff027b82 */ /* 0x000e220000000a00 */
[CC--:B------:R-:W-:Y:S01]  /*0250*/  IADD3 R14, P1, PT, R7.reuse, R0.reuse, RZ ;  /* 0x00000000070e7210 */ /* 0x0c0fe20007f3e0ff */
[C---:B------:R-:W-:Y:S01]  /*0260*/  IMAD.IADD R9, R7.reuse, 0x1, R0 ;  /* 0x0000000107097824 */ /* 0x040fe200078e0200 */
[----:B------:R-:W-:Y:S01]  /*0270*/  MOV R10, R0 ;  /* 0x00000000000a7202 */ /* 0x000fe20000000f00 */
[----:B------:R-:W1:Y:S01]  /*0280*/  LDCU UR10, c[0x0][0x398] ;  /* 0x00007300ff0a77ac */ /* 0x000e620008000800 */
[----:B------:R-:W-:Y:S02]  /*0290*/  LEA.HI.X.SX32 R5, R7, RZ, 0x1, P1 ;  /* 0x000000ff07057211 */ /* 0x000fe400008f0eff */
[C---:B------:R-:W-:Y:S01]  /*02a0*/  LEA R13, P1, R14.reuse, UR7, 0x2 ;  /* 0x000000070e0d7c11 */ /* 0x040fe2000f8210ff */
[----:B------:R-:W-:Y:S01]  /*02b0*/  UMOV UR5, 0x2000 ;  /* 0x0000200000057882 */ /* 0x000fe20000000000 */
[----:B------:R-:W-:Y:S02]  /*02c0*/  UMOV UR6, UR9 ;  /* 0x0000000900067c82 */ /* 0x000fe40008000000 */
[----:B------:R-:W-:-:S09]  /*02d0*/  LEA.HI.X R14, R14, UR8, R5, 0x2, P1 ;  /* 0x000000080e0e7c11 */ /* 0x000fd200088f1405 */
.L_x_155:
[C---:B-1----:R-:W-:Y:S01]  /*02e0*/  ISETP.GE.AND P4, PT, R10.reuse, UR10, PT ;  /* 0x0000000a0a007c0c */ /* 0x042fe2000bf86270 */
[C---:B------:R-:W-:Y:S01]  /*02f0*/  VIADD R5, R10.reuse, 0x800 ;  /* 0x000008000a057836 */ /* 0x040fe20000000000 */
[C---:B------:R-:W-:Y:S01]  /*0300*/  IADD3 R4, PT, PT, R10.reuse, 0x400, RZ ;  /* 0x000004000a047810 */ /* 0x040fe20007ffe0ff */
[----:B------:R-:W-:Y:S01]  /*0310*/  HFMA2 R11, -RZ, RZ, 0, 0 ;  /* 0x00000000ff0b7431 */ /* 0x000fe200000001ff */
[C---:B------:R-:W-:Y:S01]  /*0320*/  IADD3 R12, PT, PT, R10.reuse, 0xc00, RZ ;  /* 0x00000c000a0c7810 */ /* 0x040fe20007ffe0ff */
[----:B------:R-:W-:Y:S01]  /*0330*/  VIADD R15, R10, 0x1000 ;  /* 0x000010000a0f7836 */ /* 0x000fe20000000000 */
[----:B------:R-:W-:Y:S02]  /*0340*/  ISETP.GE.AND P5, PT, R4, UR10, PT ;  /* 0x0000000a04007c0c */ /* 0x000fe4000bfa6270 */
[----:B------:R-:W-:Y:S01]  /*0350*/  ISETP.GE.AND P1, PT, R5, UR10, PT ;  /* 0x0000000a05007c0c */ /* 0x000fe2000bf26270 */
[----:B0-----:R-:W-:Y:S01]  /*0360*/  IMAD.WIDE R4, R9, 0x4, R2 ;  /* 0x0000000409047825 */ /* 0x001fe200078e0202 */
[----:B------:R-:W-:-:S02]  /*0370*/  ISETP.GE.AND P2, PT, R12, UR10, PT ;  /* 0x0000000a0c007c0c */ /* 0x000fc4000bf46270 */
[----:B------:R-:W-:Y:S02]  /*0380*/  ISETP.GE.AND P3, PT, R15, UR10, PT ;  /* 0x0000000a0f007c0c */ /* 0x000fe4000bf66270 */
[----:B------:R0:W2:Y:S01]  /*0390*/  @!P4 LDG.E R11, desc[UR14][R4.64] ;  /* 0x0000000e040bc981 */ /* 0x0000a2000c1e1900 */
[C---:B------:R-:W-:Y:S02]  /*03a0*/  IADD3 R15, PT, PT, R10.reuse, 0x1800, RZ ;  /* 0x000018000a0f7810 */ /* 0x040fe40007ffe0ff */
[----:B0-----:R-:W-:Y:S02]  /*03b0*/  MOV R4, R13 ;  /* 0x0000000d00047202 */ /* 0x001fe40000000f00 */
[----:B------:R-:W-:Y:S02]  /*03c0*/  CS2R R12, SRZ ;  /* 0x00000000000c7805 */ /* 0x000fe4000001ff00 */
[----:B------:R-:W-:Y:S01]  /*03d0*/  MOV R5, R14 ;  /* 0x0000000e00057202 */ /* 0x000fe20000000f00 */
[----:B------:R-:W-:-:S04]  /*03e0*/  VIADD R14, R10, 0x1400 ;  /* 0x000014000a0e7836 */ /* 0x000fc80000000000 */
[----:B------:R-:W3:Y:S01]  /*03f0*/  @!P5 LDG.E R12, desc[UR14][R4.64+-0x7000] ;  /* 0xff90000e040cd981 */ /* 0x000ee2000c1e1900 */
[----:B------:R-:W-:-:S03]  /*0400*/  ISETP.GE.AND P4, PT, R14, UR10, PT ;  /* 0x0000000a0e007c0c */ /* 0x000fc6000bf86270 */
[----:B------:R-:W4:Y:S01]  /*0410*/  @!P1 LDG.E R13, desc[UR14][R4.64+-0x6000] ;  /* 0xffa0000e040d9981 */ /* 0x000f22000c1e1900 */
        /* <DEDUP_REMOVED lines=9> */
[C---:B------:R-:W-:Y:S02]  /*04b0*/  IADD3 R18, PT, PT, R10.reuse, 0x2400, RZ ;  /* 0x000024000a127810 */ /* 0x040fe40007ffe0ff */
[----:B------:R-:W-:Y:S02]  /*04c0*/  IADD3 R19, PT, PT, R10, 0x2800, RZ ;  /* 0x000028000a137810 */ /* 0x000fe40007ffe0ff */
        /* <DEDUP_REMOVED lines=12> */
[----:B------:R-:W-:Y:S01]  /*0590*/  HFMA2 R23, -RZ, RZ, 0, 0 ;  /* 0x00000000ff177431 */ /* 0x000fe200000001ff */
[C---:B------:R-:W-:Y:S01]  /*05a0*/  IADD3 R22, PT, PT, R10.reuse, 0x3400, RZ ;  /* 0x000034000a167810 */ /* 0x040fe20007ffe0ff */
[----:B------:R-:W-:-:S03]  /*05b0*/  VIADD R24, R10, 0x3800 ;  /* 0x000038000a187836 */ /* 0x000fc60000000000 */
[----:B------:R-:W5:Y:S01]  /*05c0*/  @!P4 LDG.E R20, desc[UR14][R4.64+0x1000] ;  /* 0x0010000e0414c981 */ /* 0x000f62000c1e1900 */
[----:B------:R-:W-:-:S03]  /*05d0*/  ISETP.GE.AND P4, PT, R22, UR10, PT ;  /* 0x0000000a16007c0c */ /* 0x000fc6000bf86270 */
[----:B------:R-:W5:Y:S01]  /*05e0*/  @!P1 LDG.E R21, desc[UR14][R4.64+0x2000] ;  /* 0x0020000e04159981 */ /* 0x000f62000c1e1900 */
[----:B------:R-:W-:Y:S02]  /*05f0*/  ISETP.GE.AND P1, PT, R24, UR10, PT ;  /* 0x0000000a18007c0c */ /* 0x000fe4000bf26270 */
[----:B------:R-:W-:Y:S02]  /*0600*/  CS2R R24, SRZ ;  /* 0x0000000000187805 */ /* 0x000fe4000001ff00 */
[----:B------:R-:W-:Y:S01]  /*0610*/  IADD3 R22, PT, PT, R10, 0x3c00, RZ ;  /* 0x00003c000a167810 */ /* 0x000fe20007ffe0ff */
[----:B------:R-:W5:Y:S01]  /*0620*/  @!P2 LDG.E R23, desc[UR14][R4.64+0x3000] ;  /* 0x0030000e0417a981 */ /* 0x000f62000c1e1900 */
[----:B------:R-:W-:Y:S02]  /*0630*/  IMAD.MOV.U32 R26, RZ, RZ, RZ ;  /* 0x000000ffff1a7224 */ /* 0x000fe400078e00ff */
[----:B------:R-:W-:Y:S01]  /*0640*/  ISETP.GE.AND P2, PT, R22, UR10, PT ;  /* 0x0000000a16007c0c */ /* 0x000fe2000bf46270 */
[----:B------:R-:W5:Y:S01]  /*0650*/  @!P3 LDG.E R25, desc[UR14][R4.64+0x4000] ;  /* 0x0040000e0419b981 */ /* 0x000f62000c1e1900 */
[----:B------:R-:W-:-:S03]  /*0660*/  MOV R22, RZ ;  /* 0x000000ff00167202 */ /* 0x000fc60000000f00 */
[----:B------:R-:W5:Y:S04]  /*0670*/  @!P4 LDG.E R26, desc[UR14][R4.64+0x5000] ;  /* 0x0050000e041ac981 */ /* 0x000f68000c1e1900 */
[----:B------:R-:W5:Y:S04]  /*0680*/  @!P1 LDG.E R24, desc[UR14][R4.64+0x6000] ;  /* 0x0060000e04189981 */ /* 0x000f68000c1e1900 */
[----:B------:R-:W5:Y:S01]  /*0690*/  @!P2 LDG.E R22, desc[UR14][R4.64+0x7000] ;  /* 0x0070000e0416a981 */ /* 0x000f62000c1e1900 */
[----:B------:R-:W-:Y:S01]  /*06a0*/  UIADD3 UR6, UPT, UPT, UR6, 0x10, URZ ;  /* 0x0000001006067890 */ /* 0x000fe2000fffe0ff */
[----:B------:R-:W-:Y:S01]  /*06b0*/  VIADD R9, R9, 0x4000 ;  /* 0x0000400009097836 */ /* 0x000fe20000000000 */
[----:B------:R-:W-:Y:S01]  /*06c0*/  IADD3 R10, PT, PT, R10, 0x4000, RZ ;  /* 0x000040000a0a7810 */ /* 0x000fe20007ffe0ff */
[----:B------:R-:W-:-:S02]  /*06d0*/  UIADD3 UR5, UPT, UPT, UR5, 0x4000, URZ ;  /* 0x0000400005057890 */ /* 0x000fc4000fffe0ff */
[----:B------:R-:W-:Y:S01]  /*06e0*/  UISETP.NE.AND UP2, UPT, UR6, URZ, UPT ;  /* 0x000000ff0600728c */ /* 0x000fe2000bf45270 */
[----:B--2---:R-:W-:-:S04]  /*06f0*/  FADD R11, R11, R8 ;  /* 0x000000080b0b7221 */ /* 0x004fc80000000000 */
[----:B---3--:R-:W-:-:S04]  /*0700*/  FADD R12, R11, R12 ;  /* 0x0000000c0b0c7221 */ /* 0x008fc80000000000 */
[----:B----4-:R-:W-:-:S04]  /*0710*/  FADD R13, R12, R13 ;  /* 0x0000000d0c0d7221 */ /* 0x010fc80000000000 */
[----:B-----5:R-:W-:Y:S01]  /*0720*/  FADD R14, R13, R14 ;  /* 0x0000000e0d0e7221 */ /* 0x020fe20000000000 */
[----:B------:R-:W-:-:S03]  /*0730*/  IADD3 R13, P1, PT, R4, 0x10000, RZ ;  /* 0x00010000040d7810 */ /* 0x000fc60007f3e0ff */
[----:B------:R-:W-:Y:S01]  /*0740*/  FADD R15, R14, R15 ;  /* 0x0000000f0e0f7221 */ /* 0x000fe20000000000 */
[----:B------:R-:W-:-:S03]  /*0750*/  IADD3.X R14, PT, PT, RZ, R5, RZ, P1, !PT ;  /* 0x00000005ff0e7210 */ /* 0x000fc60000ffe4ff */
        /* <DEDUP_REMOVED lines=13> */
.L_x_154:
[----:B------:R-:W-:-:S09]  /*0830*/  UISETP.NE.AND UP2, UPT, UR11, URZ, UPT ;  /* 0x000000ff0b00728c */ /* 0x000fd2000bf45270 */
[----:B------:R-:W-:Y:S05]  /*0840*/  BRA.U !UP2, `(.L_x_156) ;  /* 0x000000050a947547 */ /* 0x000fea000b800000 */
[----:B------:R-:W-:Y:S01]  /*0850*/  UISETP.NE.AND UP2, UPT, UR12, URZ, UPT ;  /* 0x000000ff0c00728c */ /* 0x000fe2000bf45270 */
[----:B------:R-:W-:Y:S10]  /*0860*/  BRA.U !UP0, `(.L_x_157) ;  /* 0x0000000108a47547 */ /* 0x000ff4000b800000 */
[----:B------:R-:W0:Y:S01]  /*0870*/  LDC.64 R2, c[0x0][0x388] ;  /* 0x0000e200ff027b82 */ /* 0x000e220000000a00 */
[----:B------:R-:W-:-:S04]  /*0880*/  IADD3 R12, PT, PT, R0, UR5, RZ ;  /* 0x00000005000c7c10 */ /* 0x000fc8000fffe0ff */
[C---:B------:R-:W-:Y:S01]  /*0890*/  IADD3 R4, PT, PT, R12.reuse, 0x400, RZ ;  /* 0x000004000c047810 */ /* 0x040fe20007ffe0ff */
[----:B------:R-:W-:Y:S01]  /*08a0*/  IMAD.IADD R5, R7, 0x1, R12 ;  /* 0x0000000107057824 */ /* 0x000fe200078e020c */
[----:B------:R-:W-:Y:S02]  /*08b0*/  ISETP.GE.AND P3, PT, R12, UR10, PT ;  /* 0x0000000a0c007c0c */ /* 0x000fe4000bf66270 */
[----:B------:R-:W-:Y:S01]  /*08c0*/  ISETP.GE.AND P4, PT, R4, UR10, PT ;  /* 0x0000000a04007c0c */ /* 0x000fe2000bf86270 */
[C---:B------:R-:W-:Y:S01]  /*08d0*/  VIADD R4, R12.reuse, 0xc00 ;  /* 0x00000c000c047836 */ /* 0x040fe20000000000 */
[----:B------:R-:W-:-:S04]  /*08e0*/  IADD3 R9, PT, PT, R12, 0x800, RZ ;  /* 0x000008000c097810 */ /* 0x000fc80007ffe0ff */
[----:B------:R-:W-:Y:S02]  /*08f0*/  ISETP.GE.AND P2, PT, R4, UR10, PT ;  /* 0x0000000a04007c0c */ /* 0x000fe4000bf46270 */
[----:B------:R-:W-:Y:S02]  /*0900*/  ISETP.GE.AND P1, PT, R9, UR10, PT ;  /* 0x0000000a09007c0c */ /* 0x000fe4000bf26270 */
[C---:B------:R-:W-:Y:S01]  /*0910*/  IADD3 R9, PT, PT, R12.reuse, 0x1000, RZ ;  /* 0x000010000c097810 */ /* 0x040fe20007ffe0ff */
[----:B0-----:R-:W-:Y:S01]  /*0920*/  IMAD.WIDE R2, R5, 0x4, R2 ;  /* 0x0000000405027825 */ /* 0x001fe200078e0202 */
[----:B------:R-:W-:Y:S02]  /*0930*/  CS2R R4, SRZ ;  /* 0x0000000000047805 */ /* 0x000fe4000001ff00 */
[----:B------:R-:W-:-:S04]  /*0940*/  IADD3 R10, PT, PT, R12, 0x1400, RZ ;  /* 0x000014000c0a7810 */ /* 0x000fc80007ffe0ff */
[----:B------:R-:W2:Y:S01]  /*0950*/  @!P3 LDG.E R5, desc[UR14][R2.64] ;  /* 0x0000000e0205b981 */ /* 0x000ea2000c1e1900 */
[----:B------:R-:W-:Y:S01]  /*0960*/  ISETP.GE.AND P3, PT, R9, UR10, PT ;  /* 0x0000000a09007c0c */ /* 0x000fe2000bf66270 */
[----:B------:R-:W-:Y:S01]  /*0970*/  IMAD.MOV.U32 R9, RZ, RZ, RZ ;  /* 0x000000ffff097224 */ /* 0x000fe200078e00ff */
[----:B------:R-:W-:Y:S01]  /*0980*/  IADD3 R11, PT, PT, R12, 0x1800, RZ ;  /* 0x000018000c0b7810 */ /* 0x000fe20007ffe0ff */
[----:B------:R-:W3:Y:S01]  /*0990*/  @!P4 LDG.E R4, desc[UR14][R2.64+0x1000] ;  /* 0x0010000e0204c981 */ /* 0x000ee2000c1e1900 */
[----:B------:R-:W-:-:S03]  /*09a0*/  ISETP.GE.AND P4, PT, R10, UR10, PT ;  /* 0x0000000a0a007c0c */ /* 0x000fc6000bf86270 */
[----:B------:R-:W4:Y:S01]  /*09b0*/  @!P1 LDG.E R9, desc[UR14][R2.64+0x2000] ;  /* 0x0020000e02099981 */ /* 0x000f22000c1e1900 */
[----:B------:R-:W-:Y:S02]  /*09c0*/  ISETP.GE.AND P1, PT, R11, UR10, PT ;  /* 0x0000000a0b007c0c */ /* 0x000fe4000bf26270 */
[----:B------:R-:W-:Y:S02]  /*09d0*/  CS2R R10, SRZ ;  /* 0x00000000000a7805 */ /* 0x000fe4000001ff00 */
[----:B------:R-:W-:-:S04]  /*09e0*/  IADD3 R12, PT, PT, R12, 0x1c00, RZ ;  /* 0x00001c000c0c7810 */ /* 0x000fc80007ffe0ff */
[----:B------:R-:W5:Y:S01]  /*09f0*/  @!P2 LDG.E R10, desc[UR14][R2.64+0x3000] ;  /* 0x0030000e020aa981 */ /* 0x000f62000c1e1900 */
[----:B------:R-:W-:Y:S02]  /*0a00*/  ISETP.GE.AND P2, PT, R12, UR10, PT ;  /* 0x0000000a0c007c0c */ /* 0x000fe4000bf46270 */
[----:B------:R-:W-:Y:S01]  /*0a10*/  CS2R R12, SRZ ;  /* 0x00000000000c7805 */ /* 0x000fe2000001ff00 */
[----:B------:R-:W5:Y:S01]  /*0a20*/  @!P3 LDG.E R11, desc[UR14][R2.64+0x4000] ;  /* 0x0040000e020bb981 */ /* 0x000f62000c1e1900 */
[----:B------:R-:W-:-:S04]  /*0a30*/  IMAD.MOV.U32 R14, RZ, RZ, RZ ;  /* 0x000000ffff0e7224 */ /* 0x000fc800078e00ff */
        /* <DEDUP_REMOVED lines=12> */
.L_x_157:
[----:B------:R-:W-:Y:S05]  /*0b00*/  BRA.U !UP2, `(.L_x_156) ;  /* 0x000000010ae47547 */ /* 0x000fea000b800000 */
[----:B------:R-:W-:Y:S01]  /*0b10*/  UISETP.NE.AND UP2, UPT, UR13, URZ, UPT ;  /* 0x000000ff0d00728c */ /* 0x000fe2000bf45270 */
[----:B------:R-:W-:Y:S10]  /*0b20*/  BRA.U !UP1, `(.L_x_158) ;  /* 0x00000001095c7547 */ /* 0x000ff4000b800000 */
[----:B------:R-:W0:Y:S01]  /*0b30*/  LDC.64 R2, c[0x0][0x388] ;  /* 0x0000e200ff027b82 */ /* 0x000e220000000a00 */
[----:B------:R-:W-:-:S04]  /*0b40*/  IADD3 R4, PT, PT, R0, UR5, RZ ;  /* 0x0000000500047c10 */ /* 0x000fc8000fffe0ff */
[C---:B------:R-:W-:Y:S01]  /*0b50*/  ISETP.GE.AND P1, PT, R4.reuse, UR10, PT ;  /* 0x0000000a04007c0c */ /* 0x040fe2000bf26270 */
[C---:B------:R-:W-:Y:S01]  /*0b60*/  VIADD R10, R4.reuse, 0x800 ;  /* 0x00000800040a7836 */ /* 0x040fe20000000000 */
[C---:B------:R-:W-:Y:S02]  /*0b70*/  IADD3 R9, PT, PT, R4.reuse, 0x400, RZ ;  /* 0x0000040004097810 */ /* 0x040fe40007ffe0ff */
[----:B------:R-:W-:Y:S02]  /*0b80*/  IADD3 R5, PT, PT, R7, R4, RZ ;  /* 0x0000000407057210 */ /* 0x000fe40007ffe0ff */
[----:B------:R-:W-:Y:S02]  /*0b90*/  IADD3 R4, PT, PT, R4, 0xc00, RZ ;  /* 0x00000c0004047810 */ /* 0x000fe40007ffe0ff */
[----:B------:R-:W-:Y:S02]  /*0ba0*/  ISETP.GE.AND P2, PT, R9, UR10, PT ;  /* 0x0000000a09007c0c */ /* 0x000fe4000bf46270 */
[----:B------:R-:W-:-:S02]  /*0bb0*/  ISETP.GE.AND P4, PT, R4, UR10, PT ;  /* 0x0000000a04007c0c */ /* 0x000fc4000bf86270 */
[----:B------:R-:W-:Y:S01]  /*0bc0*/  ISETP.GE.AND P3, PT, R10, UR10, PT ;  /* 0x0000000a0a007c0c */ /* 0x000fe2000bf66270 */
[----:B0-----:R-:W-:Y:S01]  /*0bd0*/  IMAD.WIDE R2, R5, 0x4, R2 ;  /* 0x0000000405027825 */ /* 0x001fe200078e0202 */
[----:B------:R-:W-:-:S03]  /*0be0*/  CS2R R4, SRZ ;  /* 0x0000000000047805 */ /* 0x000fc6000001ff00 */
[----:B------:R-:W-:Y:S02]  /*0bf0*/  HFMA2 R10, -RZ, RZ, 0, 0 ;  /* 0x00000000ff0a7431 */ /* 0x000fe400000001ff */
[----:B------:R-:W-:Y:S01]  /*0c00*/  IMAD.MOV.U32 R9, RZ, RZ, RZ ;  /* 0x000000ffff097224 */ /* 0x000fe200078e00ff */
[----:B------:R-:W2:Y:S04]  /*0c10*/  @!P1 LDG.E R5, desc[UR14][R2.64] ;  /* 0x0000000e02059981 */ /* 0x000ea8000c1e1900 */
[----:B------:R-:W3:Y:S04]  /*0c20*/  @!P2 LDG.E R4, desc[UR14][R2.64+0x1000] ;  /* 0x0010000e0204a981 */ /* 0x000ee8000c1e1900 */
[----:B------:R-:W4:Y:S04]  /*0c30*/  @!P3 LDG.E R9, desc[UR14][R2.64+0x2000] ;  /* 0x0020000e0209b981 */ /* 0x000f28000c1e1900 */
[----:B------:R-:W5:Y:S01]  /*0c40*/  @!P4 LDG.E R10, desc[UR14][R2.64+0x3000] ;  /* 0x0030000e020ac981 */ /* 0x000f62000c1e1900 */
[----:B------:R-:W-:Y:S01]  /*0c50*/  UIADD3 UR5, UPT, UPT, UR5, 0x1000, URZ ;  /* 0x0000100005057890 */ /* 0x000fe2000fffe0ff */
[----:B--2---:R-:W-:-:S04]  /*0c60*/  FADD R5, R8, R5 ;  /* 0x0000000508057221 */ /* 0x004fc80000000000 */
[----:B---3--:R-:W-:-:S04]  /*0c70*/  FADD R4, R5, R4 ;  /* 0x0000000405047221 */ /* 0x008fc80000000000 */
[----:B----4-:R-:W-:-:S04]  /*0c80*/  FADD R9, R4, R9 ;  /* 0x0000000904097221 */ /* 0x010fc80000000000 */
[----:B-----5:R-:W-:-:S07]  /*0c90*/  FADD R8, R9, R10 ;  /* 0x0000000a09087221 */ /* 0x020fce0000000000 */
.L_x_158:
[----:B------:R-:W-:Y:S05]  /*0ca0*/  BRA.U !UP2, `(.L_x_156) ;  /* 0x000000010a7c7547 */ /* 0x000fea000b800000 */
[----:B------:R-:W0:Y:S01]  /*0cb0*/  LDC.64 R2, c[0x0][0x388] ;  /* 0x0000e200ff027b82 */ /* 0x000e220000000a00 */
[----:B------:R-:W-:Y:S01]  /*0cc0*/  IADD3 R4, PT, PT, R0, UR5, RZ ;  /* 0x0000000500047c10 */ /* 0x000fe2000fffe0ff */
[----:B------:R-:W-:Y:S01]  /*0cd0*/  BSSY.RECONVERGENT B0, `(.L_x_159) ;  /* 0x0000007000007945 */ /* 0x000fe20003800200 */
[----:B------:R-:W-:Y:S02]  /*0ce0*/  MOV R5, RZ ;  /* 0x000000ff00057202 */ /* 0x000fe40000000f00 */
[----:B------:R-:W-:Y:S01]  /*0cf0*/  ISETP.GE.AND P1, PT, R4, UR10, PT ;  /* 0x0000000a04007c0c */ /* 0x000fe2000bf26270 */
[----:B------:R-:W-:-:S04]  /*0d00*/  IMAD.IADD R7, R7, 0x1, R4 ;  /* 0x0000000107077824 */ /* 0x000fc800078e0204 */
[----:B0-----:R-:W-:-:S08]  /*0d10*/  IMAD.WIDE R2, R7, 0x4, R2 ;  /* 0x0000000407027825 */ /* 0x001fd000078e0202 */
[----:B------:R-:W-:Y:S05]  /*0d20*/  @P1 BRA `(.L_x_160) ;  /* 0x0000000000041947 */ /* 0x000fea0003800000 */
[----:B------:R0:W5:Y:S02]  /*0d30*/  LDG.E R5, desc[UR14][R2.64] ;  /* 0x0000000e02057981 */ /* 0x000164000c1e1900 */
.L_x_160:
[----:B------:R-:W-:Y:S05]  /*0d40*/  BSYNC.RECONVERGENT B0 ;  /* 0x0000000000007941 */ /* 0x000fea0003800200 */
.L_x_159:
[----:B------:R-:W-:Y:S01]  /*0d50*/  UISETP.NE.AND UP2, UPT, UR13, 0x1, UPT ;  /* 0x000000010d00788c */ /* 0x000fe2000bf45270 */
[----:B-----5:R-:W-:-:S08]  /*0d60*/  FADD R8, R8, R5 ;  /* 0x0000000508087221 */ /* 0x020fd00000000000 */
[----:B------:R-:W-:Y:S05]  /*0d70*/  BRA.U !UP2, `(.L_x_156) ;  /* 0x000000010a487547 */ /* 0x000fea000b800000 */
[----:B------:R-:W-:Y:S01]  /*0d80*/  IADD3 R5, PT, PT, R4, 0x400, RZ ;  /* 0x0000040004057810 */ /* 0x000fe20007ffe0ff */
[----:B------:R-:W-:Y:S03]  /*0d90*/  BSSY.RECONVERGENT B0, `(.L_x_161) ;  /* 0x0000005000007945 */ /* 0x000fe60003800200 */
[----:B------:R-:W-:Y:S01]  /*0da0*/  ISETP.GE.AND P1, PT, R5, UR10, PT ;  /* 0x0000000a05007c0c */ /* 0x000fe2000bf26270 */
[----:B------:R-:W-:-:S12]  /*0db0*/  IMAD.MOV.U32 R5, RZ, RZ, RZ ;  /* 0x000000ffff057224 */ /* 0x000fd800078e00ff */
[----:B------:R-:W-:Y:S05]  /*0dc0*/  @P1 BRA `(.L_x_162) ;  /* 0x0000000000041947 */ /* 0x000fea0003800000 */
[----:B------:R1:W5:Y:S02]  /*0dd0*/  LDG.E R5, desc[UR14][R2.64+0x1000] ;  /* 0x0010000e02057981 */ /* 0x000364000c1e1900 */
.L_x_162:
[----:B------:R-:W-:Y:S05]  /*0de0*/  BSYNC.RECONVERGENT B0 ;  /* 0x0000000000007941 */ /* 0x000fea0003800200 */
.L_x_161:
[----:B------:R-:W-:Y:S01]  /*0df0*/  UISETP.NE.AND UP2, UPT, UR13, 0x2, UPT ;  /* 0x000000020d00788c */ /* 0x000fe2000bf45270 */
[----:B-----5:R-:W-:-:S08]  /*0e00*/  FADD R8, R8, R5 ;  /* 0x0000000508087221 */ /* 0x020fd00000000000 */
[----:B------:R-:W-:Y:S05]  /*0e10*/  BRA.U !UP2, `(.L_x_156) ;  /* 0x000000010a207547 */ /* 0x000fea000b800000 */
[----:B------:R-:W-:Y:S01]  /*0e20*/  IADD3 R4, PT, PT, R4, 0x800, RZ ;  /* 0x0000080004047810 */ /* 0x000fe20007ffe0ff */
[----:B------:R-:W-:Y:S01]  /*0e30*/  BSSY.RECONVERGENT B0, `(.L_x_163) ;  /* 0x0000005000007945 */ /* 0x000fe20003800200 */
[----:B------:R-:W-:Y:S02]  /*0e40*/  HFMA2 R5, -RZ, RZ, 0, 0 ;  /* 0x00000000ff057431 */ /* 0x000fe400000001ff */
[----:B------:R-:W-:-:S13]  /*0e50*/  ISETP.GE.AND P1, PT, R4, UR10, PT ;  /* 0x0000000a04007c0c */ /* 0x000fda000bf26270 */
[----:B------:R-:W-:Y:S05]  /*0e60*/  @P1 BRA `(.L_x_164) ;  /* 0x0000000000041947 */ /* 0x000fea0003800000 */
[----:B------:R2:W5:Y:S02]  /*0e70*/  LDG.E R5, desc[UR14][R2.64+0x2000] ;  /* 0x0020000e02057981 */ /* 0x000564000c1e1900 */
.L_x_164:
[----:B------:R-:W-:Y:S05]  /*0e80*/  BSYNC.RECONVERGENT B0 ;  /* 0x0000000000007941 */ /* 0x000fea0003800200 */
.L_x_163:
[----:B-----5:R-:W-:-:S07]  /*0e90*/  FADD R8, R8, R5 ;  /* 0x0000000508087221 */ /* 0x020fce0000000000 */
.L_x_156:
[----:B------:R-:W-:Y:S05]  /*0ea0*/  @P0 BRA `(.L_x_165) ;  /* 0xfffffff000c00947 */ /* 0x000fea000383ffff */
.L_x_153:
[----:B------:R-:W3:Y:S01]  /*0eb0*/  S2UR UR6, SR_CgaCtaId ;  /* 0x00000000000679c3 */ /* 0x000ee20000008800 */
[----:B------:R-:W-:Y:S01]  /*0ec0*/  UMOV UR5, 0x400 ;  /* 0x0000040000057882 */ /* 0x000fe20000000000 */
[----:B------:R-:W-:Y:S01]  /*0ed0*/  ISETP.NE.AND P0, PT, R0, RZ, PT ;  /* 0x000000ff0000720c */ /* 0x000fe20003f05270 */
[----:B---3--:R-:W-:-:S06]  /*0ee0*/  ULEA UR5, UR6, UR5, 0x18 ;  /* 0x0000000506057291 */ /* 0x008fcc000f8ec0ff */
[----:B012---:R-:W-:-:S05]  /*0ef0*/  LEA R3, R0, UR5, 0x2 ;  /* 0x0000000500037c11 */ /* 0x007fca000f8e10ff */
[----:B------:R0:W-:Y:S01]  /*0f00*/  STS [R3], R8 ;  /* 0x0000000803007388 */ /* 0x0001e20000000800 */
[----:B------:R-:W-:Y:S06]  /*0f10*/  BAR.SYNC.DEFER_BLOCKING 0x0 ;  /* 0x0000000000007b1d */ /* 0x000fec0000010000 */
[----:B------:R-:W-:Y:S05]  /*0f20*/  @P0 EXIT ;  /* 0x000000000000094d */ /* 0x000fea0003800000 */
[----:B0-----:R-:W0:Y:S01]  /*0f30*/  LDC.64 R2, c[0x0][0x380] ;  /* 0x0000e000ff027b82 */ /* 0x001e220000000a00 */
[----:B------:R-:W-:Y:S01]  /*0f40*/  IMAD.MOV.U32 R15, RZ, RZ, RZ ;  /* 0x000000ffff0f7224 */ /* 0x000fe200078e00ff */
[----:B------:R-:W-:Y:S01]  /*0f50*/  MOV R0, 0x40 ;  /* 0x0000004000007802 */ /* 0x000fe20000000f00 */
[----:B0-----:R-:W-:-:S07]  /*0f60*/  IMAD.WIDE.U32 R2, R6, 0x4, R2 ;  /* 0x0000000406027825 */ /* 0x001fce00078e0002 */
.L_x_166:
[----:B------:R-:W0:Y:S04]  /*0f70*/  LDS.128 R4, [R0+UR5+-0x40] ;  /* 0xffffc00500047984 */ /* 0x000e280008000c00 */
[----:B------:R-:W1:Y:S04]  /*0f80*/  LDS.128 R16, [R0+UR5+-0x30] ;  /* 0xffffd00500107984 */ /* 0x000e680008000c00 */
[----:B------:R-:W2:Y:S01]  /*0f90*/  LDS.128 R8, [R0+UR5+-0x20] ;  /* 0xffffe00500087984 */ /* 0x000ea20008000c00 */
[----:B0-----:R-:W-:-:S03]  /*0fa0*/  FADD R4, R4, R15 ;  /* 0x0000000f04047221 */ /* 0x001fc60000000000 */
[----:B------:R-:W0:Y:S01]  /*0fb0*/  LDS.128 R12, [R0+UR5+-0x10] ;  /* 0xfffff005000c7984 */ /* 0x000e220008000c00 */
[----:B------:R-:W-:-:S04]  /*0fc0*/  FADD R5, R4, R5 ;  /* 0x0000000504057221 */ /* 0x000fc80000000000 */
[----:B------:R-:W-:-:S04]  /*0fd0*/  FADD R6, R5, R6 ;  /* 0x0000000605067221 */ /* 0x000fc80000000000 */
[----:B------:R-:W-:-:S04]  /*0fe0*/  FADD R7, R6, R7 ;  /* 0x0000000706077221 */ /* 0x000fc80000000000 */
[----:B-1----:R-:W-:Y:S02]  /*0ff0*/  FADD R16, R7, R16 ;  /* 0x0000001007107221 */ /* 0x002fe40000000000 */
[----:B------:R-:W1:Y:S02]  /*1000*/  LDS.128 R4, [R0+UR5] ;  /* 0x0000000500047984 */ /* 0x000e640008000c00 */
[----:B------:R-:W-:-:S04]  /*1010*/  FADD R17, R16, R17 ;  /* 0x0000001110117221 */ /* 0x000fc80000000000 */
[----:B------:R-:W-:-:S04]  /*1020*/  FADD R18, R17, R18 ;  /* 0x0000001211127221 */ /* 0x000fc80000000000 */
[----:B------:R-:W-:-:S04]  /*1030*/  FADD R19, R18, R19 ;  /* 0x0000001312137221 */ /* 0x000fc80000000000 */
[----:B--2---:R-:W-:Y:S02]  /*1040*/  FADD R8, R19, R8 ;  /* 0x0000000813087221 */ /* 0x004fe40000000000 */
[----:B------:R-:W2:Y:S02]  /*1050*/  LDS.128 R16, [R0+UR5+0x10] ;  /* 0x0000100500107984 */ /* 0x000ea40008000c00 */
[----:B------:R-:W-:-:S04]  /*1060*/  FADD R9, R8, R9 ;  /* 0x0000000908097221 */ /* 0x000fc80000000000 */
[----:B------:R-:W-:-:S04]  /*1070*/  FADD R10, R9, R10 ;  /* 0x0000000a090a7221 */ /* 0x000fc80000000000 */
[----:B------:R-:W-:-:S04]  /*1080*/  FADD R11, R10, R11 ;  /* 0x0000000b0a0b7221 */ /* 0x000fc80000000000 */
[----:B0-----:R-:W-:Y:S02]  /*1090*/  FADD R12, R11, R12 ;  /* 0x0000000c0b0c7221 */ /* 0x001fe40000000000 */
[----:B------:R-:W0:Y:S02]  /*10a0*/  LDS.128 R8, [R0+UR5+0x20] ;  /* 0x0000200500087984 */ /* 0x000e240008000c00 */
[----:B------:R-:W-:-:S04]  /*10b0*/  FADD R13, R12, R13 ;  /* 0x0000000d0c0d7221 */ /* 0x000fc80000000000 */
[----:B------:R-:W-:-:S04]  /*10c0*/  FADD R14, R13, R14 ;  /* 0x0000000e0d0e7221 */ /* 0x000fc80000000000 */
[----:B------:R-:W-:-:S04]  /*10d0*/  FADD R15, R14, R15 ;  /* 0x0000000f0e0f7221 */ /* 0x000fc80000000000 */
[----:B-1----:R-:W-:Y:S02]  /*10e0*/  FADD R4, R15, R4 ;  /* 0x000000040f047221 */ /* 0x002fe40000000000 */
[----:B------:R1:W3:Y:S02]  /*10f0*/  LDS.128 R12, [R0+UR5+0x30] ;  /* 0x00003005000c7984 */ /* 0x0002e40008000c00 */
[----:B------:R-:W-:-:S04]  /*1100*/  FADD R5, R4, R5 ;  /* 0x0000000504057221 */ /* 0x000fc80000000000 */
[----:B------:R-:W-:Y:S01]  /*1110*/  FADD R6, R5, R6 ;  /* 0x0000000605067221 */ /* 0x000fe20000000000 */
[----:B-1----:R-:W-:-:S03]  /*1120*/  IADD3 R0, PT, PT, R0, 0x80, RZ ;  /* 0x0000008000007810 */ /* 0x002fc60007ffe0ff */
[----:B------:R-:W-:Y:S01]  /*1130*/  FADD R7, R6, R7 ;  /* 0x0000000706077221 */ /* 0x000fe20000000000 */
[----:B------:R-:W-:-:S03]  /*1140*/  ISETP.NE.AND P0, PT, R0, 0x1040, PT ;  /* 0x000010400000780c */ /* 0x000fc60003f05270 */
[----:B--2---:R-:W-:-:S04]  /*1150*/  FADD R16, R7, R16 ;  /* 0x0000001007107221 */ /* 0x004fc80000000000 */
[----:B------:R-:W-:-:S04]  /*1160*/  FADD R17, R16, R17 ;  /* 0x0000001110117221 */ /* 0x000fc80000000000 */
[----:B------:R-:W-:-:S04]  /*1170*/  FADD R18, R17, R18 ;  /* 0x0000001211127221 */ /* 0x000fc80000000000 */
[----:B------:R-:W-:-:S04]  /*1180*/  FADD R19, R18, R19 ;  /* 0x0000001312137221 */ /* 0x000fc80000000000 */
[----:B0-----:R-:W-:-:S04]  /*1190*/  FADD R8, R19, R8 ;  /* 0x0000000813087221 */ /* 0x001fc80000000000 */
        /* <DEDUP_REMOVED lines=8> */
[----:B------:R-:W-:Y:S01]  /*1220*/  STG.E desc[UR14][R2.64], R15 ;  /* 0x0000000f02007986 */ /* 0x000fe2000c10190e */
[----:B------:R-:W-:Y:S05]  /*1230*/  EXIT ;  /* 0x000000000000794d */ /* 0x000fea0003800000 */
.L_x_167:
        /* <DEDUP_REMOVED lines=12> */
.L_x_618:


//--------------------- .text.dgama_kernel        --------------------------
	.section	.text.dgama_kernel,"ax",@progbits
	.align	128
        .global         dgama_kernel
        .type           dgama_kernel,@function
        .size           dgama_kernel,(.L_x_619 - dgama_kernel)
        .other          dgama_kernel,@"STO_CUDA_ENTRY STV_DEFAULT"
dgama_kernel:
.text.dgama_kernel:
        /* <DEDUP_REMOVED lines=22> */
.L_x_176:
        /* <DEDUP_REMOVED lines=14> */
.L_x_170:
[----:B------:R-:W2:Y:S01]  /*0240*/  LDC.64 R2, c[0x0][0x388] ;  /* 0x0000e200ff027b82 */ /* 0x000ea20000000a00 */
[C---:B------:R-:W-:Y:S02]  /*0250*/  IADD3 R8, PT, PT, R6.reuse, 0x400, RZ ;  /* 0x0000040006087810 */ /* 0x040fe40007ffe0ff */
[----:B-1----:R-:W-:Y:S02]  /*0260*/  ISETP.GE.AND P6, PT, R6, UR10, PT ;  /* 0x0000000a06007c0c */ /* 0x002fe4000bfc6270 */
[----:B------:R-:W-:-:S03]  /*0270*/  ISETP.GE.AND P1, PT, R8, UR10, PT ;  /* 0x0000000a08007c0c */ /* 0x000fc6000bf26270 */
[----:B------:R-:W1:Y:S01]  /*0280*/  LDC.64 R4, c[0x0][0x380] ;  /* 0x0000e000ff047b82 */ /* 0x000e620000000a00 */
[----:B--2---:R-:W-:-:S07]  /*0290*/  IMAD.WIDE R2, R7, 0x4, R2 ;  /* 0x0000000407027825 */ /* 0x004fce00078e0202 */
        /* <DEDUP_REMOVED lines=8> */
[----:B------:R-:W-:Y:S02]  /*0320*/  ISETP.GE.AND P3, PT, R8, UR10, PT ;  /* 0x0000000a08007c0c */ /* 0x000fe4000bf66270 */
[C---:B------:R-:W-:Y:S02]  /*0330*/  IADD3 R8, PT, PT, R6.reuse, 0x1000, RZ ;  /* 0x0000100006087810 */ /* 0x040fe40007ffe0ff */
[----:B------:R-:W-:Y:S02]  /*0340*/  IADD3 R9, PT, PT, R6, 0x1400, RZ ;  /* 0x0000140006097810 */ /* 0x000fe40007ffe0ff */
[----:B------:R-:W-:Y:S01]  /*0350*/  ISETP.GE.AND P4, PT, R8, UR10, PT ;  /* 0x0000000a08007c0c */ /* 0x000fe2000bf86270 */
[----:B------:R-:W4:Y:S01]  /*0360*/  @!P2 LDG.E R11, desc[UR14][R2.64+0x2000] ;  /* 0x0020000e020ba981 */ /* 0x000f22000c1e1900 */
[----:B------:R-:W-:Y:S02]  /*0370*/  ISETP.GE.AND P5, PT, R9, UR10, PT ;  /* 0x0000000a09007c0c */ /* 0x000fe4000bfa6270 */
[----:B------:R-:W-:-:S02]  /*0380*/  CS2R R12, SRZ ;  /* 0x00000000000c7805 */ /* 0x000fc4000001ff00 */
[----:B------:R-:W-:Y:S01]  /*0390*/  IADD3 R21, PT, PT, R6, 0x1800, RZ ;  /* 0x0000180006157810 */ /* 0x000fe20007ffe0ff */
[----:B------:R-:W4:Y:S04]  /*03a0*/  @!P2 LDG.E R10, desc[UR14][R4.64+0x2000] ;  /* 0x0020000e040aa981 */ /* 0x000f28000c1e1900 */
[----:B------:R-:W5:Y:S04]  /*03b0*/  @!P3 LDG.E R9, desc[UR14][R2.64+0x3000] ;  /* 0x0030000e0209b981 */ /* 0x000f68000c1e1900 */
[----:B------:R-:W5:Y:S04]  /*03c0*/  @!P3 LDG.E R8, desc[UR14][R4.64+0x3000] ;  /* 0x0030000e0408b981 */ /* 0x000f68000c1e1900 */
[----:B------:R-:W5:Y:S04]  /*03d0*/  @!P4 LDG.E R24, desc[UR14][R2.64+0x4000] ;  /* 0x0040000e0218c981 */ /* 0x000f68000c1e1900 */
[----:B------:R-:W5:Y:S01]  /*03e0*/  @!P4 LDG.E R23, desc[UR14][R4.64+0x4000] ;  /* 0x0040000e0417c981 */ /* 0x000f62000c1e1900 */
[----:B--2---:R-:W-:Y:S01]  /*03f0*/  @!P6 FMUL R13, R14, R15 ;  /* 0x0000000f0e0de220 */ /* 0x004fe20000400000 */
[----:B------:R-:W-:-:S02]  /*0400*/  ISETP.GE.AND P6, PT, R21, UR10, PT ;  /* 0x0000000a15007c0c */ /* 0x000fc4000bfc6270 */
[----:B------:R-:W-:Y:S01]  /*0410*/  IADD3 R14, PT, PT, R6, 0x1c00, RZ ;  /* 0x00001c00060e7810 */ /* 0x000fe20007ffe0ff */
[----:B---3--:R-:W-:Y:S02]  /*0420*/  @!P1 FMUL R12, R19, R22 ;  /* 0x00000016130c9220 */ /* 0x008fe40000400000 */
[----:B------:R-:W2:Y:S01]  /*0430*/  @!P5 LDG.E R22, desc[UR14][R2.64+0x5000] ;  /* 0x0050000e0216d981 */ /* 0x000ea2000c1e1900 */
[----:B------:R-:W-:-:S03]  /*0440*/  ISETP.GE.AND P1, PT, R14, UR10, PT ;  /* 0x0000000a0e007c0c */ /* 0x000fc6000bf26270 */
        /* <DEDUP_REMOVED lines=19> */
[----:B------:R-:W-:Y:S02]  /*0580*/  MOV R20, RZ ;  /* 0x000000ff00147202 */ /* 0x000fe40000000f00 */
        /* <DEDUP_REMOVED lines=11> */
.L_x_169:
        /* <DEDUP_REMOVED lines=9> */
[C---:B------:R-:W-:Y:S02]  /*06d0*/  IADD3 R2, PT, PT, R19.reuse, 0x400, RZ ;  /* 0x0000040013027810 */ /* 0x040fe40007ffe0ff */
[C---:B------:R-:W-:Y:S02]  /*06e0*/  IADD3 R24, PT, PT, R19.reuse, 0x800, RZ ;  /* 0x0000080013187810 */ /* 0x040fe40007ffe0ff */
[----:B------:R-:W-:Y:S01]  /*06f0*/  ISETP.GE.AND P2, PT, R2, UR10, PT ;  /* 0x0000000a02007c0c */ /* 0x000fe2000bf46270 */
[----:B------:R-:W2:Y:S01]  /*0700*/  LDC.64 R22, c[0x0][0x388] ;  /* 0x0000e200ff167b82 */ /* 0x000ea20000000a00 */
[----:B------:R-:W-:-:S02]  /*0710*/  ISETP.GE.AND P1, PT, R19, UR10, PT ;  /* 0x0000000a13007c0c */ /* 0x000fc4000bf26270 */
[----:B------:R-:W-:Y:S02]  /*0720*/  IADD3 R19, PT, PT, R19, 0xc00, RZ ;  /* 0x00000c0013137810 */ /* 0x000fe40007ffe0ff */
[----:B------:R-:W-:Y:S02]  /*0730*/  ISETP.GE.AND P3, PT, R24, UR10, PT ;  /* 0x0000000a18007c0c */ /* 0x000fe4000bf66270 */
[----:B------:R-:W-:Y:S01]  /*0740*/  ISETP.GE.AND P4, PT, R19, UR10, PT ;  /* 0x0000000a13007c0c */ /* 0x000fe2000bf86270 */
[----:B------:R-:W3:Y:S04]  /*0750*/  LDC.64 R12, c[0x0][0x388] ;  /* 0x0000e200ff0c7b82 */ /* 0x000ee80000000a00 */
[----:B------:R-:W-:-:S04]  /*0760*/  @!P2 IADD3 R25, PT, PT, R21, 0x400, RZ ;  /* 0x000004001519a810 */ /* 0x000fc80007ffe0ff */
        /* <DEDUP_REMOVED lines=23> */
[----:B------:R-:W-:Y:S01]  /*08e0*/  HFMA2 R15, -RZ, RZ, 0, 0 ;  /* 0x00000000ff0f7431 */ /* 0x000fe200000001ff */
[----:B----4-:R-:W-:Y:S01]  /*08f0*/  MOV R10, RZ ;  /* 0x000000ff000a7202 */ /* 0x010fe20000000f00 */
        /* <DEDUP_REMOVED lines=11> */
.L_x_172:
[----:B------:R-:W-:Y:S05]  /*09b0*/  BRA.U !UP1, `(.L_x_171) ;  /* 0x0000000109ac7547 */ /* 0x000fea000b800000 */
[----:B------:R-:W-:Y:S02]  /*09c0*/  ULOP3.LUT UP1, URZ, UR7, 0xc00, URZ, 0xc0, !UPT ;  /* 0x00000c0007ff7892 */ /* 0x000fe4000f82c0ff */
[----:B------:R-:W-:-:S07]  /*09d0*/  ULOP3.LUT UP0, URZ, UR7, 0x400, URZ, 0xc0, !UPT ;  /* 0x0000040007ff7892 */ /* 0x000fce000f80c0ff */
[----:B------:R-:W-:Y:S05]  /*09e0*/  BRA.U !UP1, `(.L_x_173) ;  /* 0x0000000109607547 */ /* 0x000fea000b800000 */
[----:B------:R-:W1:Y:S01]  /*09f0*/  LDC.64 R6, c[0x0][0x388] ;  /* 0x0000e200ff067b82 */ /* 0x000e620000000a00 */
[----:B------:R-:W-:-:S04]  /*0a00*/  IADD3 R11, PT, PT, R0, UR5, RZ ;  /* 0x00000005000b7c10 */ /* 0x000fc8000fffe0ff */
[C---:B------:R-:W-:Y:S02]  /*0a10*/  IADD3 R10, PT, PT, R11.reuse, 0x400, RZ ;  /* 0x000004000b0a7810 */ /* 0x040fe40007ffe0ff */
[----:B------:R-:W-:Y:S01]  /*0a20*/  ISETP.GE.AND P1, PT, R11, UR10, PT ;  /* 0x0000000a0b007c0c */ /* 0x000fe2000bf26270 */
[----:B------:R-:W2:Y:S01]  /*0a30*/  LDC.64 R8, c[0x0][0x380] ;  /* 0x0000e000ff087b82 */ /* 0x000ea20000000a00 */
[----:B------:R-:W-:Y:S02]  /*0a40*/  ISETP.GE.AND P2, PT, R10, UR10, PT ;  /* 0x0000000a0a007c0c */ /* 0x000fe4000bf46270 */
[----:B------:R-:W-:-:S05]  /*0a50*/  IADD3 R11, PT, PT, R18, UR5, RZ ;  /* 0x00000005120b7c10 */ /* 0x000fca000fffe0ff */
        /* <DEDUP_REMOVED lines=17> */
.L_x_173:
[----:B------:R-:W-:Y:S05]  /*0b70*/  BRA.U UP0, `(.L_x_171) ;  /* 0x00000001003c7547 */ /* 0x000fea000b800000 */
[----:B------:R-:W-:Y:S01]  /*0b80*/  IADD3 R2, PT, PT, R0, UR5, RZ ;  /* 0x0000000500027c10 */ /* 0x000fe2000fffe0ff */
[----:B------:R-:W-:Y:S01]  /*0b90*/  BSSY.RECONVERGENT B0, `(.L_x_174) ;  /* 0x000000c000007945 */ /* 0x000fe20003800200 */
[----:B------:R-:W-:Y:S01]  /*0ba0*/  HFMA2 R7, -RZ, RZ, 0, 0 ;  /* 0x00000000ff077431 */ /* 0x000fe200000001ff */
[----:B------:R-:W-:Y:S02]  /*0bb0*/  IADD3 R9, PT, PT, R18, UR5, RZ ;  /* 0x0000000512097c10 */ /* 0x000fe4000fffe0ff */
        /* <DEDUP_REMOVED lines=9> */
.L_x_175:
[----:B------:R-:W-:Y:S05]  /*0c50*/  BSYNC.RECONVERGENT B0 ;  /* 0x0000000000007941 */ /* 0x000fea0003800200 */
.L_x_174:
[----:B------:R-:W-:-:S07]  /*0c60*/  FADD R20, R20, R7 ;  /* 0x0000000714147221 */ /* 0x000fce0000000000 */
.L_x_171:
[----:B------:R-:W-:Y:S05]  /*0c70*/  @P0 BRA `(.L_x_176) ;  /* 0xfffffff400380947 */ /* 0x000fea000383ffff */
[----:B------:R1:W-:Y:S02]  /*0c80*/  STS [R17], R20 ;  /* 0x0000001411007388 */ /* 0x0003e40000000800 */
.L_x_168:
[----:B------:R-:W-:Y:S01]  /*0c90*/  BAR.SYNC.DEFER_BLOCKING 0x0 ;  /* 0x0000000000007b1d */ /* 0x000fe20000010000 */
[----:B------:R-:W-:-:S13]  /*0ca0*/  ISETP.NE.AND P0, PT, R0, RZ, PT ;  /* 0x000000ff0000720c */ /* 0x000fda0003f05270 */
[----:B------:R-:W-:Y:S05]  /*0cb0*/  @P0 EXIT ;  /* 0x000000000000094d */ /* 0x000fea0003800000 */
[----:B------:R-:W2:Y:S01]  /*0cc0*/  LDC.64 R2, c[0x0][0x3a0] ;  /* 0x0000e800ff027b82 */ /* 0x000ea20000000a00 */
[----:B------:R-:W-:Y:S01]  /*0cd0*/  HFMA2 R0, -RZ, RZ, 0, 3.814697265625e-06 ;  /* 0x00000040ff007431 */ /* 0x000fe200000001ff */
[----:B------:R-:W-:Y:S01]  /*0ce0*/  MOV R15, RZ ;  /* 0x000000ff000f7202 */ /* 0x000fe20000000f00 */
[----:B--2---:R-:W-:-:S07]  /*0cf0*/  IMAD.WIDE.U32 R2, R16, 0x4, R2 ;  /* 0x0000000410027825 */ /* 0x004fce00078e0002 */
.L_x_177:
[----:B------:R-:W2:Y:S04]  /*0d00*/  LDS.128 R4, [R0+UR6+-0x40] ;  /* 0xffffc00600047984 */ /* 0x000ea80008000c00 */
[----:B01----:R-:W0:Y:S04]  /*0d10*/  LDS.128 R16, [R0+UR6+-0x30] ;  /* 0xffffd00600107984 */ /* 0x003e280008000c00 */
[----:B------:R-:W1:Y:S01]  /*0d20*/  LDS.128 R8, [R0+UR6+-0x20] ;  /* 0xffffe00600087984 */ /* 0x000e620008000c00 */
[----:B--2---:R-:W-:-:S03]  /*0d30*/  FADD R4, R4, R15 ;  /* 0x0000000f04047221 */ /* 0x004fc60000000000 */
[----:B------:R-:W2:Y:S01]  /*0d40*/  LDS.128 R12, [R0+UR6+-0x10] ;  /* 0xfffff006000c7984 */ /* 0x000ea20008000c00 */
[----:B------:R-:W-:-:S04]  /*0d50*/  FADD R5, R4, R5 ;  /* 0x0000000504057221 */ /* 0x000fc80000000000 */
[----:B------:R-:W-:-:S04]  /*0d60*/  FADD R6, R5, R6 ;  /* 0x0000000605067221 */ /* 0x000fc80000000000 */
[----:B------:R-:W-:-:S04]  /*0d70*/  FADD R7, R6, R7 ;  /* 0x0000000706077221 */ /* 0x000fc80000000000 */
[----:B0-----:R-:W-:Y:S02]  /*0d80*/  FADD R16, R7, R16 ;  /* 0x0000001007107221 */ /* 0x001fe40000000000 */
[----:B------:R-:W0:Y:S02]  /*0d90*/  LDS.128 R4, [R0+UR6] ;  /* 0x0000000600047984 */ /* 0x000e240008000c00 */
[----:B------:R-:W-:-:S04]  /*0da0*/  FADD R17, R16, R17 ;  /* 0x0000001110117221 */ /* 0x000fc80000000000 */
[----:B------:R-:W-:-:S04]  /*0db0*/  FADD R18, R17, R18 ;  /* 0x0000001211127221 */ /* 0x000fc80000000000 */
[----:B------:R-:W-:-:S04]  /*0dc0*/  FADD R19, R18, R19 ;  /* 0x0000001312137221 */ /* 0x000fc80000000000 */
[----:B-1----:R-:W-:Y:S02]  /*0dd0*/  FADD R8, R19, R8 ;  /* 0x0000000813087221 */ /* 0x002fe40000000000 */
[----:B------:R-:W1:Y:S02]  /*0de0*/  LDS.128 R16, [R0+UR6+0x10] ;  /* 0x0000100600107984 */ /* 0x000e640008000c00 */
        /* <DEDUP_REMOVED lines=12> */
[----:B0-----:R-:W-:-:S03]  /*0eb0*/  IADD3 R0, PT, PT, R0, 0x80, RZ ;  /* 0x0000008000007810 */ /* 0x001fc60007ffe0ff */
[----:B------:R-:W-:Y:S01]  /*0ec0*/  FADD R7, R6, R7 ;  /* 0x0000000706077221 */ /* 0x000fe20000000000 */
[----:B------:R-:W-:-:S03]  /*0ed0*/  ISETP.NE.AND P0, PT, R0, 0x1040, PT ;  /* 0x000010400000780c */ /* 0x000fc60003f05270 */
        /* <DEDUP_REMOVED lines=15> */
.L_x_178:
        /* <DEDUP_REMOVED lines=11> */
.L_x_619:


//--------------------- .text.normalize_test_kernel --------------------------
	.section	.text.normalize_test_kernel,"ax",@progbits
	.align	128
        .global         normalize_test_kernel
        .type           normalize_test_kernel,@function
        .size           normalize_test_kernel,(.L_x_600 - normalize_test_kernel)
        .other          normalize_test_kernel,@"STO_CUDA_ENTRY STV_DEFAULT"
normalize_test_kernel:
.text.normalize_test_kernel:
        /* <DEDUP_REMOVED lines=13> */
[----:B------:R-:W1:Y:S01]  /*00d0*/  LDCU.64 UR4, c[0x0][0x358] ;  /* 0x00006b00ff0477ac */ /* 0x000e620008000a00 */
[----:B------:R-:W2:Y:S05]  /*00e0*/  LDCU UR6, c[0x0][0x3cc] ;  /* 0x00007980ff0677ac */ /* 0x000eaa0008000800 */
[----:B------:R-:W3:Y:S01]  /*00f0*/  LDC R0, c[0x0][0x3c4] ;  /* 0x0000f100ff007b82 */ /* 0x000ee20000000800 */
[----:B0-----:R-:W-:-:S04]  /*0100*/  IABS R10, R3 ;  /* 0x00000003000a7213 */ /* 0x001fc80000000000 */
[----:B------:R-:W0:Y:S01]  /*0110*/  I2F.RP R2, R10 ;  /* 0x0000000a00027306 */ /* 0x000e220000209400 */
[----:B---3--:R-:W-:-:S07]  /*0120*/  IABS R12, R0 ;  /* 0x00000000000c7213 */ /* 0x008fce0000000000 */
[----:B------:R-:W3:Y:S08]  /*0130*/  I2F.RP R8, R12 ;  /* 0x0000000c00087306 */ /* 0x000ef00000209400 */
[----:B0-----:R-:W0:Y:S08]  /*0140*/  MUFU.RCP R2, R2 ;  /* 0x0000000200027308 */ /* 0x001e300000001000 */
[----:B---3--:R-:W-:Y:S01]  /*0150*/  MUFU.RCP R8, R8 ;  /* 0x0000000800087308 */ /* 0x008fe20000001000 */
[----:B0-----:R-:W-:-:S07]  /*0160*/  VIADD R6, R2, 0xffffffe ;  /* 0x0ffffffe02067836 */ /* 0x001fce0000000000 */
[----:B------:R0:W3:Y:S02]  /*0170*/  F2I.FTZ.U32.TRUNC.NTZ R7, R6 ;  /* 0x0000000600077305 */ /* 0x0000e4000021f000 */
[----:B0-----:R-:W-:Y:S02]  /*0180*/  IMAD.MOV.U32 R6, RZ, RZ, RZ ;  /* 0x000000ffff067224 */ /* 0x001fe400078e00ff */
[----:B---3--:R-:W-:-:S04]  /*0190*/  IMAD.MOV R5, RZ, RZ, -R7 ;  /* 0x000000ffff057224 */ /* 0x008fc800078e0a07 */
[----:B------:R-:W-:-:S04]  /*01a0*/  IMAD R5, R5, R10, RZ ;  /* 0x0000000a05057224 */ /* 0x000fc800078e02ff */
[----:B------:R-:W-:-:S04]  /*01b0*/  IMAD.HI.U32 R7, R7, R5, R6 ;  /* 0x0000000507077227 */ /* 0x000fc800078e0006 */
[----:B------:R-:W-:Y:S02]  /*01c0*/  VIADD R6, R8, 0xffffffe ;  /* 0x0ffffffe08067836 */ /* 0x000fe40000000000 */
[----:B------:R-:W-:Y:S02]  /*01d0*/  IMAD.HI.U32 R2, R7, R9, RZ ;  /* 0x0000000907027227 */ /* 0x000fe400078e00ff */
[----:B------:R0:W3:Y:S03]  /*01e0*/  F2I.FTZ.U32.TRUNC.NTZ R7, R6 ;  /* 0x0000000600077305 */ /* 0x0000e6000021f000 */
[----:B------:R-:W-:-:S05]  /*01f0*/  IADD3 R5, PT, PT, -R2, RZ, RZ ;  /* 0x000000ff02057210 */ /* 0x000fca0007ffe1ff */
[C---:B------:R-:W-:Y:S02]  /*0200*/  IMAD R5, R10.reuse, R5, R9 ;  /* 0x000000050a057224 */ /* 0x040fe400078e0209 */
[----:B0-----:R-:W-:Y:S01]  /*0210*/  IMAD.MOV.U32 R6, RZ, RZ, RZ ;  /* 0x000000ffff067224 */ /* 0x001fe200078e00ff */
[----:B------:R-:W0:Y:S02]  /*0220*/  LDC.64 R8, c[0x0][0x3a8] ;  /* 0x0000ea00ff087b82 */ /* 0x000e240000000a00 */
[----:B------:R-:W-:-:S13]  /*0230*/  ISETP.GT.U32.AND P2, PT, R10, R5, PT ;  /* 0x000000050a00720c */ /* 0x000fda0003f44070 */
[----:B------:R-:W-:Y:S02]  /*0240*/  @!P2 IMAD.IADD R5, R5, 0x1, -R10 ;  /* 0x000000010505a824 */ /* 0x000fe400078e0a0a */
[----:B------:R-:W-:Y:S01]  /*0250*/  @!P2 VIADD R2, R2, 0x1 ;  /* 0x000000010202a836 */ /* 0x000fe20000000000 */
[----:B------:R-:W-:Y:S02]  /*0260*/  ISETP.NE.AND P2, PT, R3, RZ, PT ;  /* 0x000000ff0300720c */ /* 0x000fe40003f45270 */
[----:B------:R-:W-:Y:S02]  /*0270*/  ISETP.GE.U32.AND P0, PT, R5, R10, PT ;  /* 0x0000000a0500720c */ /* 0x000fe40003f06070 */
[----:B------:R-:W-:-:S04]  /*0280*/  LOP3.LUT R5, R4, R3, RZ, 0x3c, !PT ;  /* 0x0000000304057212 */ /* 0x000fc800078e3cff */
[----:B------:R-:W-:Y:S01]  /*0290*/  ISETP.GE.AND P1, PT, R5, RZ, PT ;  /* 0x000000ff0500720c */ /* 0x000fe20003f26270 */
[----:B---3--:R-:W-:-:S06]  /*02a0*/  IMAD.MOV R5, RZ, RZ, -R7 ;  /* 0x000000ffff057224 */ /* 0x008fcc00078e0a07 */
[----:B------:R-:W-:-:S06]  /*02b0*/  @P0 IADD3 R2, PT, PT, R2, 0x1, RZ ;  /* 0x0000000102020810 */ /* 0x000fcc0007ffe0ff */
[----:B------:R-:W-:Y:S01]  /*02c0*/  @!P1 IMAD.MOV R2, RZ, RZ, -R2 ;  /* 0x000000ffff029224 */ /* 0x000fe200078e0a02 */
[----:B------:R-:W-:Y:S01]  /*02d0*/  @!P2 LOP3.LUT R2, RZ, R3, RZ, 0x33, !PT ;  /* 0x00000003ff02a212 */ /* 0x000fe200078e33ff */
[----:B------:R-:W-:-:S03]  /*02e0*/  IMAD R3, R5, R12, RZ ;  /* 0x0000000c05037224 */ /* 0x000fc600078e02ff */
[----:B------:R-:W-:Y:S01]  /*02f0*/  IABS R5, R2 ;  /* 0x0000000200057213 */ /* 0x000fe20000000000 */
[----:B------:R-:W-:Y:S01]  /*0300*/  IMAD.HI.U32 R6, R7, R3, R6 ;  /* 0x0000000307067227 */ /* 0x000fe200078e0006 */
[----:B------:R-:W-:Y:S02]  /*0310*/  ISETP.GE.AND P2, PT, R2, RZ, PT ;  /* 0x000000ff0200720c */ /* 0x000fe40003f46270 */
[----:B------:R-:W3:Y:S03]  /*0320*/  LDC.64 R2, c[0x0][0x388] ;  /* 0x0000e200ff027b82 */ /* 0x000ee60000000a00 */
[----:B------:R-:W-:-:S05]  /*0330*/  IMAD.HI.U32 R6, R6, R5, RZ ;  /* 0x0000000506067227 */ /* 0x000fca00078e00ff */
[----:B------:R-:W-:-:S05]  /*0340*/  IADD3 R6, PT, PT, -R6, RZ, RZ ;  /* 0x000000ff06067210 */ /* 0x000fca0007ffe1ff */
[C---:B------:R-:W-:Y:S02]  /*0350*/  IMAD R5, R12.reuse, R6, R5 ;  /* 0x000000060c057224 */ /* 0x040fe400078e0205 */
[----:B------:R-:W4:Y:S03]  /*0360*/  LDC.64 R6, c[0x0][0x3a0] ;  /* 0x0000e800ff067b82 */ /* 0x000f260000000a00 */
[----:B------:R-:W-:-:S13]  /*0370*/  ISETP.GT.U32.AND P0, PT, R12, R5, PT ;  /* 0x000000050c00720c */ /* 0x000fda0003f04070 */
[----:B------:R-:W-:Y:S01]  /*0380*/  @!P0 IMAD.IADD R5, R5, 0x1, -R12 ;  /* 0x0000000105058824 */ /* 0x000fe200078e0a0c */
[----:B------:R-:W-:-:S04]  /*0390*/  ISETP.NE.AND P0, PT, R0, RZ, PT ;  /* 0x000000ff0000720c */ /* 0x000fc80003f05270 */
[----:B------:R-:W-:-:S13]  /*03a0*/  ISETP.GT.U32.AND P1, PT, R12, R5, PT ;  /* 0x000000050c00720c */ /* 0x000fda0003f24070 */
[----:B------:R-:W-:-:S04]  /*03b0*/  @!P1 IMAD.IADD R5, R5, 0x1, -R12 ;  /* 0x0000000105059824 */ /* 0x000fc800078e0a0c */
[----:B------:R-:W-:Y:S01]  /*03c0*/  @!P2 IMAD.MOV R5, RZ, RZ, -R5 ;  /* 0x000000ffff05a224 */ /* 0x000fe200078e0a05 */
[----:B------:R-:W-:-:S05]  /*03d0*/  @!P0 LOP3.LUT R5, RZ, R0, RZ, 0x33, !PT ;  /* 0x00000000ff058212 */ /* 0x000fca00078e33ff */
[----:B0-----:R-:W-:-:S06]  /*03e0*/  IMAD.WIDE R8, R5, 0x4, R8 ;  /* 0x0000000405087825 */ /* 0x001fcc00078e0208 */
[----:B-1----:R-:W2:Y:S01]  /*03f0*/  LDG.E R8, desc[UR4][R8.64] ;  /* 0x0000000408087981 */ /* 0x002ea2000c1e1900 */
[----:B----4-:R-:W-:-:S04]  /*0400*/  IMAD.WIDE R6, R5, 0x4, R6 ;  /* 0x0000000405067825 */ /* 0x010fc800078e0206 */
[----:B---3--:R-:W-:Y:S02]  /*0410*/  IMAD.WIDE R2, R4, 0x4, R2 ;  /* 0x0000000404027825 */ /* 0x008fe400078e0202 */
[----:B------:R-:W3:Y:S04]  /*0420*/  LDG.E R7, desc[UR4][R6.64] ;  /* 0x0000000406077981 */ /* 0x000ee8000c1e1900 */
[----:B------:R2:W3:Y:S01]  /*0430*/  LDG.E R0, desc[UR4][R2.64] ;  /* 0x0000000402007981 */ /* 0x0004e2000c1e1900 */
[----:B------:R-:W-:Y:S01]  /*0440*/  BSSY.RECONVERGENT B0, `(.L_x_179) ;  /* 0x000000f000007945 */ /* 0x000fe20003800200 */
[----:B--2---:R-:W-:-:S05]  /*0450*/  FADD R2, R8, UR6 ;  /* 0x0000000608027e21 */ /* 0x004fca0008000000 */
[----:B------:R-:W-:Y:S01]  /*0460*/  IADD3 R10, PT, PT, R2, -0xd000000, RZ ;  /* 0xf3000000020a7810 */ /* 0x000fe20007ffe0ff */
[----:B------:R0:W1:Y:S03]  /*0470*/  MUFU.RSQ R11, R2 ;  /* 0x00000002000b7308 */ /* 0x0000660000001400 */
[----:B------:R-:W-:Y:S01]  /*0480*/  ISETP.GT.U32.AND P0, PT, R10, 0x727fffff, PT ;  /* 0x727fffff0a00780c */ /* 0x000fe20003f04070 */
[----:B---3--:R-:W-:-:S12]  /*0490*/  FADD R0, R0, -R7 ;  /* 0x8000000700007221 */ /* 0x008fd80000000000 */
[----:B0-----:R-:W-:Y:S05]  /*04a0*/  @!P0 BRA `(.L_x_180) ;  /* 0x0000000000108947 */ /* 0x001fea0003800000 */
[----:B------:R-:W-:-:S07]  /*04b0*/  MOV R10, 0x4d0 ;  /* 0x000004d0000a7802 */ /* 0x000fce0000000f00 */
[----:B-1----:R-:W-:Y:S05]  /*04c0*/  CALL.REL.NOINC `($__internal_5_$__cuda_sm20_sqrt_rn_f32_slowpath) ;  /* 0x0000000000887944 */ /* 0x002fea0003c00000 */
[----:B------:R-:W-:Y:S01]  /*04d0*/  IMAD.MOV.U32 R3, RZ, RZ, R6 ;  /* 0x000000ffff037224 */ /* 0x000fe200078e0006 */
[----:B------:R-:W-:Y:S06]  /*04e0*/  BRA `(.L_x_181) ;  /* 0x0000000000107947 */ /* 0x000fec0003800000 */
.L_x_180:
[----:B-1----:R-:W-:Y:S01]  /*04f0*/  FMUL.FTZ R3, R2, R11 ;  /* 0x0000000b02037220 */ /* 0x002fe20000410000 */
[----:B------:R-:W-:-:S03]  /*0500*/  FMUL.FTZ R6, R11, 0.5 ;  /* 0x3f0000000b067820 */ /* 0x000fc60000410000 */
[----:B------:R-:W-:-:S04]  /*0510*/  FFMA R2, -R3, R3, R2 ;  /* 0x0000000303027223 */ /* 0x000fc80000000102 */
[----:B------:R-:W-:-:S07]  /*0520*/  FFMA R3, R2, R6, R3 ;  /* 0x0000000602037223 */ /* 0x000fce0000000003 */
.L_x_181:
[----:B------:R-:W-:Y:S05]  /*0530*/  BSYNC.RECONVERGENT B0 ;  /* 0x0000000000007941 */ /* 0x000fea0003800200 */
.L_x_179:
[----:B------:R-:W0:Y:S01]  /*0540*/  MUFU.RCP R2, R3 ;  /* 0x0000000300027308 */ /* 0x000e220000001000 */
[----:B------:R-:W-:Y:S07]  /*0550*/  BSSY.RECONVERGENT B0, `(.L_x_182) ;  /* 0x000000b000007945 */ /* 0x000fee0003800200 */
[----:B------:R-:W1:Y:S01]  /*0560*/  FCHK P0, R0, R3 ;  /* 0x0000000300007302 */ /* 0x000e620000000000 */
[----:B0-----:R-:W-:-:S04]  /*0570*/  FFMA R7, R2, -R3, 1 ;  /* 0x3f80000002077423 */ /* 0x001fc80000000803 */
[----:B------:R-:W-:-:S04]  /*0580*/  FFMA R7, R2, R7, R2 ;  /* 0x0000000702077223 */ /* 0x000fc80000000002 */
[----:B------:R-:W-:-:S04]  /*0590*/  FFMA R2, R0, R7, RZ ;  /* 0x0000000700027223 */ /* 0x000fc800000000ff */
[----:B------:R-:W-:-:S04]  /*05a0*/  FFMA R6, R2, -R3, R0 ;  /* 0x8000000302067223 */ /* 0x000fc80000000000 */
[----:B------:R-:W-:Y:S01]  /*05b0*/  FFMA R13, R7, R6, R2 ;  /* 0x00000006070d7223 */ /* 0x000fe20000000002 */
[----:B-1----:R-:W-:Y:S06]  /*05c0*/  @!P0 BRA `(.L_x_183) ;  /* 0x00000000000c8947 */ /* 0x002fec0003800000 */
[----:B------:R-:W-:-:S07]  /*05d0*/  MOV R2, 0x5f0 ;  /* 0x000005f000027802 */ /* 0x000fce0000000f00 */
[----:B------:R-:W-:Y:S05]  /*05e0*/  CALL.REL.NOINC `($__internal_6_$__cuda_sm3x_div_rn_noftz_f32_slowpath) ;  /* 0x00000000009c7944 */ /* 0x000fea0003c00000 */
[----:B------:R-:W-:-:S07]  /*05f0*/  IMAD.MOV.U32 R13, RZ, RZ, R0 ;  /* 0x000000ffff0d7224 */ /* 0x000fce00078e0000 */
.L_x_183:
[----:B------:R-:W-:Y:S05]  /*0600*/  BSYNC.RECONVERGENT B0 ;  /* 0x0000000000007941 */ /* 0x000fea0003800200 */
.L_x_182:
[----:B------:R-:W0:Y:S08]  /*0610*/  LDC.64 R2, c[0x0][0x390] ;  /* 0x0000e400ff027b82 */ /* 0x000e300000000a00 */
[----:B------:R-:W1:Y:S08]  /*0620*/  LDC.64 R6, c[0x0][0x3b0] ;  /* 0x0000ec00ff067b82 */ /* 0x000e700000000a00 */
[----:B------:R-:W2:Y:S01]  /*0630*/  LDC.64 R8, c[0x0][0x3b8] ;  /* 0x0000ee00ff087b82 */ /* 0x000ea20000000a00 */
[----:B0-----:R-:W-:-:S07]  /*0640*/  IMAD.WIDE R2, R4, 0x4, R2 ;  /* 0x0000000404027825 */ /* 0x001fce00078e0202 */
[----:B------:R-:W0:Y:S01]  /*0650*/  LDC.64 R10, c[0x0][0x398] ;  /* 0x0000e600ff0a7b82 */ /* 0x000e220000000a00 */
[----:B------:R-:W-:Y:S01]  /*0660*/  STG.E desc[UR4][R2.64], R13 ;  /* 0x0000000d02007986 */ /* 0x000fe2000c101904 */
[----:B-1----:R-:W-:-:S06]  /*0670*/  IMAD.WIDE R6, R5, 0x4, R6 ;  /* 0x0000000405067825 */ /* 0x002fcc00078e0206 */
[----:B------:R-:W3:Y:S01]  /*0680*/  LDG.E R6, desc[UR4][R6.64] ;  /* 0x0000000406067981 */ /* 0x000ee2000c1e1900 */
[----:B--2---:R-:W-:-:S06]  /*0690*/  IMAD.WIDE R8, R5, 0x4, R8 ;  /* 0x0000000405087825 */ /* 0x004fcc00078e0208 */
[----:B------:R-:W3:Y:S01]  /*06a0*/  LDG.E R9, desc[UR4][R8.64] ;  /* 0x0000000408097981 */ /* 0x000ee2000c1e1900 */
[----:B0-----:R-:W-:-:S04]  /*06b0*/  IMAD.WIDE R4, R4, 0x4, R10 ;  /* 0x0000000404047825 */ /* 0x001fc800078e020a */
[----:B---3--:R-:W-:-:S05]  /*06c0*/  FFMA R11, R6, R13, R9 ;  /* 0x0000000d060b7223 */ /* 0x008fca0000000009 */
[----:B------:R-:W-:Y:S01]  /*06d0*/  STG.E desc[UR4][R4.64], R11 ;  /* 0x0000000b04007986 */ /* 0x000fe2000c101904 */
[----:B------:R-:W-:Y:S05]  /*06e0*/  EXIT ;  /* 0x000000000000794d */ /* 0x000fea0003800000 */
        .weak           $__internal_5_$__cuda_sm20_sqrt_rn_f32_slowpath
        .type           $__internal_5_$__cuda_sm20_sqrt_rn_f32_slowpath,@function
        .size           $__internal_5_$__cuda_sm20_sqrt_rn_f32_slowpath,($__internal_6_$__cuda_sm3x_div_rn_noftz_f32_slowpath - $__internal_5_$__cuda_sm20_sqrt_rn_f32_slowpath)
$__internal_5_$__cuda_sm20_sqrt_rn_f32_slowpath:
[----:B------:R-:W-:-:S13]  /*06f0*/  LOP3.LUT P0, RZ, R2, 0x7fffffff, RZ, 0xc0, !PT ;  /* 0x7fffffff02ff7812 */ /* 0x000fda000780c0ff */
[----:B------:R-:W-:Y:S01]  /*0700*/  @!P0 MOV R3, R2 ;  /* 0x0000000200038202 */ /* 0x000fe20000000f00 */
[----:B------:R-:W-:Y:S06]  /*0710*/  @!P0 BRA `(.L_x_184) ;  /* 0x0000000000408947 */ /* 0x000fec0003800000 */
[----:B------:R-:W-:-:S13]  /*0720*/  FSETP.GEU.FTZ.AND P0, PT, R2, RZ, PT ;  /* 0x000000ff0200720b */ /* 0x000fda0003f1e000 */
[----:B------:R-:W-:Y:S01]  /*0730*/  @!P0 IMAD.MOV.U32 R3, RZ, RZ, 0x7fffffff ;  /* 0x7fffffffff038424 */ /* 0x000fe200078e00ff */
[----:B------:R-:W-:Y:S06]  /*0740*/  @!P0 BRA `(.L_x_184) ;  /* 0x0000000000348947 */ /* 0x000fec0003800000 */
[----:B------:R-:W-:-:S13]  /*0750*/  FSETP.GTU.FTZ.AND P0, PT, |R2|, +INF , PT ;  /* 0x7f8000000200780b */ /* 0x000fda0003f1c200 */
[----:B------:R-:W-:Y:S01]  /*0760*/  @P0 FADD.FTZ R3, R2, 1 ;  /* 0x3f80000002030421 */ /* 0x000fe20000010000 */
[----:B------:R-:W-:Y:S06]  /*0770*/  @P0 BRA `(.L_x_184) ;  /* 0x0000000000280947 */ /* 0x000fec0003800000 */
[----:B------:R-:W-:-:S13]  /*0780*/  FSETP.NEU.FTZ.AND P0, PT, |R2|, +INF , PT ;  /* 0x7f8000000200780b */ /* 0x000fda0003f1d200 */
[----:B------:R-:W-:-:S04]  /*0790*/  @P0 FFMA R6, R2, 1.84467440737095516160e+19, RZ ;  /* 0x5f80000002060823 */ /* 0x000fc800000000ff */
[----:B------:R-:W0:Y:S02]  /*07a0*/  @P0 MUFU.RSQ R3, R6 ;  /* 0x0000000600030308 */ /* 0x000e240000001400 */
[----:B0-----:R-:W-:Y:S01]  /*07b0*/  @P0 FMUL.FTZ R7, R6, R3 ;  /* 0x0000000306070220 */ /* 0x001fe20000410000 */
[----:B------:R-:W-:Y:S01]  /*07c0*/  @P0 FMUL.FTZ R9, R3, 0.5 ;  /* 0x3f00000003090820 */ /* 0x000fe20000410000 */
[----:B------:R-:W-:Y:S02]  /*07d0*/  @!P0 IMAD.MOV.U32 R3, RZ, RZ, R2 ;  /* 0x000000ffff038224 */ /* 0x000fe400078e0002 */
[----:B------:R-:W-:-:S04]  /*07e0*/  @P0 FADD.FTZ R8, -R7, -RZ ;  /* 0x800000ff07080221 */ /* 0x000fc80000010100 */
[----:B------:R-:W-:-:S04]  /*07f0*/  @P0 FFMA R8, R7, R8, R6 ;  /* 0x0000000807080223 */ /* 0x000fc80000000006 */
[----:B------:R-:W-:-:S04]  /*0800*/  @P0 FFMA R8, R8, R9, R7 ;  /* 0x0000000908080223 */ /* 0x000fc80000000007 */
[----:B------:R-:W-:-:S07]  /*0810*/  @P0 FMUL.FTZ R3, R8, 2.3283064365386962891e-10 ;  /* 0x2f80000008030820 */ /* 0x000fce0000410000 */
.L_x_184:
[----:B------:R-:W-:Y:S01]  /*0820*/  MOV R6, R3 ;  /* 0x0000000300067202 */ /* 0x000fe20000000f00 */
[----:B------:R-:W-:Y:S02]  /*0830*/  IMAD.MOV.U32 R2, RZ, RZ, R10 ;  /* 0x000000ffff027224 */ /* 0x000fe400078e000a */
[----:B------:R-:W-:-:S04]  /*0840*/  IMAD.MOV.U32 R3, RZ, RZ, 0x0 ;  /* 0x00000000ff037424 */ /* 0x000fc800078e00ff */
[----:B------:R-:W-:Y:S05]  /*0850*/  RET.REL.NODEC R2 `(normalize_test_kernel) ;  /* 0xfffffff402e87950 */ /* 0x000fea0003c3ffff */
        .weak           $__internal_6_$__cuda_sm3x_div_rn_noftz_f32_slowpath
        .type           $__internal_6_$__cuda_sm3x_div_rn_noftz_f32_slowpath,@function
        .size           $__internal_6_$__cuda_sm3x_div_rn_noftz_f32_slowpath,(.L_x_600 - $__internal_6_$__cuda_sm3x_div_rn_noftz_f32_slowpath)
$__internal_6_$__cuda_sm3x_div_rn_noftz_f32_slowpath:
[----:B------:R-:W-:Y:S01]  /*0860*/  SHF.R.U32.HI R7, RZ, 0x17, R3 ;  /* 0x00000017ff077819 */ /* 0x000fe20000011603 */
[----:B------:R-:W-:Y:S01]  /*0870*/  BSSY.RECONVERGENT B1, `(.L_x_185) ;  /* 0x0000063000017945 */ /* 0x000fe20003800200 */
[--C-:B------:R-:W-:Y:S02]  /*0880*/  SHF.R.U32.HI R6, RZ, 0x17, R0.reuse ;  /* 0x00000017ff067819 */ /* 0x100fe40000011600 */
[----:B------:R-:W-:Y:S02]  /*0890*/  LOP3.LUT R12, R7, 0xff, RZ, 0xc0, !PT ;  /* 0x000000ff070c7812 */ /* 0x000fe400078ec0ff */
[----:B------:R-:W-:Y:S01]  /*08a0*/  LOP3.LUT R10, R6, 0xff, RZ, 0xc0, !PT ;  /* 0x000000ff060a7812 */ /* 0x000fe200078ec0ff */
[----:B------:R-:W-:Y:S01]  /*08b0*/  IMAD.MOV.U32 R6, RZ, RZ, R0 ;  /* 0x000000ffff067224 */ /* 0x000fe200078e0000 */
[----:B------:R-:W-:-:S03]  /*08c0*/  IADD3 R9, PT, PT, R12, -0x1, RZ ;  /* 0xffffffff0c097810 */ /* 0x000fc60007ffe0ff */
[----:B------:R-:W-:Y:S01]  /*08d0*/  VIADD R8, R10, 0xffffffff ;  /* 0xffffffff0a087836 */ /* 0x000fe20000000000 */
[----:B------:R-:W-:-:S04]  /*08e0*/  ISETP.GT.U32.AND P0, PT, R9, 0xfd, PT ;  /* 0x000000fd0900780c */ /* 0x000fc80003f04070 */
        /* <DEDUP_REMOVED lines=21> */
[----:B------:R-:W-:Y:S02]  /*0a40*/  @P0 IMAD.MOV.U32 R7, RZ, RZ, RZ ;  /* 0x000000ffff070224 */ /* 0x000fe400078e00ff */
[----:B------:R-:W-:Y:S01]  /*0a50*/  @!P0 FFMA R6, R0, 1.84467440737095516160e+19, RZ ;  /* 0x5f80000000068823 */ /* 0x000fe200000000ff */
[----:B------:R-:W-:Y:S02]  /*0a60*/  @!P0 IMAD.MOV.U32 R7, RZ, RZ, -0x40 ;  /* 0xffffffc0ff078424 */ /* 0x000fe400078e00ff */
[----:B------:R-:W-:-:S03]  /*0a70*/  @!P1 FFMA R3, R3, 1.84467440737095516160e+19, RZ ;  /* 0x5f80000003039823 */ /* 0x000fc600000000ff */
[----:B------:R-:W-:-:S07]  /*0a80*/  @!P1 IADD3 R7, PT, PT, R7, 0x40, RZ ;  /* 0x0000004007079810 */ /* 0x000fce0007ffe0ff */
.L_x_186:
[----:B------:R-:W-:Y:S01]  /*0a90*/  LEA R0, R12, 0xc0800000, 0x17 ;  /* 0xc08000000c007811 */ /* 0x000fe200078eb8ff */
[----:B------:R-:W-:Y:S04]  /*0aa0*/  BSSY.RECONVERGENT B2, `(.L_x_191) ;  /* 0x0000036000027945 */ /* 0x000fe80003800200 */
[----:B------:R-:W-:Y:S02]  /*0ab0*/  IMAD.IADD R8, R3, 0x1, -R0 ;  /* 0x0000000103087824 */ /* 0x000fe400078e0a00 */
[----:B------:R-:W-:Y:S02]  /*0ac0*/  VIADD R3, R10, 0xffffff81 ;  /* 0xffffff810a037836 */ /* 0x000fe40000000000 */
[----:B------:R-:W0:Y:S01]  /*0ad0*/  MUFU.RCP R9, R8 ;  /* 0x0000000800097308 */ /* 0x000e220000001000 */
[----:B------:R-:W-:Y:S01]  /*0ae0*/  FADD.FTZ R11, -R8, -RZ ;  /* 0x800000ff080b7221 */ /* 0x000fe20000010100 */
[----:B------:R-:W-:-:S03]  /*0af0*/  IMAD R0, R3, -0x800000, R6 ;  /* 0xff80000003007824 */ /* 0x000fc600078e0206 */
        /* <DEDUP_REMOVED lines=10> */
[----:B------:R-:W-:-:S05]  /*0ba0*/  LOP3.LUT R3, R3, 0xff, RZ, 0xc0, !PT ;  /* 0x000000ff03037812 */ /* 0x000fca00078ec0ff */
[----:B------:R-:W-:-:S04]  /*0bb0*/  IMAD.IADD R9, R3, 0x1, R6 ;  /* 0x0000000103097824 */ /* 0x000fc800078e0206 */
        /* <DEDUP_REMOVED lines=11> */
[----:B------:R-:W-:Y:S01]  /*0c70*/  IADD3 R8, PT, PT, R9, 0x20, RZ ;  /* 0x0000002009087810 */ /* 0x000fe20007ffe0ff */
[-CC-:B------:R-:W-:Y:S01]  /*0c80*/  FFMA.RM R6, R13, R11.reuse, R10.reuse ;  /* 0x0000000b0d067223 */ /* 0x180fe2000000400a */
[----:B------:R-:W-:Y:S02]  /*0c90*/  ISETP.NE.AND P2, PT, R9, RZ, PT ;  /* 0x000000ff0900720c */ /* 0x000fe40003f45270 */
[----:B------:R-:W-:Y:S01]  /*0ca0*/  LOP3.LUT R7, R3, 0x7fffff, RZ, 0xc0, !PT ;  /* 0x007fffff03077812 */ /* 0x000fe200078ec0ff */
[----:B------:R-:W-:Y:S01]  /*0cb0*/  FFMA.RP R3, R13, R11, R10 ;  /* 0x0000000b0d037223 */ /* 0x000fe2000000800a */
[----:B------:R-:W-:Y:S01]  /*0cc0*/  ISETP.NE.AND P1, PT, R9, RZ, PT ;  /* 0x000000ff0900720c */ /* 0x000fe20003f25270 */
[----:B------:R-:W-:Y:S01]  /*0cd0*/  IMAD.MOV R9, RZ, RZ, -R9 ;  /* 0x000000ffff097224 */ /* 0x000fe200078e0a09 */
[----:B------:R-:W-:Y:S02]  /*0ce0*/  LOP3.LUT R7, R7, 0x800000, RZ, 0xfc, !PT ;  /* 0x0080000007077812 */ /* 0x000fe400078efcff */
[----:B------:R-:W-:-:S02]  /*0cf0*/  FSETP.NEU.FTZ.AND P0, PT, R3, R6, PT ;  /* 0x000000060300720b */ /* 0x000fc40003f1d000 */
[----:B------:R-:W-:Y:S02]  /*0d00*/  SHF.L.U32 R8, R7, R8, RZ ;  /* 0x0000000807087219 */ /* 0x000fe400000006ff */
[----:B------:R-:W-:Y:S02]  /*0d10*/  SEL R6, R9, RZ, P2 ;  /* 0x000000ff09067207 */ /* 0x000fe40001000000 */
[----:B------:R-:W-:Y:S02]  /*0d20*/  ISETP.NE.AND P1, PT, R8, RZ, P1 ;  /* 0x000000ff0800720c */ /* 0x000fe40000f25270 */
[----:B------:R-:W-:Y:S02]  /*0d30*/  SHF.R.U32.HI R6, RZ, R6, R7 ;  /* 0x00000006ff067219 */ /* 0x000fe40000011607 */
[----:B------:R-:W-:Y:S02]  /*0d40*/  PLOP3.LUT P0, PT, P0, P1, PT, 0xf8, 0x8f ;  /* 0x00000000008f781c */ /* 0x000fe40000703f70 */
[----:B------:R-:W-:-:S02]  /*0d50*/  SHF.R.U32.HI R8, RZ, 0x1, R6 ;  /* 0x00000001ff087819 */ /* 0x000fc40000011606 */
[----:B------:R-:W-:-:S04]  /*0d60*/  SEL R3, RZ, 0x1, !P0 ;  /* 0x00000001ff037807 */ /* 0x000fc80004000000 */
[----:B------:R-:W-:-:S04]  /*0d70*/  LOP3.LUT R3, R3, 0x1, R8, 0xf8, !PT ;  /* 0x0000000103037812 */ /* 0x000fc800078ef808 */
[----:B------:R-:W-:-:S05]  /*0d80*/  LOP3.LUT R3, R3, R6, RZ, 0xc0, !PT ;  /* 0x0000000603037212 */ /* 0x000fca00078ec0ff */
[----:B------:R-:W-:-:S05]  /*0d90*/  IMAD.IADD R3, R8, 0x1, R3 ;  /* 0x0000000108037824 */ /* 0x000fca00078e0203 */
[----:B------:R-:W-:Y:S01]  /*0da0*/  LOP3.LUT R0, R3, R0, RZ, 0xfc, !PT ;  /* 0x0000000003007212 */ /* 0x000fe200078efcff */
[----:B------:R-:W-:Y:S06]  /*0db0*/  BRA `(.L_x_194) ;  /* 0x0000000000107947 */ /* 0x000fec0003800000 */
.L_x_193:
[----:B------:R-:W-:-:S04]  /*0dc0*/  LOP3.LUT R0, R0, 0x80000000, RZ, 0xc0, !PT ;  /* 0x8000000000007812 */ /* 0x000fc800078ec0ff */
[----:B------:R-:W-:Y:S01]  /*0dd0*/  LOP3.LUT R0, R0, 0x7f800000, RZ, 0xfc, !PT ;  /* 0x7f80000000007812 */ /* 0x000fe200078efcff */
[----:B------:R-:W-:Y:S06]  /*0de0*/  BRA `(.L_x_194) ;  /* 0x0000000000047947 */ /* 0x000fec0003800000 */
.L_x_192:
[----:B------:R-:W-:-:S07]  /*0df0*/  LEA R0, R6, R0, 0x17 ;  /* 0x0000000006007211 */ /* 0x000fce00078eb8ff */
.L_x_194:
[----:B------:R-:W-:Y:S05]  /*0e00*/  BSYNC.RECONVERGENT B2 ;  /* 0x0000000000027941 */ /* 0x000fea0003800200 */
.L_x_191:
[----:B------:R-:W-:Y:S05]  /*0e10*/  BRA `(.L_x_195) ;  /* 0x0000000000207947 */ /* 0x000fea0003800000 */
.L_x_190:
[----:B------:R-:W-:-:S04]  /*0e20*/  LOP3.LUT R0, R3, 0x80000000, R6, 0x48, !PT ;  /* 0x8000000003007812 */ /* 0x000fc800078e4806 */
[----:B------:R-:W-:Y:S01]  /*0e30*/  LOP3.LUT R0, R0, 0x7f800000, RZ, 0xfc, !PT ;  /* 0x7f80000000007812 */ /* 0x000fe200078efcff */
[----:B------:R-:W-:Y:S06]  /*0e40*/  BRA `(.L_x_195) ;  /* 0x0000000000147947 */ /* 0x000fec0003800000 */
.L_x_189:
[----:B------:R-:W-:Y:S01]  /*0e50*/  LOP3.LUT R0, R3, 0x80000000, R6, 0x48, !PT ;  /* 0x8000000003007812 */ /* 0x000fe200078e4806 */
[----:B------:R-:W-:Y:S06]  /*0e60*/  BRA `(.L_x_195) ;  /* 0x00000000000c7947 */ /* 0x000fec0003800000 */
.L_x_188:
[----:B------:R-:W0:Y:S01]  /*0e70*/  MUFU.RSQ R0, -QNAN ;  /* 0xffc0000000007908 */ /* 0x000e220000001400 */
[----:B------:R-:W-:Y:S05]  /*0e80*/  BRA `(.L_x_195) ;  /* 0x0000000000047947 */ /* 0x000fea0003800000 */
.L_x_187:
[----:B------:R-:W-:-:S07]  /*0e90*/  FADD.FTZ R0, R0, R3 ;  /* 0x0000000300007221 */ /* 0x000fce0000010000 */
.L_x_195:
[----:B------:R-:W-:Y:S05]  /*0ea0*/  BSYNC.RECONVERGENT B1 ;  /* 0x0000000000017941 */ /* 0x000fea0003800200 */
.L_x_185:
[----:B------:R-:W-:-:S04]  /*0eb0*/  IMAD.MOV.U32 R3, RZ, RZ, 0x0 ;  /* 0x00000000ff037424 */ /* 0x000fc800078e00ff */
[----:B0-----:R-:W-:Y:S05]  /*0ec0*/  RET.REL.NODEC R2 `(normalize_test_kernel) ;  /* 0xfffffff0024c7950 */ /* 0x001fea0003c3ffff */
.L_x_196:
        /* <DEDUP_REMOVED lines=11> */
.L_x_600:


//--------------------- .text.normalize_kernel    --------------------------
	.section	.text.normalize_kernel,"ax",@progbits
	.align	128
        .global         normalize_kernel
        .type           normalize_kernel,@function
        .size           normalize_kernel,(.L_x_602 - normalize_kernel)
        .other          normalize_kernel,@"STO_CUDA_ENTRY STV_DEFAULT"
normalize_kernel:
.text.normalize_kernel:
        /* <DEDUP_REMOVED lines=76> */
[----:B-1----:R-:W-:Y:S05]  /*04c0*/  CALL.REL.NOINC `($__internal_7_$__cuda_sm20_sqrt_rn_f32_slowpath) ;  /* 0x0000000000887944 */ /* 0x002fea0003c00000 */
[----:B------:R-:W-:Y:S01]  /*04d0*/  IMAD.MOV.U32 R3, RZ, RZ, R6 ;  /* 0x000000ffff037224 */ /* 0x000fe200078e0006 */
[----:B------:R-:W-:Y:S06]  /*04e0*/  BRA `(.L_x_199) ;  /* 0x0000000000107947 */ /* 0x000fec0003800000 */
.L_x_198:
[----:B-1----:R-:W-:Y:S01]  /*04f0*/  FMUL.FTZ R3, R2, R11 ;  /* 0x0000000b02037220 */ /* 0x002fe20000410000 */
[----:B------:R-:W-:-:S03]  /*0500*/  FMUL.FTZ R6, R11, 0.5 ;  /* 0x3f0000000b067820 */ /* 0x000fc60000410000 */
[----:B------:R-:W-:-:S04]  /*0510*/  FFMA R2, -R3, R3, R2 ;  /* 0x0000000303027223 */ /* 0x000fc80000000102 */
[----:B------:R-:W-:-:S07]  /*0520*/  FFMA R3, R2, R6, R3 ;  /* 0x0000000602037223 */ /* 0x000fce0000000003 */
.L_x_199:
[----:B------:R-:W-:Y:S05]  /*0530*/  BSYNC.RECONVERGENT B0 ;  /* 0x0000000000007941 */ /* 0x000fea0003800200 */
.L_x_197:
        /* <DEDUP_REMOVED lines=10> */
[----:B------:R-:W-:Y:S05]  /*05e0*/  CALL.REL.NOINC `($__internal_8_$__cuda_sm3x_div_rn_noftz_f32_slowpath) ;  /* 0x00000000009c7944 */ /* 0x000fea0003c00000 */
[----:B------:R-:W-:-:S07]  /*05f0*/  IMAD.MOV.U32 R13, RZ, RZ, R0 ;  /* 0x000000ffff0d7224 */ /* 0x000fce00078e0000 */
.L_x_201:
[----:B------:R-:W-:Y:S05]  /*0600*/  BSYNC.RECONVERGENT B0 ;  /* 0x0000000000007941 */ /* 0x000fea0003800200 */
.L_x_200:
        /* <DEDUP_REMOVED lines=14> */
        .weak           $__internal_7_$__cuda_sm20_sqrt_rn_f32_slowpath
        .type           $__internal_7_$__cuda_sm20_sqrt_rn_f32_slowpath,@function
        .size           $__internal_7_$__cuda_sm20_sqrt_rn_f32_slowpath,($__internal_8_$__cuda_sm3x_div_rn_noftz_f32_slowpath - $__internal_7_$__cuda_sm20_sqrt_rn_f32_slowpath)
$__internal_7_$__cuda_sm20_sqrt_rn_f32_slowpath:
        /* <DEDUP_REMOVED lines=19> */
.L_x_202:
[----:B------:R-:W-:Y:S01]  /*0820*/  MOV R6, R3 ;  /* 0x0000000300067202 */ /* 0x000fe20000000f00 */
[----:B------:R-:W-:Y:S02]  /*0830*/  IMAD.MOV.U32 R2, RZ, RZ, R10 ;  /* 0x000000ffff027224 */ /* 0x000fe400078e000a */
[----:B------:R-:W-:-:S04]  /*0840*/  IMAD.MOV.U32 R3, RZ, RZ, 0x0 ;  /* 0x00000000ff037424 */ /* 0x000fc800078e00ff */
[----:B------:R-:W-:Y:S05]  /*0850*/  RET.REL.NODEC R2 `(normalize_kernel) ;  /* 0xfffffff402e87950 */ /* 0x000fea0003c3ffff */
        .weak           $__internal_8_$__cuda_sm3x_div_rn_noftz_f32_slowpath
        .type           $__internal_8_$__cuda_sm3x_div_rn_noftz_f32_slowpath,@function
        .size           $__internal_8_$__cuda_sm3x_div_rn_noftz_f32_slowpath,(.L_x_602 - $__internal_8_$__cuda_sm3x_div_rn_noftz_f32_slowpath)
$__internal_8_$__cuda_sm3x_div_rn_noftz_f32_slowpath:
        /* <DEDUP_REMOVED lines=35> */
.L_x_204:
        /* <DEDUP_REMOVED lines=51> */
.L_x_211:
[----:B------:R-:W-:-:S04]  /*0dc0*/  LOP3.LUT R0, R0, 0x80000000, RZ, 0xc0, !PT ;  /* 0x8000000000007812 */ /* 0x000fc800078ec0ff */
[----:B------:R-:W-:Y:S01]  /*0dd0*/  LOP3.LUT R0, R0, 0x7f800000, RZ, 0xfc, !PT ;  /* 0x7f80000000007812 */ /* 0x000fe200078efcff */
[----:B------:R-:W-:Y:S06]  /*0de0*/  BRA `(.L_x_212) ;  /* 0x0000000000047947 */ /* 0x000fec0003800000 */
.L_x_210:
[----:B------:R-:W-:-:S07]  /*0df0*/  LEA R0, R6, R0, 0x17 ;  /* 0x0000000006007211 */ /* 0x000fce00078eb8ff */
.L_x_212:
[----:B------:R-:W-:Y:S05]  /*0e00*/  BSYNC.RECONVERGENT B2 ;  /* 0x0000000000027941 */ /* 0x000fea0003800200 */
.L_x_209:
[----:B------:R-:W-:Y:S05]  /*0e10*/  BRA `(.L_x_213) ;  /* 0x0000000000207947 */ /* 0x000fea0003800000 */
.L_x_208:
[----:B------:R-:W-:-:S04]  /*0e20*/  LOP3.LUT R0, R3, 0x80000000, R6, 0x48, !PT ;  /* 0x8000000003007812 */ /* 0x000fc800078e4806 */
[----:B------:R-:W-:Y:S01]  /*0e30*/  LOP3.LUT R0, R0, 0x7f800000, RZ, 0xfc, !PT ;  /* 0x7f80000000007812 */ /* 0x000fe200078efcff */
[----:B------:R-:W-:Y:S06]  /*0e40*/  BRA `(.L_x_213) ;  /* 0x0000000000147947 */ /* 0x000fec0003800000 */
.L_x_207:
[----:B------:R-:W-:Y:S01]  /*0e50*/  LOP3.LUT R0, R3, 0x80000000, R6, 0x48, !PT ;  /* 0x8000000003007812 */ /* 0x000fe200078e4806 */
[----:B------:R-:W-:Y:S06]  /*0e60*/  BRA `(.L_x_213) ;  /* 0x00000000000c7947 */ /* 0x000fec0003800000 */
.L_x_206:
[----:B------:R-:W0:Y:S01]  /*0e70*/  MUFU.RSQ R0, -QNAN ;  /* 0xffc0000000007908 */ /* 0x000e220000001400 */
[----:B------:R-:W-:Y:S05]  /*0e80*/  BRA `(.L_x_213) ;  /* 0x0000000000047947 */ /* 0x000fea0003800000 */
.L_x_205:
[----:B------:R-:W-:-:S07]  /*0e90*/  FADD.FTZ R0, R0, R3 ;  /* 0x0000000300007221 */ /* 0x000fce0000010000 */
.L_x_213:
[----:B------:R-:W-:Y:S05]  /*0ea0*/  BSYNC.RECONVERGENT B1 ;  /* 0x0000000000017941 */ /* 0x000fea0003800200 */
.L_x_203:
[----:B------:R-:W-:-:S04]  /*0eb0*/  IMAD.MOV.U32 R3, RZ, RZ, 0x0 ;  /* 0x00000000ff037424 */ /* 0x000fc800078e00ff */
[----:B0-----:R-:W-:Y:S05]  /*0ec0*/  RET.REL.NODEC R2 `(normalize_kernel) ;  /* 0xfffffff0024c7950 */ /* 0x001fea0003c3ffff */
.L_x_214:
        /* <DEDUP_REMOVED lines=11> */
.L_x_602:


//--------------------- .text.dx_fn               --------------------------
	.section	.text.dx_fn,"ax",@progbits
	.align	128
        .global         dx_fn
        .type           dx_fn,@function
        .size           dx_fn,(.L_x_604 - dx_fn)
        .other          dx_fn,@"STO_CUDA_ENTRY STV_DEFAULT"
dx_fn:
.text.dx_fn:
[----:B------:R-:W-:Y:S01]  /*0000*/  LDC R1, c[0x0][0x37c] ;  /* 0x0000df00ff017b82 */ /* 0x000fe20000000800 */
[----:B------:R-:W0:Y:S01]  /*0010*/  S2R R23, SR_TID.X ;  /* 0x0000000000177919 */ /* 0x000e220000002100 */
[----:B------:R-:W1:Y:S06]  /*0020*/  LDCU UR16, c[0x0][0x360] ;  /* 0x00006c00ff1077ac */ /* 0x000e6c0008000800 */
[----:B------:R-:W0:Y:S01]  /*0030*/  S2UR UR4, SR_CTAID.X ;  /* 0x00000000000479c3 */ /* 0x000e220000002500 */
[----:B------:R-:W2:Y:S07]  /*0040*/  LDCU UR5, c[0x0][0x3b4] ;  /* 0x00007680ff0577ac */ /* 0x000eae0008000800 */
[----:B------:R-:W0:Y:S02]  /*0050*/  LDC R0, c[0x0][0x360] ;  /* 0x0000d800ff007b82 */ /* 0x000e240000000800 */
[----:B0-----:R-:W-:-:S05]  /*0060*/  IMAD R23, R0, UR4, R23 ;  /* 0x0000000400177c24 */ /* 0x001fca000f8e0217 */
[----:B--2---:R-:W-:-:S13]  /*0070*/  ISETP.GE.AND P0, PT, R23, UR5, PT ;  /* 0x0000000517007c0c */ /* 0x004fda000bf06270 */
[----:B-1----:R-:W-:Y:S05]  /*0080*/  @P0 EXIT ;  /* 0x000000000000094d */ /* 0x002fea0003800000 */
[----:B------:R-:W0:Y:S01]  /*0090*/  LDCU.64 UR20, c[0x0][0x3b8] ;  /* 0x00007700ff1477ac */ /* 0x000e220008000a00 */
[----:B------:R-:W1:Y:S01]  /*00a0*/  LDCU UR4, c[0x0][0x3b0] ;  /* 0x00007600ff0477ac */ /* 0x000e620008000800 */
[----:B0-----:R-:W-:Y:S02]  /*00b0*/  MOV R0, UR21 ;  /* 0x0000001500007c02 */ /* 0x001fe40008000f00 */
[----:B------:R-:W-:-:S04]  /*00c0*/  MOV R3, UR20 ;  /* 0x0000001400037c02 */ /* 0x000fc80008000f00 */
[----:B-1----:R-:W-:-:S04]  /*00d0*/  VIMNMX3 R0, R3, UR4, R0, PT ;  /* 0x0000000403007c0f */ /* 0x002fc8000b800100 */
[----:B------:R-:W-:-:S13]  /*00e0*/  ISETP.GE.AND P0, PT, R0, 0x1, PT ;  /* 0x000000010000780c */ /* 0x000fda0003f06270 */
[----:B------:R-:W-:Y:S05]  /*00f0*/  @!P0 EXIT ;  /* 0x000000000000894d */ /* 0x000fea0003800000 */
[----:B------:R-:W0:Y:S01]  /*0100*/  LDCU.128 UR12, c[0x0][0x380] ;  /* 0x00007000ff0c77ac */ /* 0x000e220008000c00 */
[----:B------:R-:W-:Y:S01]  /*0110*/  BSSY.RECONVERGENT B0, `(.L_x_215) ;  /* 0x0000297000007945 */ /* 0x000fe20003800200 */
[----:B------:R-:W1:Y:S01]  /*0120*/  LDCU.64 UR6, c[0x0][0x390] ;  /* 0x00007200ff0677ac */ /* 0x000e620008000a00 */
[----:B------:R-:W2:Y:S01]  /*0130*/  LDCU UR5, c[0x0][0x370] ;  /* 0x00006e00ff0577ac */ /* 0x000ea20008000800 */
[----:B------:R-:W-:Y:S01]  /*0140*/  ULOP3.LUT UR4, UR21, 0x7ffffff8, URZ, 0xc0, !UPT ;  /* 0x7ffffff815047892 */ /* 0x000fe2000f8ec0ff */
[----:B------:R-:W3:Y:S01]  /*0150*/  LDCU.64 UR18, c[0x0][0x358] ;  /* 0x00006b00ff1277ac */ /* 0x000ee20008000a00 */
[----:B0-----:R-:W-:Y:S02]  /*0160*/  UIADD3 UR10, UP0, UPT, UR12, 0x10, URZ ;  /* 0x000000100c0a7890 */ /* 0x001fe4000ff1e0ff */
[----:B------:R-:W-:Y:S02]  /*0170*/  UIADD3 UR8, UP1, UPT, UR14, 0x10, URZ ;  /* 0x000000100e087890 */ /* 0x000fe4000ff3e0ff */
[----:B------:R-:W-:-:S02]  /*0180*/  UIADD3.X UR11, UPT, UPT, URZ, UR13, URZ, UP0, !UPT ;  /* 0x0000000dff0b7290 */ /* 0x000fc400087fe4ff */
[----:B------:R-:W-:Y:S02]  /*0190*/  ULOP3.LUT UR12, UR21, 0x7, URZ, 0xc0, !UPT ;  /* 0x00000007150c7892 */ /* 0x000fe4000f8ec0ff */
[----:B-1----:R-:W-:Y:S02]  /*01a0*/  UIADD3 UR6, UP0, UPT, UR6, 0x10, URZ ;  /* 0x0000001006067890 */ /* 0x002fe4000ff1e0ff */
[----:B------:R-:W-:Y:S02]  /*01b0*/  UIADD3.X UR9, UPT, UPT, URZ, UR15, URZ, UP1, !UPT ;  /* 0x0000000fff097290 */ /* 0x000fe40008ffe4ff */
[----:B------:R-:W-:Y:S01]  /*01c0*/  ULOP3.LUT UR14, UR21, 0x3, URZ, 0xc0, !UPT ;  /* 0x00000003150e7892 */ /* 0x000fe2000f8ec0ff */
[----:B------:R-:W0:Y:S01]  /*01d0*/  LDCU UR17, c[0x0][0x3c0] ;  /* 0x00007800ff1177ac */ /* 0x000e220008000800 */
[----:B------:R-:W-:Y:S02]  /*01e0*/  UIADD3.X UR7, UPT, UPT, URZ, UR7, URZ, UP0, !UPT ;  /* 0x00000007ff077290 */ /* 0x000fe400087fe4ff */
[----:B------:R-:W-:-:S02]  /*01f0*/  UIADD3 UR13, UPT, UPT, UR12, -0x1, URZ ;  /* 0xffffffff0c0d7890 */ /* 0x000fc4000fffe0ff */
[----:B--2---:R-:W-:Y:S02]  /*0200*/  UIMAD UR5, UR16, UR5, URZ ;  /* 0x00000005100572a4 */ /* 0x004fe4000f8e02ff */
[----:B---3--:R-:W-:-:S12]  /*0210*/  UIADD3 UR15, UPT, UPT, -UR4, URZ, URZ ;  /* 0x000000ff040f7290 */ /* 0x008fd8000fffe1ff */
.L_x_298:
[----:B-1----:R-:W1:Y:S01]  /*0220*/  LDC.64 R14, c[0x0][0x398] ;  /* 0x0000e600ff0e7b82 */ /* 0x002e620000000a00 */
[----:B------:R-:W-:-:S07]  /*0230*/  HFMA2 R22, -RZ, RZ, 0, 0 ;  /* 0x00000000ff167431 */ /* 0x000fce00000001ff */
[----:B--2---:R-:W2:Y:S08]  /*0240*/  LDC.64 R12, c[0x0][0x3a0] ;  /* 0x0000e800ff0c7b82 */ /* 0x004eb00000000a00 */
[----:B---3--:R-:W3:Y:S01]  /*0250*/  LDC.64 R10, c[0x0][0x3a8] ;  /* 0x0000ea00ff0a7b82 */ /* 0x008ee20000000a00 */
[----:B-1----:R-:W-:-:S04]  /*0260*/  IMAD.WIDE R14, R23, 0x4, R14 ;  /* 0x00000004170e7825 */ /* 0x002fc800078e020e */
[----:B--2---:R-:W-:-:S04]  /*0270*/  IMAD.WIDE R12, R23, 0x4, R12 ;  /* 0x00000004170c7825 */ /* 0x004fc800078e020c */
[----:B---3--:R-:W-:-:S07]  /*0280*/  IMAD.WIDE R10, R23, 0x4, R10 ;  /* 0x00000004170a7825 */ /* 0x008fce00078e020a */
.L_x_297:
[----:B-1----:R-:W1:Y:S01]  /*0290*/  LDCU.64 UR20, c[0x0][0x3b0] ;  /* 0x00007600ff1477ac */ /* 0x002e620008000a00 */
[----:B------:R-:W-:Y:S01]  /*02a0*/  MOV R8, RZ ;  /* 0x000000ff00087202 */ /* 0x000fe20000000f00 */
[C---:B-1----:R-:W-:Y:S01]  /*02b0*/  IMAD R9, R22.reuse, UR21, R23 ;  /* 0x0000001516097c24 */ /* 0x042fe2000f8e0217 */
[----:B------:R-:W-:-:S04]  /*02c0*/  IADD3 R22, PT, PT, R22, 0x1, RZ ;  /* 0x0000000116167810 */ /* 0x000fc80007ffe0ff */
[----:B--23--:R-:W-:-:S13]  /*02d0*/  ISETP.NE.AND P2, PT, R22, UR20, PT ;  /* 0x0000001416007c0c */ /* 0x00cfda000bf45270 */
.L_x_296:
[----:B-1----:R-:W1:Y:S01]  /*02e0*/  LDCU.64 UR20, c[0x0][0x3b8] ;  /* 0x00007700ff1477ac */ /* 0x002e620008000a00 */
[----:B---3--:R-:W-:Y:S01]  /*02f0*/  MOV R6, RZ ;  /* 0x000000ff00067202 */ /* 0x008fe20000000f00 */
[----:B-1----:R-:W-:Y:S01]  /*0300*/  UISETP.GE.U32.AND UP0, UPT, UR21, 0x8, UPT ;  /* 0x000000081500788c */ /* 0x002fe2000bf06070 */
[----:B------:R-:W-:Y:S01]  /*0310*/  IMAD R7, R9, UR20, R8 ;  /* 0x0000001409077c24 */ /* 0x000fe2000f8e0208 */
[----:B------:R-:W-:-:S03]  /*0320*/  IADD3 R8, PT, PT, R8, 0x1, RZ ;  /* 0x0000000108087810 */ /* 0x000fc60007ffe0ff */
[----:B------:R-:W-:Y:S01]  /*0330*/  IMAD R7, R7, UR21, RZ ;  /* 0x0000001507077c24 */ /* 0x000fe2000f8e02ff */
[----:B------:R-:W-:-:S03]  /*0340*/  ISETP.NE.AND P3, PT, R8, UR20, PT ;  /* 0x0000001408007c0c */ /* 0x000fc6000bf65270 */
[----:B--2---:R-:W-:Y:S10]  /*0350*/  BRA.U !UP0, `(.L_x_216) ;  /* 0x0000001108e47547 */ /* 0x004ff4000b800000 */
[----:B------:R-:W-:Y:S02]  /*0360*/  MOV R6, R7 ;  /* 0x0000000700067202 */ /* 0x000fe40000000f00 */
[----:B------:R-:W-:-:S07]  /*0370*/  MOV R5, UR15 ;  /* 0x0000000f00057c02 */ /* 0x000fce0008000f00 */
.L_x_257:
[----:B------:R-:W0:Y:S01]  /*0380*/  LDG.E R2, desc[UR18][R10.64] ;  /* 0x000000120a027981 */ /* 0x000e22000c1e1900 */
[----:B------:R-:W-:Y:S02]  /*0390*/  MOV R16, UR10 ;  /* 0x0000000a00107c02 */ /* 0x000fe40008000f00 */
[----:B------:R-:W-:Y:S01]  /*03a0*/  MOV R17, UR11 ;  /* 0x0000000b00117c02 */ /* 0x000fe20008000f00 */
[----:B------:R-:W2:Y:S01]  /*03b0*/  LDG.E R4, desc[UR18][R14.64] ;  /* 0x000000120e047981 */ /* 0x000ea2000c1e1900 */
[----:B------:R-:W-:Y:S02]  /*03c0*/  MOV R18, UR8 ;  /* 0x0000000800127c02 */ /* 0x000fe40008000f00 */
[----:B------:R-:W-:Y:S01]  /*03d0*/  MOV R19, UR9 ;  /* 0x0000000900137c02 */ /* 0x000fe20008000f00 */
[C---:B------:R-:W-:Y:S01]  /*03e0*/  IMAD.WIDE R16, R6.reuse, 0x4, R16 ;  /* 0x0000000406107825 */ /* 0x040fe200078e0210 */
[----:B------:R-:W3:Y:S03]  /*03f0*/  LDG.E R24, desc[UR18][R12.64] ;  /* 0x000000120c187981 */ /* 0x000ee6000c1e1900 */
[----:B------:R-:W-:Y:S01]  /*0400*/  IMAD.WIDE R18, R6, 0x4, R18 ;  /* 0x0000000406127825 */ /* 0x000fe200078e0212 */
[----:B------:R-:W2:Y:S04]  /*0410*/  LDG.E R3, desc[UR18][R16.64+-0x10] ;  /* 0xfffff01210037981 */ /* 0x000ea8000c1e1900 */
[----:B------:R-:W3:Y:S01]  /*0420*/  LDG.E R27, desc[UR18][R18.64+-0x10] ;  /* 0xfffff012121b7981 */ /* 0x000ee2000c1e1900 */
[----:B------:R-:W-:Y:S01]  /*0430*/  MOV R21, UR7 ;  /* 0x0000000700157c02 */ /* 0x000fe20008000f00 */
[----:B------:R-:W-:Y:S01]  /*0440*/  BSSY.RECONVERGENT B1, `(.L_x_217) ;  /* 0x0000012000017945 */ /* 0x000fe20003800200 */
[----:B0-----:R-:W-:-:S05]  /*0450*/  FADD R2, R2, UR17 ;  /* 0x0000001102027e21 */ /* 0x001fca0008000000 */
[----:B------:R-:W-:Y:S01]  /*0460*/  IADD3 R20, PT, PT, R2, -0xd000000, RZ ;  /* 0xf300000002147810 */ /* 0x000fe20007ffe0ff */
[----:B------:R0:W1:Y:S03]  /*0470*/  MUFU.RSQ R0, R2 ;  /* 0x0000000200007308 */ /* 0x0000660000001400 */
[----:B------:R-:W-:Y:S02]  /*0480*/  ISETP.GT.U32.AND P0, PT, R20, 0x727fffff, PT ;  /* 0x727fffff1400780c */ /* 0x000fe40003f04070 */
[----:B------:R-:W-:Y:S01]  /*0490*/  MOV R20, UR6 ;  /* 0x0000000600147c02 */ /* 0x000fe20008000f00 */
[----:B--2---:R-:W-:-:S04]  /*04a0*/  FADD R3, R3, -R4 ;  /* 0x8000000403037221 */ /* 0x004fc80000000000 */
[----:B------:R-:W-:-:S04]  /*04b0*/  IMAD.WIDE R20, R6, 0x4, R20 ;  /* 0x0000000406147825 */ /* 0x000fc800078e0214 */
[----:B---3--:R-:W-:Y:S02]  /*04c0*/  FFMA R27, -R24, R27, R3 ;  /* 0x0000001b181b7223 */ /* 0x008fe40000000103 */
[----:B0-----:R-:W-:Y:S05]  /*04d0*/  @!P0 BRA `(.L_x_218) ;  /* 0x0000000000108947 */ /* 0x001fea0003800000 */
[----:B-1----:R-:W-:-:S07]  /*04e0*/  MOV R0, 0x500 ;  /* 0x0000050000007802 */ /* 0x002fce0000000f00 */
[----:B------:R-:W-:Y:S05]  /*04f0*/  CALL.REL.NOINC `($__internal_9_$__cuda_sm20_sqrt_rn_f32_slowpath) ;  /* 0x0000002400687944 */ /* 0x000fea0003c00000 */
[----:B------:R-:W-:Y:S01]  /*0500*/  MOV R0, R26 ;  /* 0x0000001a00007202 */ /* 0x000fe20000000f00 */
[----:B------:R-:W-:Y:S06]  /*0510*/  BRA `(.L_x_219) ;  /* 0x0000000000107947 */ /* 0x000fec0003800000 */
.L_x_218:
[----:B-1----:R-:W-:Y:S01]  /*0520*/  FMUL.FTZ R3, R2, R0 ;  /* 0x0000000002037220 */ /* 0x002fe20000410000 */
[----:B------:R-:W-:-:S03]  /*0530*/  FMUL.FTZ R4, R0, 0.5 ;  /* 0x3f00000000047820 */ /* 0x000fc60000410000 */
[----:B------:R-:W-:-:S04]  /*0540*/  FFMA R0, -R3, R3, R2 ;  /* 0x0000000303007223 */ /* 0x000fc80000000102 */
[----:B------:R-:W-:-:S07]  /*0550*/  FFMA R0, R0, R4, R3 ;  /* 0x0000000400007223 */ /* 0x000fce0000000003 */
.L_x_219:
[----:B------:R-:W-:Y:S05]  /*0560*/  BSYNC.RECONVERGENT B1 ;  /* 0x0000000000017941 */ /* 0x000fea0003800200 */
.L_x_217:
        /* <DEDUP_REMOVED lines=9> */
[----:B------:R-:W-:Y:S02]  /*0600*/  MOV R3, R27 ;  /* 0x0000001b00037202 */ /* 0x000fe40000000f00 */
[----:B------:R-:W-:-:S07]  /*0610*/  MOV R24, 0x630 ;  /* 0x0000063000187802 */ /* 0x000fce0000000f00 */
[----:B------:R-:W-:Y:S05]  /*0620*/  CALL.REL.NOINC `($__internal_10_$__cuda_sm3x_div_rn_noftz_f32_slowpath) ;  /* 0x0000002400747944 */ /* 0x000fea0003c00000 */
[----:B------:R-:W-:-:S07]  /*0630*/  MOV R3, R0 ;  /* 0x0000000000037202 */ /* 0x000fce0000000f00 */
.L_x_221:
[----:B------:R-:W-:Y:S05]  /*0640*/  BSYNC.RECONVERGENT B3 ;  /* 0x0000000000037941 */ /* 0x000fea0003800200 */
.L_x_220:
[----:B------:R0:W-:Y:S04]  /*0650*/  STG.E desc[UR18][R20.64+-0x10], R3 ;  /* 0xfffff00314007986 */ /* 0x0001e8000c101912 */
[----:B------:R-:W2:Y:S04]  /*0660*/  LDG.E R2, desc[UR18][R10.64] ;  /* 0x000000120a027981 */ /* 0x000ea8000c1e1900 */
[----:B------:R-:W3:Y:S04]  /*0670*/  LDG.E R0, desc[UR18][R16.64+-0xc] ;  /* 0xfffff41210007981 */ /* 0x000ee8000c1e1900 */
[----:B------:R-:W3:Y:S04]  /*0680*/  LDG.E R25, desc[UR18][R14.64] ;  /* 0x000000120e197981 */ /* 0x000ee8000c1e1900 */
[----:B------:R-:W4:Y:S04]  /*0690*/  LDG.E R27, desc[UR18][R12.64] ;  /* 0x000000120c1b7981 */ /* 0x000f28000c1e1900 */
[----:B------:R-:W4:Y:S01]  /*06a0*/  LDG.E R4, desc[UR18][R18.64+-0xc] ;  /* 0xfffff41212047981 */ /* 0x000f22000c1e1900 */
[----:B------:R-:W-:Y:S01]  /*06b0*/  BSSY.RECONVERGENT B1, `(.L_x_222) ;  /* 0x0000010000017945 */ /* 0x000fe20003800200 */
[----:B--2---:R-:W-:-:S04]  /*06c0*/  FADD R2, R2, UR17 ;  /* 0x0000001102027e21 */ /* 0x004fc80008000000 */
[----:B------:R0:W1:Y:S01]  /*06d0*/  MUFU.RSQ R29, R2 ;  /* 0x00000002001d7308 */ /* 0x0000620000001400 */
[----:B------:R-:W-:Y:S01]  /*06e0*/  IADD3 R24, PT, PT, R2, -0xd000000, RZ ;  /* 0xf300000002187810 */ /* 0x000fe20007ffe0ff */
[----:B---3--:R-:W-:-:S03]  /*06f0*/  FADD R0, R0, -R25 ;  /* 0x8000001900007221 */ /* 0x008fc60000000000 */
[----:B------:R-:W-:Y:S01]  /*0700*/  ISETP.GT.U32.AND P0, PT, R24, 0x727fffff, PT ;  /* 0x727fffff1800780c */ /* 0x000fe20003f04070 */
[----:B----4-:R-:W-:-:S12]  /*0710*/  FFMA R27, -R27, R4, R0 ;  /* 0x000000041b1b7223 */ /* 0x010fd80000000100 */
[----:B01----:R-:W-:Y:S05]  /*0720*/  @!P0 BRA `(.L_x_223) ;  /* 0x0000000000108947 */ /* 0x003fea0003800000 */
[----:B------:R-:W-:-:S07]  /*0730*/  MOV R0, 0x750 ;  /* 0x0000075000007802 */ /* 0x000fce0000000f00 */
[----:B------:R-:W-:Y:S05]  /*0740*/  CALL.REL.NOINC `($__internal_9_$__cuda_sm20_sqrt_rn_f32_slowpath) ;  /* 0x0000002000d47944 */ /* 0x000fea0003c00000 */
[----:B------:R-:W-:Y:S01]  /*0750*/  MOV R0, R26 ;  /* 0x0000001a00007202 */ /* 0x000fe20000000f00 */
[----:B------:R-:W-:Y:S06]  /*0760*/  BRA `(.L_x_224) ;  /* 0x0000000000107947 */ /* 0x000fec0003800000 */
.L_x_223:
[----:B------:R-:W-:Y:S01]  /*0770*/  FMUL.FTZ R3, R2, R29 ;  /* 0x0000001d02037220 */ /* 0x000fe20000410000 */
[----:B------:R-:W-:-:S03]  /*0780*/  FMUL.FTZ R4, R29, 0.5 ;  /* 0x3f0000001d047820 */ /* 0x000fc60000410000 */
[----:B------:R-:W-:-:S04]  /*0790*/  FFMA R0, -R3, R3, R2 ;  /* 0x0000000303007223 */ /* 0x000fc80000000102 */
[----:B------:R-:W-:-:S07]  /*07a0*/  FFMA R0, R0, R4, R3 ;  /* 0x0000000400007223 */ /* 0x000fce0000000003 */
.L_x_224:
[----:B------:R-:W-:Y:S05]  /*07b0*/  BSYNC.RECONVERGENT B1 ;  /* 0x0000000000017941 */ /* 0x000fea0003800200 */
.L_x_222:
        /* <DEDUP_REMOVED lines=13> */
.L_x_226:
[----:B------:R-:W-:Y:S05]  /*0890*/  BSYNC.RECONVERGENT B3 ;  /* 0x0000000000037941 */ /* 0x000fea0003800200 */
.L_x_225:
        /* <DEDUP_REMOVED lines=18> */
.L_x_228:
[----:B------:R-:W-:Y:S01]  /*09c0*/  FMUL.FTZ R3, R2, R29 ;  /* 0x0000001d02037220 */ /* 0x000fe20000410000 */
[----:B------:R-:W-:-:S03]  /*09d0*/  FMUL.FTZ R4, R29, 0.5 ;  /* 0x3f0000001d047820 */ /* 0x000fc60000410000 */
[----:B------:R-:W-:-:S04]  /*09e0*/  FFMA R0, -R3, R3, R2 ;  /* 0x0000000303007223 */ /* 0x000fc80000000102 */
[----:B------:R-:W-:-:S07]  /*09f0*/  FFMA R0, R0, R4, R3 ;  /* 0x0000000400007223 */ /* 0x000fce0000000003 */
.L_x_229:
[----:B------:R-:W-:Y:S05]  /*0a00*/  BSYNC.RECONVERGENT B1 ;  /* 0x0000000000017941 */ /* 0x000fea0003800200 */
.L_x_227:
        /* <DEDUP_REMOVED lines=13> */
.L_x_231:
[----:B------:R-:W-:Y:S05]  /*0ae0*/  BSYNC.RECONVERGENT B3 ;  /* 0x0000000000037941 */ /* 0x000fea0003800200 */
.L_x_230:
        /* <DEDUP_REMOVED lines=18> */
.L_x_233:
[----:B------:R-:W-:Y:S01]  /*0c10*/  FMUL.FTZ R3, R2, R29 ;  /* 0x0000001d02037220 */ /* 0x000fe20000410000 */
[----:B------:R-:W-:-:S03]  /*0c20*/  FMUL.FTZ R4, R29, 0.5 ;  /* 0x3f0000001d047820 */ /* 0x000fc60000410000 */
[----:B------:R-:W-:-:S04]  /*0c30*/  FFMA R0, -R3, R3, R2 ;  /* 0x0000000303007223 */ /* 0x000fc80000000102 */
[----:B------:R-:W-:-:S07]  /*0c40*/  FFMA R0, R0, R4, R3 ;  /* 0x0000000400007223 */ /* 0x000fce0000000003 */
.L_x_234:
[----:B------:R-:W-:Y:S05]  /*0c50*/  BSYNC.RECONVERGENT B1 ;  /* 0x0000000000017941 */ /* 0x000fea0003800200 */
.L_x_232:
        /* <DEDUP_REMOVED lines=13> */
.L_x_236:
[----:B------:R-:W-:Y:S05]  /*0d30*/  BSYNC.RECONVERGENT B3 ;  /* 0x0000000000037941 */ /* 0x000fea0003800200 */
.L_x_235:
        /* <DEDUP_REMOVED lines=18> */
.L_x_238:
[----:B------:R-:W-:Y:S01]  /*0e60*/  FMUL.FTZ R3, R2, R29 ;  /* 0x0000001d02037220 */ /* 0x000fe20000410000 */
[----:B------:R-:W-:-:S03]  /*0e70*/  FMUL.FTZ R4, R29, 0.5 ;  /* 0x3f0000001d047820 */ /* 0x000fc60000410000 */
[----:B------:R-:W-:-:S04]  /*0e80*/  FFMA R0, -R3, R3, R2 ;  /* 0x0000000303007223 */ /* 0x000fc80000000102 */
[----:B------:R-:W-:-:S07]  /*0e90*/  FFMA R0, R0, R4, R3 ;  /* 0x0000000400007223 */ /* 0x000fce0000000003 */
.L_x_239:
[----:B------:R-:W-:Y:S05]  /*0ea0*/  BSYNC.RECONVERGENT B1 ;  /* 0x0000000000017941 */ /* 0x000fea0003800200 */
.L_x_237:
        /* <DEDUP_REMOVED lines=13> */
.L_x_241:
[----:B------:R-:W-:Y:S05]  /*0f80*/  BSYNC.RECONVERGENT B3 ;  /* 0x0000000000037941 */ /* 0x000fea0003800200 */
.L_x_240:
        /* <DEDUP_REMOVED lines=18> */
.L_x_243:
[----:B------:R-:W-:Y:S01]  /*10b0*/  FMUL.FTZ R3, R2, R29 ;  /* 0x0000001d02037220 */ /* 0x000fe20000410000 */
[----:B------:R-:W-:-:S03]  /*10c0*/  FMUL.FTZ R4, R29, 0.5 ;  /* 0x3f0000001d047820 */ /* 0x000fc60000410000 */
[----:B------:R-:W-:-:S04]  /*10d0*/  FFMA R0, -R3, R3, R2 ;  /* 0x0000000303007223 */ /* 0x000fc80000000102 */
[----:B------:R-:W-:-:S07]  /*10e0*/  FFMA R0, R0, R4, R3 ;  /* 0x0000000400007223 */ /* 0x000fce0000000003 */
.L_x_244:
[----:B------:R-:W-:Y:S05]  /*10f0*/  BSYNC.RECONVERGENT B1 ;  /* 0x0000000000017941 */ /* 0x000fea0003800200 */
.L_x_242:
        /* <DEDUP_REMOVED lines=13> */
.L_x_246:
[----:B------:R-:W-:Y:S05]  /*11d0*/  BSYNC.RECONVERGENT B3 ;  /* 0x0000000000037941 */ /* 0x000fea0003800200 */
.L_x_245:
        /* <DEDUP_REMOVED lines=18> */
.L_x_248:
[----:B------:R-:W-:Y:S01]  /*1300*/  FMUL.FTZ R3, R2, R29 ;  /* 0x0000001d02037220 */ /* 0x000fe20000410000 */
[----:B------:R-:W-:-:S03]  /*1310*/  FMUL.FTZ R4, R29, 0.5 ;  /* 0x3f0000001d047820 */ /* 0x000fc60000410000 */
[----:B------:R-:W-:-:S04]  /*1320*/  FFMA R0, -R3, R3, R2 ;  /* 0x0000000303007223 */ /* 0x000fc80000000102 */
[----:B------:R-:W-:-:S07]  /*1330*/  FFMA R0, R0, R4, R3 ;  /* 0x0000000400007223 */ /* 0x000fce0000000003 */
.L_x_249:
[----:B------:R-:W-:Y:S05]  /*1340*/  BSYNC.RECONVERGENT B1 ;  /* 0x0000000000017941 */ /* 0x000fea0003800200 */
.L_x_247:
        /* <DEDUP_REMOVED lines=13> */
.L_x_251:
[----:B------:R-:W-:Y:S05]  /*1420*/  BSYNC.RECONVERGENT B3 ;  /* 0x0000000000037941 */ /* 0x000fea0003800200 */
.L_x_250:
        /* <DEDUP_REMOVED lines=14> */
[----:B------:R-:W-:Y:S02]  /*1510*/  MOV R2, R29 ;  /* 0x0000001d00027202 */ /* 0x000fe40000000f00 */
[----:B------:R-:W-:-:S07]  /*1520*/  MOV R0, 0x1540 ;  /* 0x0000154000007802 */ /* 0x000fce0000000f00 */
[----:B------:R-:W-:Y:S05]  /*1530*/  CALL.REL.NOINC `($__internal_9_$__cuda_sm20_sqrt_rn_f32_slowpath) ;  /* 0x0000001400587944 */ /* 0x000fea0003c00000 */
[----:B------:R-:W-:Y:S01]  /*1540*/  MOV R0, R26 ;  /* 0x0000001a00007202 */ /* 0x000fe20000000f00 */
[----:B------:R-:W-:Y:S06]  /*1550*/  BRA `(.L_x_254) ;  /* 0x0000000000107947 */ /* 0x000fec0003800000 */
.L_x_253:
[----:B------:R-:W-:Y:S01]  /*1560*/  FMUL.FTZ R0, R29, R4 ;  /* 0x000000041d007220 */ /* 0x000fe20000410000 */
[----:B------:R-:W-:-:S03]  /*1570*/  FMUL.FTZ R2, R4, 0.5 ;  /* 0x3f00000004027820 */ /* 0x000fc60000410000 */
[----:B------:R-:W-:-:S04]  /*1580*/  FFMA R3, -R0, R0, R29 ;  /* 0x0000000000037223 */ /* 0x000fc8000000011d */
[----:B------:R-:W-:-:S07]  /*1590*/  FFMA R0, R3, R2, R0 ;  /* 0x0000000203007223 */ /* 0x000fce0000000000 */
.L_x_254:
[----:B------:R-:W-:Y:S05]  /*15a0*/  BSYNC.RECONVERGENT B1 ;  /* 0x0000000000017941 */ /* 0x000fea0003800200 */
.L_x_252:
        /* <DEDUP_REMOVED lines=13> */
.L_x_256:
[----:B------:R-:W-:Y:S05]  /*1680*/  BSYNC.RECONVERGENT B3 ;  /* 0x0000000000037941 */ /* 0x000fea0003800200 */
.L_x_255:
[----:B------:R1:W-:Y:S01]  /*1690*/  STG.E desc[UR18][R20.64+0xc], R3 ;  /* 0x00000c0314007986 */ /* 0x0003e2000c101912 */
[----:B------:R-:W-:Y:S02]  /*16a0*/  IADD3 R5, PT, PT, R5, 0x8, RZ ;  /* 0x0000000805057810 */ /* 0x000fe40007ffe0ff */
[----:B------:R-:W-:Y:S02]  /*16b0*/  IADD3 R6, PT, PT, R6, 0x8, RZ ;  /* 0x0000000806067810 */ /* 0x000fe40007ffe0ff */
[----:B------:R-:W-:-:S13]  /*16c0*/  ISETP.NE.AND P0, PT, R5, RZ, PT ;  /* 0x000000ff0500720c */ /* 0x000fda0003f05270 */
[----:B-1----:R-:W-:Y:S05]  /*16d0*/  @P0 BRA `(.L_x_257) ;  /* 0xffffffec00280947 */ /* 0x002fea000383ffff */
[----:B------:R-:W-:-:S07]  /*16e0*/  MOV R6, UR4 ;  /* 0x0000000400067c02 */ /* 0x000fce0008000f00 */
.L_x_216:
[----:B------:R-:W-:-:S09]  /*16f0*/  UISETP.NE.AND UP0, UPT, UR12, URZ, UPT ;  /* 0x000000ff0c00728c */ /* 0x000fd2000bf05270 */
[----:B------:R-:W-:Y:S05]  /*1700*/  BRA.U !UP0, `(.L_x_258) ;  /* 0x0000001108c47547 */ /* 0x000fea000b800000 */
[----:B------:R-:W-:-:S09]  /*1710*/  UISETP.GE.U32.AND UP0, UPT, UR13, 0x3, UPT ;  /* 0x000000030d00788c */ /* 0x000fd2000bf06070 */
[----:B------:R-:W-:Y:S05]  /*1720*/  BRA.U !UP0, `(.L_x_259) ;  /* 0x0000000908907547 */ /* 0x000fea000b800000 */
[----:B------:R-:W1:Y:S01]  /*1730*/  LDC.64 R18, c[0x0][0x380] ;  /* 0x0000e000ff127b82 */ /* 0x000e620000000a00 */
[----:B------:R-:W2:Y:S07]  /*1740*/  LDG.E R2, desc[UR18][R10.64] ;  /* 0x000000120a027981 */ /* 0x000eae000c1e1900 */
[----:B------:R-:W3:Y:S01]  /*1750*/  LDC.64 R16, c[0x0][0x388] ;  /* 0x0000e200ff107b82 */ /* 0x000ee20000000a00 */
[----:B------:R-:W-:Y:S01]  /*1760*/  IADD3 R5, PT, PT, R7, R6, RZ ;  /* 0x0000000607057210 */ /* 0x000fe20007ffe0ff */
[----:B------:R-:W4:Y:S01]  /*1770*/  LDG.E R3, desc[UR18][R14.64] ;  /* 0x000000120e037981 */ /* 0x000f22000c1e1900 */
[----:B------:R-:W2:Y:S03]  /*1780*/  LDCU UR16, c[0x0][0x3c0] ;  /* 0x00007800ff1077ac */ /* 0x000ea60008000800 */
[----:B------:R-:W5:Y:S01]  /*1790*/  LDG.E R21, desc[UR18][R12.64] ;  /* 0x000000120c157981 */ /* 0x000f62000c1e1900 */
[----:B-1----:R-:W-:-:S05]  /*17a0*/  IMAD.WIDE R18, R5, 0x4, R18 ;  /* 0x0000000405127825 */ /* 0x002fca00078e0212 */
[----:B------:R-:W4:Y:S01]  /*17b0*/  LDG.E R0, desc[UR18][R18.64] ;  /* 0x0000001212007981 */ /* 0x000f22000c1e1900 */
[----:B---3--:R-:W-:-:S05]  /*17c0*/  IMAD.WIDE R16, R5, 0x4, R16 ;  /* 0x0000000405107825 */ /* 0x008fca00078e0210 */
[----:B------:R-:W5:Y:S01]  /*17d0*/  LDG.E R20, desc[UR18][R16.64] ;  /* 0x0000001210147981 */ /* 0x000f62000c1e1900 */
[----:B------:R-:W-:Y:S01]  /*17e0*/  BSSY.RECONVERGENT B1, `(.L_x_260) ;  /* 0x0000011000017945 */ /* 0x000fe20003800200 */
[----:B--2---:R-:W-:-:S05]  /*17f0*/  FADD R25, R2, UR16 ;  /* 0x0000001002197e21 */ /* 0x004fca0008000000 */
[----:B------:R-:W-:Y:S01]  /*1800*/  IADD3 R2, PT, PT, R25, -0xd000000, RZ ;  /* 0xf300000019027810 */ /* 0x000fe20007ffe0ff */
[----:B------:R1:W2:Y:S03]  /*1810*/  MUFU.RSQ R4, R25 ;  /* 0x0000001900047308 */ /* 0x0002a60000001400 */
[----:B------:R-:W-:Y:S01]  /*1820*/  ISETP.GT.U32.AND P0, PT, R2, 0x727fffff, PT ;  /* 0x727fffff0200780c */ /* 0x000fe20003f04070 */
[----:B----4-:R-:W-:-:S04]  /*1830*/  FADD R0, R0, -R3 ;  /* 0x8000000300007221 */ /* 0x010fc80000000000 */
[----:B-----5:R-:W-:-:S08]  /*1840*/  FFMA R20, -R21, R20, R0 ;  /* 0x0000001415147223 */ /* 0x020fd00000000100 */
[----:B-12---:R-:W-:Y:S05]  /*1850*/  @!P0 BRA `(.L_x_261) ;  /* 0x0000000000148947 */ /* 0x006fea0003800000 */
[----:B------:R-:W-:Y:S02]  /*1860*/  MOV R2, R25 ;  /* 0x0000001900027202 */ /* 0x000fe40000000f00 */
[----:B------:R-:W-:-:S07]  /*1870*/  MOV R0, 0x1890 ;  /* 0x0000189000007802 */ /* 0x000fce0000000f00 */
[----:B0-----:R-:W-:Y:S05]  /*1880*/  CALL.REL.NOINC `($__internal_9_$__cuda_sm20_sqrt_rn_f32_slowpath) ;  /* 0x0000001000847944 */ /* 0x001fea0003c00000 */
[----:B------:R-:W-:Y:S01]  /*1890*/  MOV R0, R26 ;  /* 0x0000001a00007202 */ /* 0x000fe20000000f00 */
[----:B------:R-:W-:Y:S06]  /*18a0*/  BRA `(.L_x_262) ;  /* 0x0000000000107947 */ /* 0x000fec0003800000 */
.L_x_261:
[----:B------:R-:W-:Y:S01]  /*18b0*/  FMUL.FTZ R0, R25, R4 ;  /* 0x0000000419007220 */ /* 0x000fe20000410000 */
[----:B------:R-:W-:-:S03]  /*18c0*/  FMUL.FTZ R2, R4, 0.5 ;  /* 0x3f00000004027820 */ /* 0x000fc60000410000 */
[----:B------:R-:W-:-:S04]  /*18d0*/  FFMA R3, -R0, R0, R25 ;  /* 0x0000000000037223 */ /* 0x000fc80000000119 */
[----:B------:R-:W-:-:S07]  /*18e0*/  FFMA R0, R3, R2, R0 ;  /* 0x0000000203007223 */ /* 0x000fce0000000000 */
.L_x_262:
[----:B0-----:R-:W-:Y:S05]  /*18f0*/  BSYNC.RECONVERGENT B1 ;  /* 0x0000000000017941 */ /* 0x001fea0003800200 */
.L_x_260:
        /* <DEDUP_REMOVED lines=13> */
.L_x_264:
[----:B------:R-:W-:Y:S05]  /*19d0*/  BSYNC.RECONVERGENT B3 ;  /* 0x0000000000037941 */ /* 0x000fea0003800200 */
.L_x_263:
[----:B------:R-:W0:Y:S01]  /*19e0*/  LDC.64 R20, c[0x0][0x390] ;  /* 0x0000e400ff147b82 */ /* 0x000e220000000a00 */
[----:B------:R-:W1:Y:S01]  /*19f0*/  LDCU UR16, c[0x0][0x3c0] ;  /* 0x00007800ff1077ac */ /* 0x000e620008000800 */
[----:B0-----:R-:W-:-:S05]  /*1a00*/  IMAD.WIDE R20, R5, 0x4, R20 ;  /* 0x0000000405147825 */ /* 0x001fca00078e0214 */
[----:B------:R0:W-:Y:S04]  /*1a10*/  STG.E desc[UR18][R20.64], R3 ;  /* 0x0000000314007986 */ /* 0x0001e8000c101912 */
[----:B------:R-:W1:Y:S04]  /*1a20*/  LDG.E R24, desc[UR18][R10.64] ;  /* 0x000000120a187981 */ /* 0x000e68000c1e1900 */
[----:B------:R-:W2:Y:S04]  /*1a30*/  LDG.E R0, desc[UR18][R18.64+0x4] ;  /* 0x0000041212007981 */ /* 0x000ea8000c1e1900 */
[----:B------:R-:W2:Y:S04]  /*1a40*/  LDG.E R5, desc[UR18][R14.64] ;  /* 0x000000120e057981 */ /* 0x000ea8000c1e1900 */
[----:B------:R-:W3:Y:S04]  /*1a50*/  LDG.E R2, desc[UR18][R12.64] ;  /* 0x000000120c027981 */ /* 0x000ee8000c1e1900 */
[----:B------:R-:W3:Y:S01]  /*1a60*/  LDG.E R4, desc[UR18][R16.64+0x4] ;  /* 0x0000041210047981 */ /* 0x000ee2000c1e1900 */
[----:B------:R-:W-:Y:S01]  /*1a70*/  BSSY.RECONVERGENT B1, `(.L_x_265) ;  /* 0x0000011000017945 */ /* 0x000fe20003800200 */
[----:B-1----:R-:W-:-:S04]  /*1a80*/  FADD R25, R24, UR16 ;  /* 0x0000001018197e21 */ /* 0x002fc80008000000 */
[----:B------:R0:W1:Y:S01]  /*1a90*/  MUFU.RSQ R26, R25 ;  /* 0x00000019001a7308 */ /* 0x0000620000001400 */
[----:B------:R-:W-:Y:S01]  /*1aa0*/  IADD3 R24, PT, PT, R25, -0xd000000, RZ ;  /* 0xf300000019187810 */ /* 0x000fe20007ffe0ff */
[----:B--2---:R-:W-:-:S03]  /*1ab0*/  FADD R5, R0, -R5 ;  /* 0x8000000500057221 */ /* 0x004fc60000000000 */
[----:B------:R-:W-:Y:S01]  /*1ac0*/  ISETP.GT.U32.AND P0, PT, R24, 0x727fffff, PT ;  /* 0x727fffff1800780c */ /* 0x000fe20003f04070 */
[----:B---3--:R-:W-:-:S12]  /*1ad0*/  FFMA R5, -R2, R4, R5 ;  /* 0x0000000402057223 */ /* 0x008fd80000000105 */
[----:B01----:R-:W-:Y:S05]  /*1ae0*/  @!P0 BRA `(.L_x_266) ;  /* 0x0000000000148947 */ /* 0x003fea0003800000 */
[----:B------:R-:W-:Y:S02]  /*1af0*/  MOV R2, R25 ;  /* 0x0000001900027202 */ /* 0x000fe40000000f00 */
[----:B------:R-:W-:-:S07]  /*1b00*/  MOV R0, 0x1b20 ;  /* 0x00001b2000007802 */ /* 0x000fce0000000f00 */
[----:B------:R-:W-:Y:S05]  /*1b10*/  CALL.REL.NOINC `($__internal_9_$__cuda_sm20_sqrt_rn_f32_slowpath) ;  /* 0x0000000c00e07944 */ /* 0x000fea0003c00000 */
[----:B------:R-:W-:Y:S01]  /*1b20*/  MOV R0, R26 ;  /* 0x0000001a00007202 */ /* 0x000fe20000000f00 */
[----:B------:R-:W-:Y:S06]  /*1b30*/  BRA `(.L_x_267) ;  /* 0x0000000000107947 */ /* 0x000fec0003800000 */
.L_x_266:
[----:B------:R-:W-:Y:S01]  /*1b40*/  FMUL.FTZ R0, R25, R26 ;  /* 0x0000001a19007220 */ /* 0x000fe20000410000 */
[----:B------:R-:W-:-:S03]  /*1b50*/  FMUL.FTZ R2, R26, 0.5 ;  /* 0x3f0000001a027820 */ /* 0x000fc60000410000 */
[----:B------:R-:W-:-:S04]  /*1b60*/  FFMA R3, -R0, R0, R25 ;  /* 0x0000000000037223 */ /* 0x000fc80000000119 */
[----:B------:R-:W-:-:S07]  /*1b70*/  FFMA R0, R3, R2, R0 ;  /* 0x0000000203007223 */ /* 0x000fce0000000000 */
.L_x_267:
[----:B------:R-:W-:Y:S05]  /*1b80*/  BSYNC.RECONVERGENT B1 ;  /* 0x0000000000017941 */ /* 0x000fea0003800200 */
.L_x_265:
        /* <DEDUP_REMOVED lines=13> */
.L_x_269:
[----:B------:R-:W-:Y:S05]  /*1c60*/  BSYNC.RECONVERGENT B3 ;  /* 0x0000000000037941 */ /* 0x000fea0003800200 */
.L_x_268:
[----:B------:R0:W-:Y:S01]  /*1c70*/  STG.E desc[UR18][R20.64+0x4], R3 ;  /* 0x0000040314007986 */ /* 0x0001e2000c101912 */
[----:B------:R-:W1:Y:S03]  /*1c80*/  LDCU UR16, c[0x0][0x3c0] ;  /* 0x00007800ff1077ac */ /* 0x000e660008000800 */
        /* <DEDUP_REMOVED lines=18> */
.L_x_271:
[----:B------:R-:W-:Y:S01]  /*1db0*/  FMUL.FTZ R0, R25, R26 ;  /* 0x0000001a19007220 */ /* 0x000fe20000410000 */
[----:B------:R-:W-:-:S03]  /*1dc0*/  FMUL.FTZ R2, R26, 0.5 ;  /* 0x3f0000001a027820 */ /* 0x000fc60000410000 */
[----:B------:R-:W-:-:S04]  /*1dd0*/  FFMA R3, -R0, R0, R25 ;  /* 0x0000000000037223 */ /* 0x000fc80000000119 */
[----:B------:R-:W-:-:S07]  /*1de0*/  FFMA R0, R3, R2, R0 ;  /* 0x0000000203007223 */ /* 0x000fce0000000000 */
.L_x_272:
[----:B------:R-:W-:Y:S05]  /*1df0*/  BSYNC.RECONVERGENT B1 ;  /* 0x0000000000017941 */ /* 0x000fea0003800200 */
.L_x_270:
        /* <DEDUP_REMOVED lines=13> */
.L_x_274:
[----:B------:R-:W-:Y:S05]  /*1ed0*/  BSYNC.RECONVERGENT B3 ;  /* 0x0000000000037941 */ /* 0x000fea0003800200 */
.L_x_273:
        /* <DEDUP_REMOVED lines=20> */
.L_x_276:
[----:B------:R-:W-:Y:S01]  /*2020*/  FMUL.FTZ R0, R25, R4 ;  /* 0x0000000419007220 */ /* 0x000fe20000410000 */
[----:B------:R-:W-:-:S03]  /*2030*/  FMUL.FTZ R2, R4, 0.5 ;  /* 0x3f00000004027820 */ /* 0x000fc60000410000 */
[----:B------:R-:W-:-:S04]  /*2040*/  FFMA R3, -R0, R0, R25 ;  /* 0x0000000000037223 */ /* 0x000fc80000000119 */
[----:B------:R-:W-:-:S07]  /*2050*/  FFMA R0, R3, R2, R0 ;  /* 0x0000000203007223 */ /* 0x000fce0000000000 */
.L_x_277:
[----:B------:R-:W-:Y:S05]  /*2060*/  BSYNC.RECONVERGENT B1 ;  /* 0x0000000000017941 */ /* 0x000fea0003800200 */
.L_x_275:
        /* <DEDUP_REMOVED lines=13> */
.L_x_279:
[----:B------:R-:W-:Y:S05]  /*2140*/  BSYNC.RECONVERGENT B3 ;  /* 0x0000000000037941 */ /* 0x000fea0003800200 */
.L_x_278:
[----:B------:R1:W-:Y:S01]  /*2150*/  STG.E desc[UR18][R20.64+0xc], R3 ;  /* 0x00000c0314007986 */ /* 0x0003e2000c101912 */
[----:B------:R-:W-:-:S07]  /*2160*/  IADD3 R6, PT, PT, R6, 0x4, RZ ;  /* 0x0000000406067810 */ /* 0x000fce0007ffe0ff */
.L_x_259:
[----:B------:R-:W-:-:S09]  /*2170*/  UISETP.NE.AND UP0, UPT, UR14, URZ, UPT ;  /* 0x000000ff0e00728c */ /* 0x000fd2000bf05270 */
[----:B------:R-:W-:Y:S05]  /*2180*/  BRA.U !UP0, `(.L_x_258) ;  /* 0x0000000908247547 */ /* 0x000fea000b800000 */
[----:B------:R-:W-:-:S09]  /*2190*/  UISETP.NE.AND UP0, UPT, UR14, 0x1, UPT ;  /* 0x000000010e00788c */ /* 0x000fd2000bf05270 */
[----:B------:R-:W-:Y:S05]  /*21a0*/  BRA.U !UP0, `(.L_x_280) ;  /* 0x0000000508587547 */ /* 0x000fea000b800000 */
[----:B------:R-:W2:Y:S01]  /*21b0*/  LDC.64 R18, c[0x0][0x380] ;  /* 0x0000e000ff127b82 */ /* 0x000ea20000000a00 */
[----:B------:R-:W3:Y:S07]  /*21c0*/  LDG.E R2, desc[UR18][R10.64] ;  /* 0x000000120a027981 */ /* 0x000eee000c1e1900 */
[----:B------:R-:W4:Y:S01]  /*21d0*/  LDC.64 R16, c[0x0][0x388] ;  /* 0x0000e200ff107b82 */ /* 0x000f220000000a00 */
[----:B------:R-:W-:Y:S01]  /*21e0*/  IADD3 R5, PT, PT, R7, R6, RZ ;  /* 0x0000000607057210 */ /* 0x000fe20007ffe0ff */
[----:B-1----:R-:W5:Y:S01]  /*21f0*/  LDG.E R3, desc[UR18][R14.64] ;  /* 0x000000120e037981 */ /* 0x002f62000c1e1900 */
[----:B------:R-:W3:Y:S03]  /*2200*/  LDCU UR16, c[0x0][0x3c0] ;  /* 0x00007800ff1077ac */ /* 0x000ee60008000800 */
[----:B------:R-:W5:Y:S01]  /*2210*/  LDG.E R21, desc[UR18][R12.64] ;  /* 0x000000120c157981 */ /* 0x000f62000c1e1900 */
[----:B--2---:R-:W-:-:S05]  /*2220*/  IMAD.WIDE R18, R5, 0x4, R18 ;  /* 0x0000000405127825 */ /* 0x004fca00078e0212 */
[----:B------:R-:W5:Y:S01]  /*2230*/  LDG.E R0, desc[UR18][R18.64] ;  /* 0x0000001212007981 */ /* 0x000f62000c1e1900 */
[----:B----4-:R-:W-:-:S05]  /*2240*/  IMAD.WIDE R16, R5, 0x4, R16 ;  /* 0x0000000405107825 */ /* 0x010fca00078e0210 */
[----:B------:R-:W2:Y:S01]  /*2250*/  LDG.E R20, desc[UR18][R16.64] ;  /* 0x0000001210147981 */ /* 0x000ea2000c1e1900 */
[----:B------:R-:W-:Y:S01]  /*2260*/  BSSY.RECONVERGENT B1, `(.L_x_281) ;  /* 0x0000011000017945 */ /* 0x000fe20003800200 */
[----:B---3--:R-:W-:-:S05]  /*2270*/  FADD R25, R2, UR16 ;  /* 0x0000001002197e21 */ /* 0x008fca0008000000 */
[----:B------:R-:W-:Y:S01]  /*2280*/  IADD3 R2, PT, PT, R25, -0xd000000, RZ ;  /* 0xf300000019027810 */ /* 0x000fe20007ffe0ff */
[----:B------:R1:W3:Y:S03]  /*2290*/  MUFU.RSQ R4, R25 ;  /* 0x0000001900047308 */ /* 0x0002e60000001400 */
[----:B------:R-:W-:Y:S01]  /*22a0*/  ISETP.GT.U32.AND P0, PT, R2, 0x727fffff, PT ;  /* 0x727fffff0200780c */ /* 0x000fe20003f04070 */
[----:B-----5:R-:W-:-:S04]  /*22b0*/  FADD R0, R0, -R3 ;  /* 0x8000000300007221 */ /* 0x020fc80000000000 */
[----:B--2---:R-:W-:-:S08]  /*22c0*/  FFMA R20, -R21, R20, R0 ;  /* 0x0000001415147223 */ /* 0x004fd00000000100 */
[----:B-1-3--:R-:W-:Y:S05]  /*22d0*/  @!P0 BRA `(.L_x_282) ;  /* 0x0000000000148947 */ /* 0x00afea0003800000 */
[----:B------:R-:W-:Y:S02]  /*22e0*/  MOV R2, R25 ;  /* 0x0000001900027202 */ /* 0x000fe40000000f00 */
[----:B------:R-:W-:-:S07]  /*22f0*/  MOV R0, 0x2310 ;  /* 0x0000231000007802 */ /* 0x000fce0000000f00 */
[----:B0-----:R-:W-:Y:S05]  /*2300*/  CALL.REL.NOINC `($__internal_9_$__cuda_sm20_sqrt_rn_f32_slowpath) ;  /* 0x0000000400e47944 */ /* 0x001fea0003c00000 */
[----:B------:R-:W-:Y:S01]  /*2310*/  MOV R0, R26 ;  /* 0x0000001a00007202 */ /* 0x000fe20000000f00 */
[----:B------:R-:W-:Y:S06]  /*2320*/  BRA `(.L_x_283) ;  /* 0x0000000000107947 */ /* 0x000fec0003800000 */
.L_x_282:
[----:B------:R-:W-:Y:S01]  /*2330*/  FMUL.FTZ R0, R25, R4 ;  /* 0x0000000419007220 */ /* 0x000fe20000410000 */
[----:B------:R-:W-:-:S03]  /*2340*/  FMUL.FTZ R2, R4, 0.5 ;  /* 0x3f00000004027820 */ /* 0x000fc60000410000 */
[----:B------:R-:W-:-:S04]  /*2350*/  FFMA R3, -R0, R0, R25 ;  /* 0x0000000000037223 */ /* 0x000fc80000000119 */
[----:B------:R-:W-:-:S07]  /*2360*/  FFMA R0, R3, R2, R0 ;  /* 0x0000000203007223 */ /* 0x000fce0000000000 */
.L_x_283:
[----:B0-----:R-:W-:Y:S05]  /*2370*/  BSYNC.RECONVERGENT B1 ;  /* 0x0000000000017941 */ /* 0x001fea0003800200 */
.L_x_281:
        /* <DEDUP_REMOVED lines=13> */
.L_x_285:
[----:B------:R-:W-:Y:S05]  /*2450*/  BSYNC.RECONVERGENT B3 ;  /* 0x0000000000037941 */ /* 0x000fea0003800200 */
.L_x_284:
        /* <DEDUP_REMOVED lines=22> */
.L_x_287:
[----:B------:R-:W-:Y:S01]  /*25c0*/  FMUL.FTZ R0, R25, R4 ;  /* 0x0000000419007220 */ /* 0x000fe20000410000 */
[----:B------:R-:W-:-:S03]  /*25d0*/  FMUL.FTZ R2, R4, 0.5 ;  /* 0x3f00000004027820 */ /* 0x000fc60000410000 */
[----:B------:R-:W-:-:S04]  /*25e0*/  FFMA R3, -R0, R0, R25 ;  /* 0x0000000000037223 */ /* 0x000fc80000000119 */
[----:B------:R-:W-:-:S07]  /*25f0*/  FFMA R0, R3, R2, R0 ;  /* 0x0000000203007223 */ /* 0x000fce0000000000 */
.L_x_288:
[----:B------:R-:W-:Y:S05]  /*2600*/  BSYNC.RECONVERGENT B1 ;  /* 0x0000000000017941 */ /* 0x000fea0003800200 */
.L_x_286:
        /* <DEDUP_REMOVED lines=13> */
.L_x_290:
[----:B------:R-:W-:Y:S05]  /*26e0*/  BSYNC.RECONVERGENT B3 ;  /* 0x0000000000037941 */ /* 0x000fea0003800200 */
.L_x_289:
[----:B------:R2:W-:Y:S01]  /*26f0*/  STG.E desc[UR18][R20.64+0x4], R3 ;  /* 0x0000040314007986 */ /* 0x0005e2000c101912 */
[----:B------:R-:W-:-:S07]  /*2700*/  IADD3 R6, PT, PT, R6, 0x2, RZ ;  /* 0x0000000206067810 */ /* 0x000fce0007ffe0ff */
.L_x_280:
[----:B------:R-:W3:Y:S02]  /*2710*/  LDCU UR16, c[0x0][0x3bc] ;  /* 0x00007780ff1077ac */ /* 0x000ee40008000800 */
[----:B---3--:R-:W-:-:S09]  /*2720*/  ULOP3.LUT UP0, URZ, UR16, 0x1, URZ, 0xc0, !UPT ;  /* 0x0000000110ff7892 */ /* 0x008fd2000f80c0ff */
[----:B------:R-:W-:Y:S05]  /*2730*/  BRA.U !UP0, `(.L_x_258) ;  /* 0x0000000108b87547 */ /* 0x000fea000b800000 */
[----:B-12---:R-:W1:Y:S01]  /*2740*/  LDC.64 R2, c[0x0][0x380] ;  /* 0x0000e000ff027b82 */ /* 0x006e620000000a00 */
[----:B------:R-:W2:Y:S07]  /*2750*/  LDG.E R4, desc[UR18][R10.64] ;  /* 0x000000120a047981 */ /* 0x000eae000c1e1900 */
[----:B------:R-:W3:Y:S01]  /*2760*/  LDC.64 R16, c[0x0][0x388] ;  /* 0x0000e200ff107b82 */ /* 0x000ee20000000a00 */
[----:B------:R-:W-:Y:S01]  /*2770*/  IADD3 R6, PT, PT, R7, R6, RZ ;  /* 0x0000000607067210 */ /* 0x000fe20007ffe0ff */
[----:B------:R-:W4:Y:S01]  /*2780*/  LDG.E R5, desc[UR18][R14.64] ;  /* 0x000000120e057981 */ /* 0x000f22000c1e1900 */
[----:B------:R-:W2:Y:S03]  /*2790*/  LDCU UR16, c[0x0][0x3c0] ;  /* 0x00007800ff1077ac */ /* 0x000ea60008000800 */
[----:B------:R-:W5:Y:S01]  /*27a0*/  LDG.E R0, desc[UR18][R12.64] ;  /* 0x000000120c007981 */ /* 0x000f62000c1e1900 */
[----:B-1----:R-:W-:-:S06]  /*27b0*/  IMAD.WIDE R2, R6, 0x4, R2 ;  /* 0x0000000406027825 */ /* 0x002fcc00078e0202 */
[----:B------:R-:W4:Y:S01]  /*27c0*/  LDG.E R2, desc[UR18][R2.64] ;  /* 0x0000001202027981 */ /* 0x000f22000c1e1900 */
[----:B---3--:R-:W-:-:S06]  /*27d0*/  IMAD.WIDE R16, R6, 0x4, R16 ;  /* 0x0000000406107825 */ /* 0x008fcc00078e0210 */
        /* <DEDUP_REMOVED lines=14> */
.L_x_292:
[----:B------:R-:W-:Y:S01]  /*28c0*/  FMUL.FTZ R0, R7, R18 ;  /* 0x0000001207007220 */ /* 0x000fe20000410000 */
[----:B------:R-:W-:-:S03]  /*28d0*/  FMUL.FTZ R2, R18, 0.5 ;  /* 0x3f00000012027820 */ /* 0x000fc60000410000 */
[----:B------:R-:W-:-:S04]  /*28e0*/  FFMA R3, -R0, R0, R7 ;  /* 0x0000000000037223 */ /* 0x000fc80000000107 */
[----:B------:R-:W-:-:S07]  /*28f0*/  FFMA R0, R3, R2, R0 ;  /* 0x0000000203007223 */ /* 0x000fce0000000000 */
.L_x_293:
[----:B0-----:R-:W-:Y:S05]  /*2900*/  BSYNC.RECONVERGENT B1 ;  /* 0x0000000000017941 */ /* 0x001fea0003800200 */
.L_x_291:
        /* <DEDUP_REMOVED lines=13> */
.L_x_295:
[----:B------:R-:W-:Y:S05]  /*29e0*/  BSYNC.RECONVERGENT B3 ;  /* 0x0000000000037941 */ /* 0x000fea0003800200 */
.L_x_294:
[----:B------:R-:W0:Y:S02]  /*29f0*/  LDC.64 R2, c[0x0][0x390] ;  /* 0x0000e400ff027b82 */ /* 0x000e240000000a00 */
[----:B0-----:R-:W-:-:S05]  /*2a00*/  IMAD.WIDE R6, R6, 0x4, R2 ;  /* 0x0000000406067825 */ /* 0x001fca00078e0202 */
[----:B------:R3:W-:Y:S02]  /*2a10*/  STG.E desc[UR18][R6.64], R17 ;  /* 0x0000001106007986 */ /* 0x0007e4000c101912 */
.L_x_258:
[----:B------:R-:W-:Y:S05]  /*2a20*/  @P3 BRA `(.L_x_296) ;  /* 0xffffffd8002c3947 */ /* 0x000fea000383ffff */
[----:B------:R-:W-:Y:S05]  /*2a30*/  @P2 BRA `(.L_x_297) ;  /* 0xffffffd800142947 */ /* 0x000fea000383ffff */
[----:B------:R-:W4:Y:S01]  /*2a40*/  LDCU UR16, c[0x0][0x3b4] ;  /* 0x00007680ff1077ac */ /* 0x000f220008000800 */
[----:B------:R-:W-:-:S04]  /*2a50*/  IADD3 R23, PT, PT, R23, UR5, RZ ;  /* 0x0000000517177c10 */ /* 0x000fc8000fffe0ff */
[----:B----4-:R-:W-:-:S13]  /*2a60*/  ISETP.GE.AND P0, PT, R23, UR16, PT ;  /* 0x0000001017007c0c */ /* 0x010fda000bf06270 */
[----:B------:R-:W-:Y:S05]  /*2a70*/  @!P0 BRA `(.L_x_298) ;  /* 0xffffffd400e88947 */ /* 0x000fea000383ffff */
[----:B0-----:R-:W-:Y:S05]  /*2a80*/  BSYNC.RECONVERGENT B0 ;  /* 0x0000000000007941 */ /* 0x001fea0003800200 */
.L_x_215:
[----:B------:R-:W-:Y:S05]  /*2a90*/  EXIT ;  /* 0x000000000000794d */ /* 0x000fea0003800000 */
        .weak           $__internal_9_$__cuda_sm20_sqrt_rn_f32_slowpath
        .type           $__internal_9_$__cuda_sm20_sqrt_rn_f32_slowpath,@function
        .size           $__internal_9_$__cuda_sm20_sqrt_rn_f32_slowpath,($__internal_10_$__cuda_sm3x_div_rn_noftz_f32_slowpath - $__internal_9_$__cuda_sm20_sqrt_rn_f32_slowpath)
$__internal_9_$__cuda_sm20_sqrt_rn_f32_slowpath:
[----:B------:R-:W-:-:S13]  /*2aa0*/  LOP3.LUT P0, RZ, R2, 0x7fffffff, RZ, 0xc0, !PT ;  /* 0x7fffffff02ff7812 */ /* 0x000fda000780c0ff */
[----:B------:R-:W-:Y:S01]  /*2ab0*/  @!P0 MOV R26, R2 ;  /* 0x00000002001a8202 */ /* 0x000fe20000000f00 */
[----:B------:R-:W-:Y:S06]  /*2ac0*/  @!P0 BRA `(.L_x_299) ;  /* 0x0000000000408947 */ /* 0x000fec0003800000 */
[----:B------:R-:W-:-:S13]  /*2ad0*/  FSETP.GEU.FTZ.AND P0, PT, R2, RZ, PT ;  /* 0x000000ff0200720b */ /* 0x000fda0003f1e000 */
[----:B------:R-:W-:Y:S01]  /*2ae0*/  @!P0 MOV R26, 0x7fffffff ;  /* 0x7fffffff001a8802 */ /* 0x000fe20000000f00 */
[----:B------:R-:W-:Y:S06]  /*2af0*/  @!P0 BRA `(.L_x_299) ;  /* 0x0000000000348947 */ /* 0x000fec0003800000 */
[----:B------:R-:W-:-:S13]  /*2b00*/  FSETP.GTU.FTZ.AND P0, PT, |R2|, +INF , PT ;  /* 0x7f8000000200780b */ /* 0x000fda0003f1c200 */
[----:B------:R-:W-:Y:S01]  /*2b10*/  @P0 FADD.FTZ R26, R2, 1 ;  /* 0x3f800000021a0421 */ /* 0x000fe20000010000 */
[----:B------:R-:W-:Y:S06]  /*2b20*/  @P0 BRA `(.L_x_299) ;  /* 0x0000000000280947 */ /* 0x000fec0003800000 */
[----:B------:R-:W-:-:S13]  /*2b30*/  FSETP.NEU.FTZ.AND P0, PT, |R2|, +INF , PT ;  /* 0x7f8000000200780b */ /* 0x000fda0003f1d200 */
[----:B------:R-:W-:Y:S01]  /*2b40*/  @P0 FFMA R25, R2, 1.84467440737095516160e+19, RZ ;  /* 0x5f80000002190823 */ /* 0x000fe200000000ff */
[----:B------:R-:W-:-:S03]  /*2b50*/  @!P0 MOV R26, R2 ;  /* 0x00000002001a8202 */ /* 0x000fc60000000f00 */
[----:B------:R-:W0:Y:S02]  /*2b60*/  @P0 MUFU.RSQ R24, R25 ;  /* 0x0000001900180308 */ /* 0x000e240000001400 */
[----:B0-----:R-:W-:Y:S01]  /*2b70*/  @P0 FMUL.FTZ R4, R25, R24 ;  /* 0x0000001819040220 */ /* 0x001fe20000410000 */
[----:B------:R-:W-:-:S03]  /*2b80*/  @P0 FMUL.FTZ R24, R24, 0.5 ;  /* 0x3f00000018180820 */ /* 0x000fc60000410000 */
[----:B------:R-:W-:-:S04]  /*2b90*/  @P0 FADD.FTZ R3, -R4, -RZ ;  /* 0x800000ff04030221 */ /* 0x000fc80000010100 */
[----:B------:R-:W-:-:S04]  /*2ba0*/  @P0 FFMA R3, R4, R3, R25 ;  /* 0x0000000304030223 */ /* 0x000fc80000000019 */
[----:B------:R-:W-:-:S04]  /*2bb0*/  @P0 FFMA R3, R3, R24, R4 ;  /* 0x0000001803030223 */ /* 0x000fc80000000004 */
[----:B------:R-:W-:-:S07]  /*2bc0*/  @P0 FMUL.FTZ R26, R3, 2.3283064365386962891e-10 ;  /* 0x2f800000031a0820 */ /* 0x000fce0000410000 */
.L_x_299:
[----:B------:R-:W-:Y:S01]  /*2bd0*/  HFMA2 R3, -RZ, RZ, 0, 0 ;  /* 0x00000000ff037431 */ /* 0x000fe200000001ff */
[----:B------:R-:W-:-:S04]  /*2be0*/  MOV R2, R0 ;  /* 0x0000000000027202 */ /* 0x000fc80000000f00 */
[----:B------:R-:W-:Y:S05]  /*2bf0*/  RET.REL.NODEC R2 `(dx_fn) ;  /* 0xffffffd402007950 */ /* 0x000fea0003c3ffff */
        .weak           $__internal_10_$__cuda_sm3x_div_rn_noftz_f32_slowpath
        .type           $__internal_10_$__cuda_sm3x_div_rn_noftz_f32_slowpath,@function
        .size           $__internal_10_$__cuda_sm3x_div_rn_noftz_f32_slowpath,(.L_x_604 - $__internal_10_$__cuda_sm3x_div_rn_noftz_f32_slowpath)
$__internal_10_$__cuda_sm3x_div_rn_noftz_f32_slowpath:
[----:B------:R-:W-:Y:S01]  /*2c00*/  SHF.R.U32.HI R4, RZ, 0x17, R0 ;  /* 0x00000017ff047819 */ /* 0x000fe20000011600 */
[----:B------:R-:W-:Y:S01]  /*2c10*/  BSSY.RECONVERGENT B1, `(.L_x_300) ;  /* 0x0000063000017945 */ /* 0x000fe20003800200 */
[----:B------:R-:W-:Y:S02]  /*2c20*/  SHF.R.U32.HI R26, RZ, 0x17, R3 ;  /* 0x00000017ff1a7819 */ /* 0x000fe40000011603 */
[----:B------:R-:W-:Y:S02]  /*2c30*/  LOP3.LUT R4, R4, 0xff, RZ, 0xc0, !PT ;  /* 0x000000ff04047812 */ /* 0x000fe400078ec0ff */
[----:B------:R-:W-:Y:S02]  /*2c40*/  LOP3.LUT R26, R26, 0xff, RZ, 0xc0, !PT ;  /* 0x000000ff1a1a7812 */ /* 0x000fe400078ec0ff */
[----:B------:R-:W-:Y:S02]  /*2c50*/  IADD3 R25, PT, PT, R4, -0x1, RZ ;  /* 0xffffffff04197810 */ /* 0x000fe40007ffe0ff */
[----:B------:R-:W-:-:S02]  /*2c60*/  IADD3 R27, PT, PT, R26, -0x1, RZ ;  /* 0xffffffff1a1b7810 */ /* 0x000fc40007ffe0ff */
        /* <DEDUP_REMOVED lines=23> */
[----:B------:R-:W-:Y:S01]  /*2de0*/  @!P0 FFMA R3, R3, 1.84467440737095516160e+19, RZ ;  /* 0x5f80000003038823 */ /* 0x000fe200000000ff */
[----:B------:R-:W-:Y:S01]  /*2df0*/  @!P0 MOV R2, 0xffffffc0 ;  /* 0xffffffc000028802 */ /* 0x000fe20000000f00 */
[----:B------:R-:W-:-:S03]  /*2e00*/  @!P1 FFMA R0, R0, 1.84467440737095516160e+19, RZ ;  /* 0x5f80000000009823 */ /* 0x000fc600000000ff */
[----:B------:R-:W-:-:S07]  /*2e10*/  @!P1 IADD3 R2, PT, PT, R2, 0x40, RZ ;  /* 0x0000004002029810 */ /* 0x000fce0007ffe0ff */
.L_x_301:
[----:B------:R-:W-:Y:S01]  /*2e20*/  LEA R25, R4, 0xc0800000, 0x17 ;  /* 0xc080000004197811 */ /* 0x000fe200078eb8ff */
[----:B------:R-:W-:Y:S01]  /*2e30*/  BSSY.RECONVERGENT B2, `(.L_x_306) ;  /* 0x0000036000027945 */ /* 0x000fe20003800200 */
[----:B------:R-:W-:Y:S02]  /*2e40*/  IADD3 R26, PT, PT, R26, -0x7f, RZ ;  /* 0xffffff811a1a7810 */ /* 0x000fe40007ffe0ff */
[----:B------:R-:W-:-:S03]  /*2e50*/  IADD3 R28, PT, PT, -R25, R0, RZ ;  /* 0x00000000191c7210 */ /* 0x000fc60007ffe1ff */
[----:B------:R-:W-:Y:S01]  /*2e60*/  IMAD R3, R26, -0x800000, R3 ;  /* 0xff8000001a037824 */ /* 0x000fe200078e0203 */
[----:B------:R-:W0:Y:S01]  /*2e70*/  MUFU.RCP R0, R28 ;  /* 0x0000001c00007308 */ /* 0x000e220000001000 */
[----:B------:R-:W-:-:S04]  /*2e80*/  FADD.FTZ R25, -R28, -RZ ;  /* 0x800000ff1c197221 */ /* 0x000fc80000010100 */
[----:B0-----:R-:W-:-:S04]  /*2e90*/  FFMA R27, R0, R25, 1 ;  /* 0x3f800000001b7423 */ /* 0x001fc80000000019 */
[----:B------:R-:W-:Y:S01]  /*2ea0*/  FFMA R0, R0, R27, R0 ;  /* 0x0000001b00007223 */ /* 0x000fe20000000000 */
[----:B------:R-:W-:-:S03]  /*2eb0*/  IADD3 R27, PT, PT, R26, 0x7f, -R4 ;  /* 0x0000007f1a1b7810 */ /* 0x000fc60007ffe804 */
[----:B------:R-:W-:Y:S01]  /*2ec0*/  FFMA R4, R3, R0, RZ ;  /* 0x0000000003047223 */ /* 0x000fe200000000ff */
[----:B------:R-:W-:-:S03]  /*2ed0*/  IADD3 R2, PT, PT, R27, R2, RZ ;  /* 0x000000021b027210 */ /* 0x000fc60007ffe0ff */
        /* <DEDUP_REMOVED lines=18> */
[CCC-:B------:R-:W-:Y:S01]  /*3000*/  FFMA.RP R27, R0.reuse, R25.reuse, R4.reuse ;  /* 0x00000019001b7223 */ /* 0x1c0fe20000008004 */
[----:B------:R-:W-:Y:S01]  /*3010*/  FFMA.RM R0, R0, R25, R4 ;  /* 0x0000001900007223 */ /* 0x000fe20000004004 */
[----:B------:R-:W-:Y:S02]  /*3020*/  ISETP.NE.AND P4, PT, R26, RZ, PT ;  /* 0x000000ff1a00720c */ /* 0x000fe40003f85270 */
[----:B------:R-:W-:Y:S02]  /*3030*/  LOP3.LUT R2, R2, 0x7fffff, RZ, 0xc0, !PT ;  /* 0x007fffff02027812 */ /* 0x000fe400078ec0ff */
[----:B------:R-:W-:Y:S02]  /*3040*/  ISETP.NE.AND P1, PT, R26, RZ, PT ;  /* 0x000000ff1a00720c */ /* 0x000fe40003f25270 */
[----:B------:R-:W-:Y:S02]  /*3050*/  LOP3.LUT R25, R2, 0x800000, RZ, 0xfc, !PT ;  /* 0x0080000002197812 */ /* 0x000fe400078efcff */
[----:B------:R-:W-:-:S02]  /*3060*/  IADD3 R2, PT, PT, R26, 0x20, RZ ;  /* 0x000000201a027810 */ /* 0x000fc40007ffe0ff */
[----:B------:R-:W-:Y:S02]  /*3070*/  IADD3 R26, PT, PT, -R26, RZ, RZ ;  /* 0x000000ff1a1a7210 */ /* 0x000fe40007ffe1ff */
[----:B------:R-:W-:Y:S02]  /*3080*/  SHF.L.U32 R2, R25, R2, RZ ;  /* 0x0000000219027219 */ /* 0x000fe400000006ff */
[----:B------:R-:W-:Y:S02]  /*3090*/  FSETP.NEU.FTZ.AND P0, PT, R27, R0, PT ;  /* 0x000000001b00720b */ /* 0x000fe40003f1d000 */
[----:B------:R-:W-:Y:S02]  /*30a0*/  SEL R26, R26, RZ, P4 ;  /* 0x000000ff1a1a7207 */ /* 0x000fe40002000000 */
[----:B------:R-:W-:Y:S02]  /*30b0*/  ISETP.NE.AND P1, PT, R2, RZ, P1 ;  /* 0x000000ff0200720c */ /* 0x000fe40000f25270 */
[----:B------:R-:W-:-:S02]  /*30c0*/  SHF.R.U32.HI R25, RZ, R26, R25 ;  /* 0x0000001aff197219 */ /* 0x000fc40000011619 */
[----:B------:R-:W-:Y:S02]  /*30d0*/  PLOP3.LUT P0, PT, P0, P1, PT, 0xf8, 0x8f ;  /* 0x00000000008f781c */ /* 0x000fe40000703f70 */
[----:B------:R-:W-:Y:S02]  /*30e0*/  SHF.R.U32.HI R2, RZ, 0x1, R25 ;  /* 0x00000001ff027819 */ /* 0x000fe40000011619 */
[----:B------:R-:W-:-:S04]  /*30f0*/  SEL R27, RZ, 0x1, !P0 ;  /* 0x00000001ff1b7807 */ /* 0x000fc80004000000 */
[----:B------:R-:W-:-:S04]  /*3100*/  LOP3.LUT R0, R27, 0x1, R2, 0xf8, !PT ;  /* 0x000000011b007812 */ /* 0x000fc800078ef802 */
[----:B------:R-:W-:-:S04]  /*3110*/  LOP3.LUT R25, R0, R25, RZ, 0xc0, !PT ;  /* 0x0000001900197212 */ /* 0x000fc800078ec0ff */
[----:B------:R-:W-:-:S04]  /*3120*/  IADD3 R2, PT, PT, R2, R25, RZ ;  /* 0x0000001902027210 */ /* 0x000fc80007ffe0ff */
[----:B------:R-:W-:Y:S01]  /*3130*/  LOP3.LUT R3, R2, R3, RZ, 0xfc, !PT ;  /* 0x0000000302037212 */ /* 0x000fe200078efcff */
[----:B------:R-:W-:Y:S06]  /*3140*/  BRA `(.L_x_309) ;  /* 0x0000000000107947 */ /* 0x000fec0003800000 */
.L_x_308:
[----:B------:R-:W-:-:S04]  /*3150*/  LOP3.LUT R3, R3, 0x80000000, RZ, 0xc0, !PT ;  /* 0x8000000003037812 */ /* 0x000fc800078ec0ff */
[----:B------:R-:W-:Y:S01]  /*3160*/  LOP3.LUT R3, R3, 0x7f800000, RZ, 0xfc, !PT ;  /* 0x7f80000003037812 */ /* 0x000fe200078efcff */
[----:B------:R-:W-:Y:S06]  /*3170*/  BRA `(.L_x_309) ;  /* 0x0000000000047947 */ /* 0x000fec0003800000 */
.L_x_307:
[----:B------:R-:W-:-:S07]  /*3180*/  LEA R3, R2, R3, 0x17 ;  /* 0x0000000302037211 */ /* 0x000fce00078eb8ff */
.L_x_309:
[----:B------:R-:W-:Y:S05]  /*3190*/  BSYNC.RECONVERGENT B2 ;  /* 0x0000000000027941 */ /* 0x000fea0003800200 */
.L_x_306:
[----:B------:R-:W-:Y:S01]  /*31a0*/  MOV R0, R3 ;  /* 0x0000000300007202 */ /* 0x000fe20000000f00 */
[----:B------:R-:W-:Y:S06]  /*31b0*/  BRA `(.L_x_310) ;  /* 0x0000000000207947 */ /* 0x000fec0003800000 */
.L_x_305:
[----:B------:R-:W-:-:S04]  /*31c0*/  LOP3.LUT R0, R0, 0x80000000, R3, 0x48, !PT ;  /* 0x8000000000007812 */ /* 0x000fc800078e4803 */
[----:B------:R-:W-:Y:S01]  /*31d0*/  LOP3.LUT R0, R0, 0x7f800000, RZ, 0xfc, !PT ;  /* 0x7f80000000007812 */ /* 0x000fe200078efcff */
[----:B------:R-:W-:Y:S06]  /*31e0*/  BRA `(.L_x_310) ;  /* 0x0000000000147947 */ /* 0x000fec0003800000 */
.L_x_304:
[----:B------:R-:W-:Y:S01]  /*31f0*/  LOP3.LUT R0, R0, 0x80000000, R3, 0x48, !PT ;  /* 0x8000000000007812 */ /* 0x000fe200078e4803 */
[----:B------:R-:W-:Y:S06]  /*3200*/  BRA `(.L_x_310) ;  /* 0x00000000000c7947 */ /* 0x000fec0003800000 */
.L_x_303:
[----:B------:R-:W0:Y:S01]  /*3210*/  MUFU.RSQ R0, -QNAN ;  /* 0xffc0000000007908 */ /* 0x000e220000001400 */
[----:B------:R-:W-:Y:S05]  /*3220*/  BRA `(.L_x_310) ;  /* 0x0000000000047947 */ /* 0x000fea0003800000 */
.L_x_302:
[----:B------:R-:W-:-:S07]  /*3230*/  FADD.FTZ R0, R3, R0 ;  /* 0x0000000003007221 */ /* 0x000fce0000010000 */
.L_x_310:
[----:B------:R-:W-:Y:S05]  /*3240*/  BSYNC.RECONVERGENT B1 ;  /* 0x0000000000017941 */ /* 0x000fea0003800200 */
.L_x_300:
[----:B------:R-:W-:-:S04]  /*3250*/  HFMA2 R25, -RZ, RZ, 0, 0 ;  /* 0x00000000ff197431 */ /* 0x000fc800000001ff */
[----:B0-----:R-:W-:Y:S05]  /*3260*/  RET.REL.NODEC R24 `(dx_fn) ;  /* 0xffffffcc18647950 */ /* 0x001fea0003c3ffff */
.L_x_311:
        /* <DEDUP_REMOVED lines=9> */
.L_x_604:


//--------------------- .text.meanDelta           --------------------------
	.section	.text.meanDelta,"ax",@progbits
	.align	128
        .global         meanDelta
        .type           meanDelta,@function
        .size           meanDelta,(.L_x_623 - meanDelta)
        .other          meanDelta,@"STO_CUDA_ENTRY STV_DEFAULT"
meanDelta:
.text.meanDelta:
        /* <DEDUP_REMOVED lines=8> */
[----:B------:R-:W0:Y:S01]  /*0080*/  LDCU UR6, c[0x0][0x3a0] ;  /* 0x00007400ff0677ac */ /* 0x000e220008000800 */
[----:B------:R-:W1:Y:S01]  /*0090*/  LDC.64 R8, c[0x0][0x390] ;  /* 0x0000e400ff087b82 */ /* 0x000e620000000a00 */
[----:B------:R-:W2:Y:S01]  /*00a0*/  LDCU UR4, c[0x0][0x370] ;  /* 0x00006e00ff0477ac */ /* 0x000ea20008000800 */
[----:B------:R-:W3:Y:S06]  /*00b0*/  LDCU.64 UR8, c[0x0][0x358] ;  /* 0x00006b00ff0877ac */ /* 0x000eec0008000a00 */
[----:B------:R-:W4:Y:S01]  /*00c0*/  LDC.64 R10, c[0x0][0x398] ;  /* 0x0000e600ff0a7b82 */ /* 0x000f220000000a00 */
[----:B0-----:R-:W-:Y:S01]  /*00d0*/  UISETP.GT.AND UP0, UPT, UR6, URZ, UPT ;  /* 0x000000ff0600728c */ /* 0x001fe2000bf04270 */
[----:B--2---:R-:W-:-:S08]  /*00e0*/  IMAD R2, R0, UR4, RZ ;  /* 0x0000000400027c24 */ /* 0x004fd0000f8e02ff */
[----:B---3--:R-:W-:Y:S05]  /*00f0*/  BRA.U UP0, `(.L_x_312) ;  /* 0x0000000100207547 */ /* 0x008fea000b800000 */
.L_x_313:
[----:B-1----:R-:W-:-:S04]  /*0100*/  IMAD.WIDE R4, R3, 0x4, R8 ;  /* 0x0000000403047825 */ /* 0x002fc800078e0208 */
[----:B----4-:R-:W-:Y:S01]  /*0110*/  IMAD.WIDE R6, R3, 0x4, R10 ;  /* 0x0000000403067825 */ /* 0x010fe200078e020a */
[----:B------:R0:W-:Y:S01]  /*0120*/  STG.E desc[UR8][R4.64], RZ ;  /* 0x000000ff04007986 */ /* 0x0001e2000c101908 */
[----:B------:R-:W-:-:S03]  /*0130*/  IADD3 R3, PT, PT, R2, R3, RZ ;  /* 0x0000000302037210 */ /* 0x000fc60007ffe0ff */
[----:B------:R0:W-:Y:S01]  /*0140*/  STG.E desc[UR8][R6.64], RZ ;  /* 0x000000ff06007986 */ /* 0x0001e2000c101908 */
[----:B------:R-:W-:-:S13]  /*0150*/  ISETP.GE.AND P0, PT, R3, UR5, PT ;  /* 0x0000000503007c0c */ /* 0x000fda000bf06270 */
[----:B0-----:R-:W-:Y:S05]  /*0160*/  @!P0 BRA `(.L_x_313) ;  /* 0xfffffffc00e48947 */ /* 0x001fea000383ffff */
[----:B------:R-:W-:Y:S05]  /*0170*/  EXIT ;  /* 0x000000000000794d */ /* 0x000fea0003800000 */
.L_x_312:
[----:B------:R-:W0:Y:S01]  /*0180*/  LDCU UR4, c[0x0][0x3a8] ;  /* 0x00007500ff0477ac */ /* 0x000e220008000800 */
[----:B------:R-:W2:Y:S08]  /*0190*/  LDC.64 R4, c[0x0][0x390] ;  /* 0x0000e400ff047b82 */ /* 0x000eb00000000a00 */
[----:B-1----:R-:W1:Y:S01]  /*01a0*/  LDC.64 R8, c[0x0][0x398] ;  /* 0x0000e600ff087b82 */ /* 0x002e620000000a00 */
[----:B0-----:R-:W-:-:S09]  /*01b0*/  UISETP.GT.AND UP0, UPT, UR4, URZ, UPT ;  /* 0x000000ff0400728c */ /* 0x001fd2000bf04270 */
[----:B------:R-:W-:Y:S05]  /*01c0*/  BRA.U UP0, `(.L_x_314) ;  /* 0x0000000100207547 */ /* 0x000fea000b800000 */
.L_x_315:
[----:B--2---:R-:W-:-:S04]  /*01d0*/  IMAD.WIDE R6, R3, 0x4, R4 ;  /* 0x0000000403067825 */ /* 0x004fc800078e0204 */
[----:B-1--4-:R-:W-:Y:S01]  /*01e0*/  IMAD.WIDE R10, R3, 0x4, R8 ;  /* 0x00000004030a7825 */ /* 0x012fe200078e0208 */
[----:B------:R0:W-:Y:S01]  /*01f0*/  STG.E desc[UR8][R6.64], RZ ;  /* 0x000000ff06007986 */ /* 0x0001e2000c101908 */
[----:B------:R-:W-:-:S03]  /*0200*/  IADD3 R3, PT, PT, R2, R3, RZ ;  /* 0x0000000302037210 */ /* 0x000fc60007ffe0ff */
[----:B------:R0:W-:Y:S01]  /*0210*/  STG.E desc[UR8][R10.64], RZ ;  /* 0x000000ff0a007986 */ /* 0x0001e2000c101908 */
[----:B------:R-:W-:-:S13]  /*0220*/  ISETP.GE.AND P0, PT, R3, UR5, PT ;  /* 0x0000000503007c0c */ /* 0x000fda000bf06270 */
[----:B0-----:R-:W-:Y:S05]  /*0230*/  @!P0 BRA `(.L_x_315) ;  /* 0xfffffffc00e48947 */ /* 0x001fea000383ffff */
[----:B------:R-:W-:Y:S05]  /*0240*/  EXIT ;  /* 0x000000000000794d */ /* 0x000fea0003800000 */
.L_x_314:
[----:B------:R-:W0:Y:S08]  /*0250*/  LDC R6, c[0x0][0x3ac] ;  /* 0x0000eb00ff067b82 */ /* 0x000e300000000800 */
[----:B--2---:R-:W2:Y:S08]  /*0260*/  LDC.64 R4, c[0x0][0x390] ;  /* 0x0000e400ff047b82 */ /* 0x004eb00000000a00 */
[----:B-1----:R-:W1:Y:S01]  /*0270*/  LDC.64 R8, c[0x0][0x398] ;  /* 0x0000e600ff087b82 */ /* 0x002e620000000a00 */
[----:B0-----:R-:W-:-:S13]  /*0280*/  ISETP.GT.AND P0, PT, R6, RZ, PT ;  /* 0x000000ff0600720c */ /* 0x001fda0003f04270 */
[----:B--2---:R-:W-:Y:S05]  /*0290*/  @P0 BRA `(.L_x_316) ;  /* 0x0000000000200947 */ /* 0x004fea0003800000 */
.L_x_317:
[----:B------:R-:W-:-:S04]  /*02a0*/  IMAD.WIDE R6, R3, 0x4, R4 ;  /* 0x0000000403067825 */ /* 0x000fc800078e0204 */
[----:B-1--4-:R-:W-:Y:S01]  /*02b0*/  IMAD.WIDE R10, R3, 0x4, R8 ;  /* 0x00000004030a7825 */ /* 0x012fe200078e0208 */
[----:B------:R0:W-:Y:S01]  /*02c0*/  STG.E desc[UR8][R6.64], RZ ;  /* 0x000000ff06007986 */ /* 0x0001e2000c101908 */
[----:B------:R-:W-:-:S03]  /*02d0*/  IADD3 R3, PT, PT, R2, R3, RZ ;  /* 0x0000000302037210 */ /* 0x000fc60007ffe0ff */
[----:B------:R0:W-:Y:S01]  /*02e0*/  STG.E desc[UR8][R10.64], RZ ;  /* 0x000000ff0a007986 */ /* 0x0001e2000c101908 */
[----:B------:R-:W-:-:S13]  /*02f0*/  ISETP.GE.AND P0, PT, R3, UR5, PT ;  /* 0x0000000503007c0c */ /* 0x000fda000bf06270 */
[----:B0-----:R-:W-:Y:S05]  /*0300*/  @!P0 BRA `(.L_x_317) ;  /* 0xfffffffc00e48947 */ /* 0x001fea000383ffff */
[----:B------:R-:W-:Y:S05]  /*0310*/  EXIT ;  /* 0x000000000000794d */ /* 0x000fea0003800000 */
.L_x_316:
[----:B------:R-:W0:Y:S01]  /*0320*/  LDCU.64 UR4, c[0x0][0x380] ;  /* 0x00007000ff0477ac */ /* 0x000e220008000a00 */
[C---:B------:R-:W-:Y:S02]  /*0330*/  LOP3.LUT R2, R6.reuse, 0x7ffffff8, RZ, 0xc0, !PT ;  /* 0x7ffffff806027812 */ /* 0x040fe400078ec0ff */
[C---:B------:R-:W-:Y:S01]  /*0340*/  LOP3.LUT R4, R6.reuse, 0x7, RZ, 0xc0, !PT ;  /* 0x0000000706047812 */ /* 0x040fe200078ec0ff */
[----:B------:R-:W2:Y:S01]  /*0350*/  LDCU UR7, c[0x0][0x3b0] ;  /* 0x00007600ff0777ac */ /* 0x000ea20008000800 */
[----:B------:R-:W-:Y:S02]  /*0360*/  LOP3.LUT R5, R6, 0x3, RZ, 0xc0, !PT ;  /* 0x0000000306057812 */ /* 0x000fe400078ec0ff */
[----:B------:R-:W-:Y:S01]  /*0370*/  IADD3 R6, PT, PT, -R2, RZ, RZ ;  /* 0x000000ff02067210 */ /* 0x000fe20007ffe1ff */
[----:B0-----:R-:W-:-:S04]  /*0380*/  UIADD3 UR4, UP0, UPT, UR4, 0x10, URZ ;  /* 0x0000001004047890 */ /* 0x001fc8000ff1e0ff */
[----:B--2---:R-:W-:-:S12]  /*0390*/  UIADD3.X UR5, UPT, UPT, URZ, UR5, URZ, UP0, !UPT ;  /* 0x00000005ff057290 */ /* 0x004fd800087fe4ff */
.L_x_324:
[----:B-1----:R-:W-:Y:S01]  /*03a0*/  HFMA2 R8, -RZ, RZ, 0, 0 ;  /* 0x00000000ff087431 */ /* 0x002fe200000001ff */
[----:B------:R-:W-:-:S07]  /*03b0*/  CS2R R20, SRZ ;  /* 0x0000000000147805 */ /* 0x000fce000001ff00 */
.L_x_323:
[----:B------:R-:W0:Y:S01]  /*03c0*/  LDCU.64 UR10, c[0x0][0x3a0] ;  /* 0x00007400ff0a77ac */ /* 0x000e220008000a00 */
[----:B------:R-:W-:Y:S01]  /*03d0*/  MOV R9, RZ ;  /* 0x000000ff00097202 */ /* 0x000fe20000000f00 */
[C---:B0-----:R-:W-:Y:S01]  /*03e0*/  IMAD R7, R8.reuse, UR11, R3 ;  /* 0x0000000b08077c24 */ /* 0x041fe2000f8e0203 */
[----:B------:R-:W-:-:S04]  /*03f0*/  IADD3 R8, PT, PT, R8, 0x1, RZ ;  /* 0x0000000108087810 */ /* 0x000fc80007ffe0ff */
[----:B------:R-:W-:-:S13]  /*0400*/  ISETP.NE.AND P0, PT, R8, UR10, PT ;  /* 0x0000000a08007c0c */ /* 0x000fda000bf05270 */
.L_x_322:
[----:B----4-:R-:W0:Y:S01]  /*0410*/  LDC.64 R10, c[0x0][0x3a8] ;  /* 0x0000ea00ff0a7b82 */ /* 0x010e220000000a00 */
[----:B------:R-:W-:Y:S02]  /*0420*/  MOV R23, RZ ;  /* 0x000000ff00177202 */ /* 0x000fe40000000f00 */
[----:B0-----:R-:W-:Y:S01]  /*0430*/  ISETP.GE.U32.AND P2, PT, R11, 0x8, PT ;  /* 0x000000080b00780c */ /* 0x001fe20003f46070 */
[----:B------:R-:W-:Y:S01]  /*0440*/  IMAD R12, R7, R10, R9 ;  /* 0x0000000a070c7224 */ /* 0x000fe200078e0209 */
[----:B------:R-:W-:-:S04]  /*0450*/  IADD3 R9, PT, PT, R9, 0x1, RZ ;  /* 0x0000000109097810 */ /* 0x000fc80007ffe0ff */
[----:B------:R-:W-:Y:S01]  /*0460*/  ISETP.NE.AND P1, PT, R9, R10, PT ;  /* 0x0000000a0900720c */ /* 0x000fe20003f25270 */
[----:B------:R-:W-:-:S06]  /*0470*/  IMAD R10, R12, R11, RZ ;  /* 0x0000000b0c0a7224 */ /* 0x000fcc00078e02ff */
[----:B------:R-:W-:Y:S06]  /*0480*/  @!P2 BRA `(.L_x_318) ;  /* 0x0000000000d0a947 */ /* 0x000fec0003800000 */
[----:B------:R-:W-:Y:S02]  /*0490*/  MOV R17, R10 ;  /* 0x0000000a00117202 */ /* 0x000fe40000000f00 */
[----:B------:R-:W-:-:S07]  /*04a0*/  MOV R16, R6 ;  /* 0x0000000600107202 */ /* 0x000fce0000000f00 */
.L_x_319:
[----:B------:R-:W0:Y:S01]  /*04b0*/  LDC.64 R12, c[0x0][0x388] ;  /* 0x0000e200ff0c7b82 */ /* 0x000e220000000a00 */
[----:B------:R-:W-:Y:S02]  /*04c0*/  MOV R14, UR4 ;  /* 0x00000004000e7c02 */ /* 0x000fe40008000f00 */
[----:B------:R-:W-:-:S03]  /*04d0*/  MOV R15, UR5 ;  /* 0x00000005000f7c02 */ /* 0x000fc60008000f00 */
[----:B------:R-:W-:-:S05]  /*04e0*/  IMAD.WIDE R14, R17, 0x4, R14 ;  /* 0x00000004110e7825 */ /* 0x000fca00078e020e */
[----:B------:R-:W2:Y:S04]  /*04f0*/  LDG.E R18, desc[UR8][R14.64+-0x10] ;  /* 0xfffff0080e127981 */ /* 0x000ea8000c1e1900 */
[----:B------:R-:W3:Y:S04]  /*0500*/  LDG.E R24, desc[UR8][R14.64+-0xc] ;  /* 0xfffff4080e187981 */ /* 0x000ee8000c1e1900 */
[----:B------:R-:W4:Y:S01]  /*0510*/  LDG.E R22, desc[UR8][R14.64+-0x8] ;  /* 0xfffff8080e167981 */ /* 0x000f22000c1e1900 */
[----:B0-----:R-:W-:-:S03]  /*0520*/  IMAD.WIDE R12, R17, 0x4, R12 ;  /* 0x00000004110c7825 */ /* 0x001fc600078e020c */
[----:B------:R-:W5:Y:S04]  /*0530*/  LDG.E R26, desc[UR8][R14.64+0x4] ;  /* 0x000004080e1a7981 */ /* 0x000f68000c1e1900 */
[----:B------:R-:W4:Y:S04]  /*0540*/  LDG.E R19, desc[UR8][R12.64] ;  /* 0x000000080c137981 */ /* 0x000f28000c1e1900 */
[----:B------:R-:W5:Y:S04]  /*0550*/  LDG.E R27, desc[UR8][R12.64+0x4] ;  /* 0x000004080c1b7981 */ /* 0x000f68000c1e1900 */
[----:B------:R-:W5:Y:S04]  /*0560*/  LDG.E R23, desc[UR8][R12.64+0x8] ;  /* 0x000008080c177981 */ /* 0x000f68000c1e1900 */
[----:B------:R-:W5:Y:S04]  /*0570*/  LDG.E R28, desc[UR8][R14.64+0xc] ;  /* 0x00000c080e1c7981 */ /* 0x000f68000c1e1900 */
[----:B------:R-:W5:Y:S01]  /*0580*/  LDG.E R29, desc[UR8][R12.64+0x1c] ;  /* 0x00001c080c1d7981 */ /* 0x000f62000c1e1900 */
[----:B--2---:R-:W-:-:S03]  /*0590*/  FFMA R25, R18, UR7, R21 ;  /* 0x0000000712197c23 */ /* 0x004fc60008000015 */
[----:B------:R-:W2:Y:S01]  /*05a0*/  LDG.E R21, desc[UR8][R14.64+-0x4] ;  /* 0xfffffc080e157981 */ /* 0x000ea2000c1e1900 */
[----:B---3--:R-:W-:Y:S01]  /*05b0*/  FFMA R25, R24, UR7, R25 ;  /* 0x0000000718197c23 */ /* 0x008fe20008000019 */
[----:B----4-:R-:W-:Y:S02]  /*05c0*/  FMUL R19, R18, R19 ;  /* 0x0000001312137220 */ /* 0x010fe40000400000 */
[----:B------:R-:W2:Y:S02]  /*05d0*/  LDG.E R18, desc[UR8][R12.64+0xc] ;  /* 0x00000c080c127981 */ /* 0x000ea4000c1e1900 */
[----:B------:R-:W-:Y:S01]  /*05e0*/  FFMA R19, R19, UR7, R20 ;  /* 0x0000000713137c23 */ /* 0x000fe20008000014 */
[----:B-----5:R-:W-:Y:S01]  /*05f0*/  FMUL R24, R24, R27 ;  /* 0x0000001b18187220 */ /* 0x020fe20000400000 */
[----:B------:R-:W3:Y:S01]  /*0600*/  LDG.E R20, desc[UR8][R14.64] ;  /* 0x000000080e147981 */ /* 0x000ee2000c1e1900 */
[----:B------:R-:W-:Y:S02]  /*0610*/  FMUL R23, R22, R23 ;  /* 0x0000001716177220 */ /* 0x000fe40000400000 */
[----:B------:R-:W-:Y:S01]  /*0620*/  FFMA R24, R24, UR7, R19 ;  /* 0x0000000718187c23 */ /* 0x000fe20008000013 */
[----:B------:R-:W4:Y:S01]  /*0630*/  LDG.E R27, desc[UR8][R12.64+0x18] ;  /* 0x000018080c1b7981 */ /* 0x000f22000c1e1900 */
[----:B------:R-:W-:-:S03]  /*0640*/  FFMA R22, R22, UR7, R25 ;  /* 0x0000000716167c23 */ /* 0x000fc60008000019 */
[----:B------:R-:W5:Y:S01]  /*0650*/  LDG.E R19, desc[UR8][R12.64+0x10] ;  /* 0x000010080c137981 */ /* 0x000f62000c1e1900 */
[----:B------:R-:W-:-:S03]  /*0660*/  FFMA R25, R23, UR7, R24 ;  /* 0x0000000717197c23 */ /* 0x000fc60008000018 */
[----:B------:R-:W4:Y:S04]  /*0670*/  LDG.E R23, desc[UR8][R12.64+0x14] ;  /* 0x000014080c177981 */ /* 0x000f28000c1e1900 */
[----:B------:R-:W4:Y:S01]  /*0680*/  LDG.E R24, desc[UR8][R14.64+0x8] ;  /* 0x000008080e187981 */ /* 0x000f22000c1e1900 */
[----:B------:R-:W-:-:S04]  /*0690*/  IADD3 R16, PT, PT, R16, 0x8, RZ ;  /* 0x0000000810107810 */ /* 0x000fc80007ffe0ff */
[----:B------:R-:W-:Y:S01]  /*06a0*/  ISETP.NE.AND P2, PT, R16, RZ, PT ;  /* 0x000000ff1000720c */ /* 0x000fe20003f45270 */
[----:B------:R-:W-:Y:S01]  /*06b0*/  FMUL R29, R28, R29 ;  /* 0x0000001d1c1d7220 */ /* 0x000fe20000400000 */
[----:B------:R-:W-:Y:S01]  /*06c0*/  IADD3 R17, PT, PT, R17, 0x8, RZ ;  /* 0x0000000811117810 */ /* 0x000fe20007ffe0ff */
[C---:B--2---:R-:W-:Y:S01]  /*06d0*/  FMUL R18, R21.reuse, R18 ;  /* 0x0000001215127220 */ /* 0x044fe20000400000 */
[----:B------:R-:W-:-:S03]  /*06e0*/  FFMA R21, R21, UR7, R22 ;  /* 0x0000000715157c23 */ /* 0x000fc60008000016 */
[----:B------:R-:W-:Y:S01]  /*06f0*/  FFMA R18, R18, UR7, R25 ;  /* 0x0000000712127c23 */ /* 0x000fe20008000019 */
[C---:B---3--:R-:W-:Y:S01]  /*0700*/  FFMA R21, R20.reuse, UR7, R21 ;  /* 0x0000000714157c23 */ /* 0x048fe20008000015 */
[----:B-----5:R-:W-:-:S04]  /*0710*/  FMUL R19, R20, R19 ;  /* 0x0000001314137220 */ /* 0x020fc80000400000 */
[----:B------:R-:W-:Y:S01]  /*0720*/  FFMA R18, R19, UR7, R18 ;  /* 0x0000000713127c23 */ /* 0x000fe20008000012 */
[C---:B----4-:R-:W-:Y:S01]  /*0730*/  FMUL R23, R26.reuse, R23 ;  /* 0x000000171a177220 */ /* 0x050fe20000400000 */
[----:B------:R-:W-:Y:S01]  /*0740*/  FFMA R21, R26, UR7, R21 ;  /* 0x000000071a157c23 */ /* 0x000fe20008000015 */
[C---:B------:R-:W-:Y:S02]  /*0750*/  FMUL R27, R24.reuse, R27 ;  /* 0x0000001b181b7220 */ /* 0x040fe40000400000 */
[----:B------:R-:W-:Y:S01]  /*0760*/  FFMA R18, R23, UR7, R18 ;  /* 0x0000000717127c23 */ /* 0x000fe20008000012 */
[----:B------:R-:W-:-:S03]  /*0770*/  FFMA R21, R24, UR7, R21 ;  /* 0x0000000718157c23 */ /* 0x000fc60008000015 */
[----:B------:R-:W-:Y:S01]  /*0780*/  FFMA R18, R27, UR7, R18 ;  /* 0x000000071b127c23 */ /* 0x000fe20008000012 */
[----:B------:R-:W-:-:S03]  /*0790*/  FFMA R21, R28, UR7, R21 ;  /* 0x000000071c157c23 */ /* 0x000fc60008000015 */
[----:B------:R-:W-:Y:S01]  /*07a0*/  FFMA R20, R29, UR7, R18 ;  /* 0x000000071d147c23 */ /* 0x000fe20008000012 */
[----:B------:R-:W-:Y:S06]  /*07b0*/  @P2 BRA `(.L_x_319) ;  /* 0xfffffffc003c2947 */ /* 0x000fec000383ffff */
[----:B------:R-:W-:-:S07]  /*07c0*/  MOV R23, R2 ;  /* 0x0000000200177202 */ /* 0x000fce0000000f00 */
.L_x_318:
[----:B------:R-:W-:-:S13]  /*07d0*/  ISETP.NE.AND P2, PT, R4, RZ, PT ;  /* 0x000000ff0400720c */ /* 0x000fda0003f45270 */
[----:B------:R-:W-:Y:S05]  /*07e0*/  @!P2 BRA `(.L_x_320) ;  /* 0x0000000000f8a947 */ /* 0x000fea0003800000 */
[----:B------:R-:W-:Y:S02]  /*07f0*/  IADD3 R12, PT, PT, R4, -0x1, RZ ;  /* 0xffffffff040c7810 */ /* 0x000fe40007ffe0ff */
[----:B------:R-:W-:Y:S02]  /*0800*/  ISETP.NE.AND P3, PT, R5, RZ, PT ;  /* 0x000000ff0500720c */ /* 0x000fe40003f65270 */
[----:B------:R-:W-:-:S13]  /*0810*/  ISETP.GE.U32.AND P2, PT, R12, 0x3, PT ;  /* 0x000000030c00780c */ /* 0x000fda0003f46070 */
[----:B------:R-:W-:Y:S05]  /*0820*/  @!P2 BRA `(.L_x_321) ;  /* 0x00000000006ca947 */ /* 0x000fea0003800000 */
[----:B------:R-:W0:Y:S01]  /*0830*/  LDC.64 R14, c[0x0][0x380] ;  /* 0x0000e000ff0e7b82 */ /* 0x000e220000000a00 */
[----:B------:R-:W-:Y:S01]  /*0840*/  IADD3 R17, PT, PT, R10, R23, RZ ;  /* 0x000000170a117210 */ /* 0x000fe20007ffe0ff */
[----:B------:R-:W1:Y:S06]  /*0850*/  LDCU UR6, c[0x0][0x3b0] ;  /* 0x00007600ff0677ac */ /* 0x000e6c0008000800 */
[----:B------:R-:W2:Y:S01]  /*0860*/  LDC.64 R12, c[0x0][0x388] ;  /* 0x0000e200ff0c7b82 */ /* 0x000ea20000000a00 */
[----:B0-----:R-:W-:-:S05]  /*0870*/  IMAD.WIDE R14, R17, 0x4, R14 ;  /* 0x00000004110e7825 */ /* 0x001fca00078e020e */
[----:B------:R-:W1:Y:S01]  /*0880*/  LDG.E R24, desc[UR8][R14.64] ;  /* 0x000000080e187981 */ /* 0x000e62000c1e1900 */
[----:B--2---:R-:W-:-:S03]  /*0890*/  IMAD.WIDE R12, R17, 0x4, R12 ;  /* 0x00000004110c7825 */ /* 0x004fc600078e020c */
[----:B------:R-:W2:Y:S04]  /*08a0*/  LDG.E R18, desc[UR8][R14.64+0x4] ;  /* 0x000004080e127981 */ /* 0x000ea8000c1e1900 */
[----:B------:R-:W3:Y:S04]  /*08b0*/  LDG.E R25, desc[UR8][R12.64] ;  /* 0x000000080c197981 */ /* 0x000ee8000c1e1900 */
[----:B------:R-:W2:Y:S04]  /*08c0*/  LDG.E R27, desc[UR8][R12.64+0x4] ;  /* 0x000004080c1b7981 */ /* 0x000ea8000c1e1900 */
[----:B------:R-:W4:Y:S04]  /*08d0*/  LDG.E R16, desc[UR8][R14.64+0x8] ;  /* 0x000008080e107981 */ /* 0x000f28000c1e1900 */
[----:B------:R-:W4:Y:S04]  /*08e0*/  LDG.E R17, desc[UR8][R12.64+0x8] ;  /* 0x000008080c117981 */ /* 0x000f28000c1e1900 */
[----:B------:R-:W5:Y:S04]  /*08f0*/  LDG.E R19, desc[UR8][R14.64+0xc] ;  /* 0x00000c080e137981 */ /* 0x000f68000c1e1900 */
[----:B------:R-:W5:Y:S01]  /*0900*/  LDG.E R22, desc[UR8][R12.64+0xc] ;  /* 0x00000c080c167981 */ /* 0x000f62000c1e1900 */
[----:B------:R-:W-:Y:S01]  /*0910*/  IADD3 R23, PT, PT, R23, 0x4, RZ ;  /* 0x0000000417177810 */ /* 0x000fe20007ffe0ff */
[C---:B-1----:R-:W-:Y:S01]  /*0920*/  FFMA R21, R24.reuse, UR6, R21 ;  /* 0x0000000618157c23 */ /* 0x042fe20008000015 */
[----:B---3--:R-:W-:-:S04]  /*0930*/  FMUL R25, R24, R25 ;  /* 0x0000001918197220 */ /* 0x008fc80000400000 */
[----:B------:R-:W-:Y:S01]  /*0940*/  FFMA R25, R25, UR6, R20 ;  /* 0x0000000619197c23 */ /* 0x000fe20008000014 */
[C---:B--2---:R-:W-:Y:S01]  /*0950*/  FMUL R20, R18.reuse, R27 ;  /* 0x0000001b12147220 */ /* 0x044fe20000400000 */
[----:B------:R-:W-:-:S03]  /*0960*/  FFMA R21, R18, UR6, R21 ;  /* 0x0000000612157c23 */ /* 0x000fc60008000015 */
[----:B------:R-:W-:Y:S01]  /*0970*/  FFMA R20, R20, UR6, R25 ;  /* 0x0000000614147c23 */ /* 0x000fe20008000019 */
[C---:B----4-:R-:W-:Y:S01]  /*0980*/  FMUL R17, R16.reuse, R17 ;  /* 0x0000001110117220 */ /* 0x050fe20000400000 */
[----:B------:R-:W-:-:S03]  /*0990*/  FFMA R16, R16, UR6, R21 ;  /* 0x0000000610107c23 */ /* 0x000fc60008000015 */
[----:B------:R-:W-:Y:S01]  /*09a0*/  FFMA R20, R17, UR6, R20 ;  /* 0x0000000611147c23 */ /* 0x000fe20008000014 */
[C---:B-----5:R-:W-:Y:S01]  /*09b0*/  FMUL R15, R19.reuse, R22 ;  /* 0x00000016130f7220 */ /* 0x060fe20000400000 */
[----:B------:R-:W-:-:S03]  /*09c0*/  FFMA R21, R19, UR6, R16 ;  /* 0x0000000613157c23 */ /* 0x000fc60008000010 */
[----:B------:R-:W-:-:S07]  /*09d0*/  FFMA R20, R15, UR6, R20 ;  /* 0x000000060f147c23 */ /* 0x000fce0008000014 */
.L_x_321:
[----:B------:R-:W-:Y:S05]  /*09e0*/  @!P3 BRA `(.L_x_320) ;  /* 0x000000000078b947 */ /* 0x000fea0003800000 */
[----:B------:R-:W0:Y:S01]  /*09f0*/  LDC.64 R12, c[0x0][0x380] ;  /* 0x0000e000ff0c7b82 */ /* 0x000e220000000a00 */
[----:B------:R-:W-:Y:S02]  /*0a00*/  ISETP.NE.AND P2, PT, R5, 0x1, PT ;  /* 0x000000010500780c */ /* 0x000fe40003f45270 */
[----:B------:R-:W-:-:S05]  /*0a10*/  LOP3.LUT P3, RZ, R11, 0x1, RZ, 0xc0, !PT ;  /* 0x000000010bff7812 */ /* 0x000fca000786c0ff */
[----:B------:R-:W1:Y:S06]  /*0a20*/  LDC.64 R14, c[0x0][0x388] ;  /* 0x0000e200ff0e7b82 */ /* 0x000e6c0000000a00 */
[----:B------:R-:W-:Y:S02]  /*0a30*/  @P2 IADD3 R11, PT, PT, R10, R23, RZ ;  /* 0x000000170a0b2210 */ /* 0x000fe40007ffe0ff */
[----:B------:R-:W2:Y:S01]  /*0a40*/  LDC.64 R16, c[0x0][0x380] ;  /* 0x0000e000ff107b82 */ /* 0x000ea20000000a00 */
[----:B------:R-:W-:-:S04]  /*0a50*/  @P2 IADD3 R23, PT, PT, R23, 0x2, RZ ;  /* 0x0000000217172810 */ /* 0x000fc80007ffe0ff */
[----:B------:R-:W-:-:S03]  /*0a60*/  @P3 IADD3 R23, PT, PT, R10, R23, RZ ;  /* 0x000000170a173210 */ /* 0x000fc60007ffe0ff */
[----:B------:R-:W3:Y:S01]  /*0a70*/  LDC.64 R18, c[0x0][0x388] ;  /* 0x0000e200ff127b82 */ /* 0x000ee20000000a00 */
[----:B0-----:R-:W-:-:S05]  /*0a80*/  @P2 IMAD.WIDE R12, R11, 0x4, R12 ;  /* 0x000000040b0c2825 */ /* 0x001fca00078e020c */
[----:B------:R-:W4:Y:S01]  /*0a90*/  @P2 LDG.E R22, desc[UR8][R12.64] ;  /* 0x000000080c162981 */ /* 0x000f22000c1e1900 */
[----:B-1----:R-:W-:Y:S01]  /*0aa0*/  @P2 IMAD.WIDE R14, R11, 0x4, R14 ;  /* 0x000000040b0e2825 */ /* 0x002fe200078e020e */
[----:B------:R-:W0:Y:S02]  /*0ab0*/  @P3 LDC R26, c[0x0][0x3b0] ;  /* 0x0000ec00ff1a3b82 */ /* 0x000e240000000800 */
[----:B------:R-:W5:Y:S04]  /*0ac0*/  @P2 LDG.E R11, desc[UR8][R12.64+0x4] ;  /* 0x000004080c0b2981 */ /* 0x000f68000c1e1900 */
[----:B------:R-:W4:Y:S01]  /*0ad0*/  @P2 LDG.E R10, desc[UR8][R14.64] ;  /* 0x000000080e0a2981 */ /* 0x000f22000c1e1900 */
[----:B--2---:R-:W-:-:S03]  /*0ae0*/  @P3 IMAD.WIDE R16, R23, 0x4, R16 ;  /* 0x0000000417103825 */ /* 0x004fc600078e0210 */
[----:B------:R-:W5:Y:S04]  /*0af0*/  @P2 LDG.E R24, desc[UR8][R14.64+0x4] ;  /* 0x000004080e182981 */ /* 0x000f68000c1e1900 */
[----:B------:R-:W0:Y:S01]  /*0b00*/  @P3 LDG.E R16, desc[UR8][R16.64] ;  /* 0x0000000810103981 */ /* 0x000e22000c1e1900 */
[----:B---3--:R-:W-:Y:S02]  /*0b10*/  @P3 IMAD.WIDE R18, R23, 0x4, R18 ;  /* 0x0000000417123825 */ /* 0x008fe400078e0212 */
[----:B------:R-:W1:Y:S04]  /*0b20*/  @P2 LDC R23, c[0x0][0x3b0] ;  /* 0x0000ec00ff172b82 */ /* 0x000e680000000800 */
[----:B------:R-:W2:Y:S01]  /*0b30*/  @P3 LDG.E R19, desc[UR8][R18.64] ;  /* 0x0000000812133981 */ /* 0x000ea2000c1e1900 */
[C---:B----4-:R-:W-:Y:S01]  /*0b40*/  @P2 FMUL R25, R22.reuse, R10 ;  /* 0x0000000a16192220 */ /* 0x050fe20000400000 */
[----:B-1----:R-:W-:Y:S01]  /*0b50*/  @P2 FFMA R22, R22, R23, R21 ;  /* 0x0000001716162223 */ /* 0x002fe20000000015 */
[----:B-----5:R-:W-:-:S02]  /*0b60*/  @P2 FMUL R27, R11, R24 ;  /* 0x000000180b1b2220 */ /* 0x020fc40000400000 */
[-C--:B------:R-:W-:Y:S01]  /*0b70*/  @P2 FFMA R10, R25, R23.reuse, R20 ;  /* 0x00000017190a2223 */ /* 0x080fe20000000014 */
[----:B------:R-:W-:-:S03]  /*0b80*/  @P2 FFMA R21, R11, R23, R22 ;  /* 0x000000170b152223 */ /* 0x000fc60000000016 */
[----:B------:R-:W-:Y:S01]  /*0b90*/  @P2 FFMA R20, R27, R23, R10 ;  /* 0x000000171b142223 */ /* 0x000fe2000000000a */
[C---:B0-----:R-:W-:Y:S01]  /*0ba0*/  @P3 FFMA R21, R16.reuse, R26, R21 ;  /* 0x0000001a10153223 */ /* 0x041fe20000000015 */
[----:B--2---:R-:W-:-:S04]  /*0bb0*/  @P3 FMUL R11, R16, R19 ;  /* 0x00000013100b3220 */ /* 0x004fc80000400000 */
[----:B------:R-:W-:-:S07]  /*0bc0*/  @P3 FFMA R20, R11, R26, R20 ;  /* 0x0000001a0b143223 */ /* 0x000fce0000000014 */
.L_x_320:
[----:B------:R-:W-:Y:S05]  /*0bd0*/  @P1 BRA `(.L_x_322) ;  /* 0xfffffff8000c1947 */ /* 0x000fea000383ffff */
[----:B------:R-:W-:Y:S05]  /*0be0*/  @P0 BRA `(.L_x_323) ;  /* 0xfffffff400f40947 */ /* 0x000fea000383ffff */
[----:B------:R-:W0:Y:S01]  /*0bf0*/  LDC.64 R8, c[0x0][0x390] ;  /* 0x0000e400ff087b82 */ /* 0x000e220000000a00 */
[----:B------:R-:W1:Y:S01]  /*0c00*/  LDCU UR6, c[0x0][0x370] ;  /* 0x00006e00ff0677ac */ /* 0x000e620008000800 */
[----:B------:R-:W2:Y:S06]  /*0c10*/  LDCU UR10, c[0x0][0x3a4] ;  /* 0x00007480ff0a77ac */ /* 0x000eac0008000800 */
[----:B------:R-:W3:Y:S01]  /*0c20*/  LDC.64 R10, c[0x0][0x398] ;  /* 0x0000e600ff0a7b82 */ /* 0x000ee20000000a00 */
[----:B0-----:R-:W-:-:S05]  /*0c30*/  IMAD.WIDE R8, R3, 0x4, R8 ;  /* 0x0000000403087825 */ /* 0x001fca00078e0208 */
[----:B------:R0:W-:Y:S01]  /*0c40*/  STG.E desc[UR8][R8.64], R21 ;  /* 0x0000001508007986 */ /* 0x0001e2000c101908 */
[----:B---3--:R-:W-:-:S04]  /*0c50*/  IMAD.WIDE R10, R3, 0x4, R10 ;  /* 0x00000004030a7825 */ /* 0x008fc800078e020a */
[----:B-1----:R-:W-:Y:S01]  /*0c60*/  IMAD R3, R0, UR6, R3 ;  /* 0x0000000600037c24 */ /* 0x002fe2000f8e0203 */
[----:B------:R0:W-:Y:S04]  /*0c70*/  STG.E desc[UR8][R10.64], R20 ;  /* 0x000000140a007986 */ /* 0x0001e8000c101908 */
[----:B--2---:R-:W-:-:S13]  /*0c80*/  ISETP.GE.AND P0, PT, R3, UR10, PT ;  /* 0x0000000a03007c0c */ /* 0x004fda000bf06270 */
[----:B0-----:R-:W-:Y:S05]  /*0c90*/  @!P0 BRA `(.L_x_324) ;  /* 0xfffffff400c08947 */ /* 0x001fea000383ffff */
[----:B------:R-:W-:Y:S05]  /*0ca0*/  EXIT ;  /* 0x000000000000794d */ /* 0x000fea0003800000 */
.L_x_325:
        /* <DEDUP_REMOVED lines=13> */
.L_x_623:


//--------------------- .text.computeDParams      --------------------------
	.section	.text.computeDParams,"ax",@progbits
	.align	128
        .global         computeDParams
        .type           computeDParams,@function
        .size           computeDParams,(.L_x_624 - computeDParams)
        .other          computeDParams,@"STO_CUDA_ENTRY STV_DEFAULT"
computeDParams:
.text.computeDParams:
        /* <DEDUP_REMOVED lines=9> */
[----:B------:R-:W1:Y:S01]  /*0090*/  LDCU UR6, c[0x0][0x370] ;  /* 0x00006e00ff0677ac */ /* 0x000e620008000800 */
[----:B------:R-:W2:Y:S01]  /*00a0*/  LDCU.64 UR8, c[0x0][0x358] ;  /* 0x00006b00ff0877ac */ /* 0x000ea20008000a00 */
[----:B0-----:R-:W-:Y:S01]  /*00b0*/  UISETP.GT.AND UP0, UPT, UR4, URZ, UPT ;  /* 0x000000ff0400728c */ /* 0x001fe2000bf04270 */
[----:B-1----:R-:W-:-:S08]  /*00c0*/  IMAD R2, R0, UR6, RZ ;  /* 0x0000000600027c24 */ /* 0x002fd0000f8e02ff */
[----:B--2---:R-:W-:Y:S05]  /*00d0*/  BRA.U UP0, `(.L_x_326) ;  /* 0x0000000100287547 */ /* 0x004fea000b800000 */
[----:B------:R-:W0:Y:S08]  /*00e0*/  LDC.64 R8, c[0x0][0x388] ;  /* 0x0000e200ff087b82 */ /* 0x000e300000000a00 */
[----:B------:R-:W1:Y:S02]  /*00f0*/  LDC.64 R10, c[0x0][0x390] ;  /* 0x0000e400ff0a7b82 */ /* 0x000e640000000a00 */
.L_x_327:
        /* <DEDUP_REMOVED lines=8> */
.L_x_326:
[----:B------:R-:W0:Y:S02]  /*0180*/  LDCU UR4, c[0x0][0x3a8] ;  /* 0x00007500ff0477ac */ /* 0x000e240008000800 */
[----:B0-----:R-:W-:-:S09]  /*0190*/  UISETP.GT.AND UP0, UPT, UR4, URZ, UPT ;  /* 0x000000ff0400728c */ /* 0x001fd2000bf04270 */
[----:B------:R-:W-:Y:S05]  /*01a0*/  BRA.U UP0, `(.L_x_328) ;  /* 0x0000000100287547 */ /* 0x000fea000b800000 */
[----:B------:R-:W0:Y:S08]  /*01b0*/  LDC.64 R4, c[0x0][0x388] ;  /* 0x0000e200ff047b82 */ /* 0x000e300000000a00 */
[----:B------:R-:W1:Y:S02]  /*01c0*/  LDC.64 R8, c[0x0][0x390] ;  /* 0x0000e400ff087b82 */ /* 0x000e640000000a00 */
.L_x_329:
        /* <DEDUP_REMOVED lines=8> */
.L_x_328:
[----:B------:R-:W0:Y:S02]  /*0250*/  LDC R6, c[0x0][0x3ac] ;  /* 0x0000eb00ff067b82 */ /* 0x000e240000000800 */
[----:B0-----:R-:W-:-:S13]  /*0260*/  ISETP.GT.AND P0, PT, R6, RZ, PT ;  /* 0x000000ff0600720c */ /* 0x001fda0003f04270 */
[----:B------:R-:W-:Y:S05]  /*0270*/  @P0 BRA `(.L_x_330) ;  /* 0x0000000000280947 */ /* 0x000fea0003800000 */
[----:B------:R-:W0:Y:S08]  /*0280*/  LDC.64 R4, c[0x0][0x388] ;  /* 0x0000e200ff047b82 */ /* 0x000e300000000a00 */
[----:B------:R-:W1:Y:S02]  /*0290*/  LDC.64 R8, c[0x0][0x390] ;  /* 0x0000e400ff087b82 */ /* 0x000e640000000a00 */
.L_x_331:
        /* <DEDUP_REMOVED lines=8> */
.L_x_330:
[----:B------:R-:W0:Y:S01]  /*0320*/  LDCU.64 UR4, c[0x0][0x380] ;  /* 0x00007000ff0477ac */ /* 0x000e220008000a00 */
[C---:B------:R-:W-:Y:S02]  /*0330*/  LOP3.LUT R2, R6.reuse, 0x7ffffff0, RZ, 0xc0, !PT ;  /* 0x7ffffff006027812 */ /* 0x040fe400078ec0ff */
[C---:B------:R-:W-:Y:S02]  /*0340*/  LOP3.LUT R4, R6.reuse, 0xf, RZ, 0xc0, !PT ;  /* 0x0000000f06047812 */ /* 0x040fe400078ec0ff */
[C---:B------:R-:W-:Y:S02]  /*0350*/  LOP3.LUT R5, R6.reuse, 0x7, RZ, 0xc0, !PT ;  /* 0x0000000706057812 */ /* 0x040fe400078ec0ff */
[----:B------:R-:W-:Y:S02]  /*0360*/  LOP3.LUT R6, R6, 0x3, RZ, 0xc0, !PT ;  /* 0x0000000306067812 */ /* 0x000fe400078ec0ff */
[----:B------:R-:W-:Y:S01]  /*0370*/  IADD3 R7, PT, PT, -R2, RZ, RZ ;  /* 0x000000ff02077210 */ /* 0x000fe20007ffe1ff */
[----:B0-----:R-:W-:-:S04]  /*0380*/  UIADD3 UR4, UP0, UPT, UR4, 0x20, URZ ;  /* 0x0000002004047890 */ /* 0x001fc8000ff1e0ff */
[----:B------:R-:W-:-:S12]  /*0390*/  UIADD3.X UR5, UPT, UPT, URZ, UR5, URZ, UP0, !UPT ;  /* 0x00000005ff057290 */ /* 0x000fd800087fe4ff */
.L_x_339:
[----:B------:R-:W-:Y:S01]  /*03a0*/  HFMA2 R9, -RZ, RZ, 0, 0 ;  /* 0x00000000ff097431 */ /* 0x000fe200000001ff */
[----:B------:R-:W-:Y:S01]  /*03b0*/  MOV R10, RZ ;  /* 0x000000ff000a7202 */ /* 0x000fe20000000f00 */
[----:B------:R-:W-:-:S07]  /*03c0*/  HFMA2 R18, -RZ, RZ, 0, 0 ;  /* 0x00000000ff127431 */ /* 0x000fce00000001ff */
.L_x_338:
[----:B------:R-:W0:Y:S01]  /*03d0*/  LDCU.64 UR10, c[0x0][0x3a0] ;  /* 0x00007400ff0a77ac */ /* 0x000e220008000a00 */
[----:B------:R-:W-:Y:S01]  /*03e0*/  MOV R12, RZ ;  /* 0x000000ff000c7202 */ /* 0x000fe20000000f00 */
[C---:B0-----:R-:W-:Y:S01]  /*03f0*/  IMAD R11, R10.reuse, UR11, R3 ;  /* 0x0000000b0a0b7c24 */ /* 0x041fe2000f8e0203 */
[----:B------:R-:W-:-:S04]  /*0400*/  IADD3 R10, PT, PT, R10, 0x1, RZ ;  /* 0x000000010a0a7810 */ /* 0x000fc80007ffe0ff */
[----:B------:R-:W-:-:S13]  /*0410*/  ISETP.NE.AND P0, PT, R10, UR10, PT ;  /* 0x0000000a0a007c0c */ /* 0x000fda000bf05270 */
.L_x_337:
[----:B------:R-:W0:Y:S01]  /*0420*/  LDCU.64 UR10, c[0x0][0x3a8] ;  /* 0x00007500ff0a77ac */ /* 0x000e220008000a00 */
[----:B------:R-:W-:Y:S01]  /*0430*/  MOV R8, RZ ;  /* 0x000000ff00087202 */ /* 0x000fe20000000f00 */
[----:B0-----:R-:W-:Y:S01]  /*0440*/  UISETP.GE.U32.AND UP0, UPT, UR11, 0x10, UPT ;  /* 0x000000100b00788c */ /* 0x001fe2000bf06070 */
[----:B------:R-:W-:Y:S01]  /*0450*/  IMAD R13, R11, UR10, R12 ;  /* 0x0000000a0b0d7c24 */ /* 0x000fe2000f8e020c */
[----:B------:R-:W-:-:S03]  /*0460*/  IADD3 R12, PT, PT, R12, 0x1, RZ ;  /* 0x000000010c0c7810 */ /* 0x000fc60007ffe0ff */
[----:B------:R-:W-:Y:S01]  /*0470*/  IMAD R13, R13, UR11, RZ ;  /* 0x0000000b0d0d7c24 */ /* 0x000fe2000f8e02ff */
[----:B------:R-:W-:-:S03]  /*0480*/  ISETP.NE.AND P1, PT, R12, UR10, PT ;  /* 0x0000000a0c007c0c */ /* 0x000fc6000bf25270 */
[----:B------:R-:W-:Y:S10]  /*0490*/  BRA.U !UP0, `(.L_x_332) ;  /* 0x0000000508307547 */ /* 0x000ff4000b800000 */
[----:B------:R-:W-:Y:S02]  /*04a0*/  MOV R19, R13 ;  /* 0x0000000d00137202 */ /* 0x000fe40000000f00 */
[----:B------:R-:W-:-:S07]  /*04b0*/  MOV R8, R7 ;  /* 0x0000000700087202 */ /* 0x000fce0000000f00 */
.L_x_333:
[----:B------:R-:W0:Y:S01]  /*04c0*/  LDC.64 R14, c[0x0][0x398] ;  /* 0x0000e600ff0e7b82 */ /* 0x000e220000000a00 */
[----:B------:R-:W-:Y:S02]  /*04d0*/  MOV R16, UR4 ;  /* 0x0000000400107c02 */ /* 0x000fe40008000f00 */
[----:B------:R-:W-:-:S03]  /*04e0*/  MOV R17, UR5 ;  /* 0x0000000500117c02 */ /* 0x000fc60008000f00 */
[----:B------:R-:W-:-:S05]  /*04f0*/  IMAD.WIDE R16, R19, 0x4, R16 ;  /* 0x0000000413107825 */ /* 0x000fca00078e0210 */
[----:B------:R-:W2:Y:S04]  /*0500*/  LDG.E R25, desc[UR8][R16.64+-0x20] ;  /* 0xffffe00810197981 */ /* 0x000ea8000c1e1900 */
[----:B------:R-:W3:Y:S04]  /*0510*/  LDG.E R21, desc[UR8][R16.64+-0x1c] ;  /* 0xffffe40810157981 */ /* 0x000ee8000c1e1900 */
[----:B------:R-:W4:Y:S01]  /*0520*/  LDG.E R20, desc[UR8][R16.64+-0x18] ;  /* 0xffffe80810147981 */ /* 0x000f22000c1e1900 */
[----:B0-----:R-:W-:-:S05]  /*0530*/  IMAD.WIDE R14, R19, 0x4, R14 ;  /* 0x00000004130e7825 */ /* 0x001fca00078e020e */
[----:B------:R-:W5:Y:S04]  /*0540*/  LDG.E R22, desc[UR8][R14.64] ;  /* 0x000000080e167981 */ /* 0x000f68000c1e1900 */
[----:B------:R-:W3:Y:S04]  /*0550*/  LDG.E R26, desc[UR8][R14.64+0x4] ;  /* 0x000004080e1a7981 */ /* 0x000ee8000c1e1900 */
[----:B------:R-:W4:Y:S01]  /*0560*/  LDG.E R23, desc[UR8][R14.64+0x8] ;  /* 0x000008080e177981 */ /* 0x000f22000c1e1900 */
[----:B--2---:R-:W-:-:S03]  /*0570*/  FADD R24, R25, R9 ;  /* 0x0000000919187221 */ /* 0x004fc60000000000 */
[----:B------:R-:W2:Y:S01]  /*0580*/  LDG.E R9, desc[UR8][R16.64+-0x10] ;  /* 0xfffff00810097981 */ /* 0x000ea2000c1e1900 */
[----:B-----5:R-:W-:-:S03]  /*0590*/  FFMA R22, R25, R22, R18 ;  /* 0x0000001619167223 */ /* 0x020fc60000000012 */
[----:B------:R-:W5:Y:S04]  /*05a0*/  LDG.E R18, desc[UR8][R14.64+0xc] ;  /* 0x00000c080e127981 */ /* 0x000f68000c1e1900 */
[----:B------:R-:W5:Y:S01]  /*05b0*/  LDG.E R25, desc[UR8][R16.64+-0x14] ;  /* 0xffffec0810197981 */ /* 0x000f62000c1e1900 */
[----:B---3--:R-:W-:Y:S01]  /*05c0*/  FFMA R27, R21, R26, R22 ;  /* 0x0000001a151b7223 */ /* 0x008fe20000000016 */
[----:B------:R-:W-:Y:S02]  /*05d0*/  FADD R21, R24, R21 ;  /* 0x0000001518157221 */ /* 0x000fe40000000000 */
[----:B------:R-:W2:Y:S01]  /*05e0*/  LDG.E R22, desc[UR8][R14.64+0x10] ;  /* 0x000010080e167981 */ /* 0x000ea2000c1e1900 */
[----:B----4-:R-:W-:Y:S01]  /*05f0*/  FFMA R24, R20, R23, R27 ;  /* 0x0000001714187223 */ /* 0x010fe2000000001b */
[----:B------:R-:W-:-:S02]  /*0600*/  FADD R26, R21, R20 ;  /* 0x00000014151a7221 */ /* 0x000fc40000000000 */
[----:B------:R-:W3:Y:S04]  /*0610*/  LDG.E R21, desc[UR8][R14.64+0x14] ;  /* 0x000014080e157981 */ /* 0x000ee8000c1e1900 */
[----:B------:R-:W3:Y:S04]  /*0620*/  LDG.E R20, desc[UR8][R16.64+-0xc] ;  /* 0xfffff40810147981 */ /* 0x000ee8000c1e1900 */
[----:B------:R-:W4:Y:S01]  /*0630*/  LDG.E R23, desc[UR8][R16.64+-0x8] ;  /* 0xfffff80810177981 */ /* 0x000f22000c1e1900 */
[----:B-----5:R-:W-:-:S03]  /*0640*/  FFMA R18, R25, R18, R24 ;  /* 0x0000001219127223 */ /* 0x020fc60000000018 */
[----:B------:R-:W5:Y:S01]  /*0650*/  LDG.E R24, desc[UR8][R14.64+0x18] ;  /* 0x000018080e187981 */ /* 0x000f62000c1e1900 */
[----:B------:R-:W-:Y:S01]  /*0660*/  FADD R26, R26, R25 ;  /* 0x000000191a1a7221 */ /* 0x000fe20000000000 */
[----:B--2---:R-:W-:Y:S02]  /*0670*/  FFMA R27, R9, R22, R18 ;  /* 0x00000016091b7223 */ /* 0x004fe40000000012 */
[----:B------:R-:W2:Y:S01]  /*0680*/  LDG.E R25, desc[UR8][R14.64+0x1c] ;  /* 0x00001c080e197981 */ /* 0x000ea2000c1e1900 */
[----:B------:R-:W-:-:S03]  /*0690*/  FADD R9, R26, R9 ;  /* 0x000000091a097221 */ /* 0x000fc60000000000 */
[----:B------:R-:W2:Y:S01]  /*06a0*/  LDG.E R18, desc[UR8][R16.64+-0x4] ;  /* 0xfffffc0810127981 */ /* 0x000ea2000c1e1900 */
[----:B---3--:R-:W-:Y:S01]  /*06b0*/  FFMA R22, R20, R21, R27 ;  /* 0x0000001514167223 */ /* 0x008fe2000000001b */
[----:B------:R-:W-:Y:S02]  /*06c0*/  FADD R26, R9, R20 ;  /* 0x00000014091a7221 */ /* 0x000fe40000000000 */
[----:B------:R-:W3:Y:S04]  /*06d0*/  LDG.E R21, desc[UR8][R14.64+0x24] ;  /* 0x000024080e157981 */ /* 0x000ee8000c1e1900 */
[----:B------:R-:W3:Y:S04]  /*06e0*/  LDG.E R20, desc[UR8][R14.64+0x20] ;  /* 0x000020080e147981 */ /* 0x000ee8000c1e1900 */
[----:B------:R-:W3:Y:S01]  /*06f0*/  LDG.E R9, desc[UR8][R16.64] ;  /* 0x0000000810097981 */ /* 0x000ee2000c1e1900 */
[----:B----4-:R-:W-:Y:S01]  /*0700*/  FADD R29, R26, R23 ;  /* 0x000000171a1d7221 */ /* 0x010fe20000000000 */
[----:B-----5:R-:W-:-:S02]  /*0710*/  FFMA R27, R23, R24, R22 ;  /* 0x00000018171b7223 */ /* 0x020fc40000000016 */
[----:B------:R-:W4:Y:S04]  /*0720*/  LDG.E R22, desc[UR8][R16.64+0x4] ;  /* 0x0000040810167981 */ /* 0x000f28000c1e1900 */
[----:B------:R-:W5:Y:S04]  /*0730*/  LDG.E R24, desc[UR8][R14.64+0x28] ;  /* 0x000028080e187981 */ /* 0x000f68000c1e1900 */
[----:B------:R-:W5:Y:S01]  /*0740*/  LDG.E R23, desc[UR8][R16.64+0x8] ;  /* 0x0000080810177981 */ /* 0x000f62000c1e1900 */
[----:B--2---:R-:W-:Y:S01]  /*0750*/  FFMA R26, R18, R25, R27 ;  /* 0x00000019121a7223 */ /* 0x004fe2000000001b */
[----:B------:R-:W-:-:S02]  /*0760*/  FADD R18, R29, R18 ;  /* 0x000000121d127221 */ /* 0x000fc40000000000 */
[----:B------:R-:W2:Y:S01]  /*0770*/  LDG.E R29, desc[UR8][R14.64+0x3c] ;  /* 0x00003c080e1d7981 */ /* 0x000ea2000c1e1900 */
[----:B---3--:R-:W-:Y:S01]  /*0780*/  FFMA R25, R9, R20, R26 ;  /* 0x0000001409197223 */ /* 0x008fe2000000001a */
[----:B------:R-:W-:Y:S02]  /*0790*/  FADD R27, R18, R9 ;  /* 0x00000009121b7221 */ /* 0x000fe40000000000 */
[----:B------:R-:W3:Y:S04]  /*07a0*/  LDG.E R20, desc[UR8][R16.64+0x10] ;  /* 0x0000100810147981 */ /* 0x000ee8000c1e1900 */
[----:B------:R-:W2:Y:S04]  /*07b0*/  LDG.E R18, desc[UR8][R14.64+0x2c] ;  /* 0x00002c080e127981 */ /* 0x000ea8000c1e1900 */
[----:B------:R-:W2:Y:S01]  /*07c0*/  LDG.E R9, desc[UR8][R16.64+0xc] ;  /* 0x00000c0810097981 */ /* 0x000ea2000c1e1900 */
[----:B----4-:R-:W-:Y:S01]  /*07d0*/  FFMA R26, R22, R21, R25 ;  /* 0x00000015161a7223 */ /* 0x010fe20000000019 */
[----:B------:R-:W-:-:S02]  /*07e0*/  FADD R28, R27, R22 ;  /* 0x000000161b1c7221 */ /* 0x000fc40000000000 */
[----:B------:R-:W4:Y:S04]  /*07f0*/  LDG.E R21, desc[UR8][R14.64+0x30] ;  /* 0x000030080e157981 */ /* 0x000f28000c1e1900 */
[----:B------:R-:W4:Y:S01]  /*0800*/  LDG.E R25, desc[UR8][R14.64+0x34] ;  /* 0x000034080e197981 */ /* 0x000f22000c1e1900 */
[----:B-----5:R-:W-:-:S03]  /*0810*/  FFMA R22, R23, R24, R26 ;  /* 0x0000001817167223 */ /* 0x020fc6000000001a */
[----:B------:R-:W5:Y:S01]  /*0820*/  LDG.E R24, desc[UR8][R16.64+0x14] ;  /* 0x0000140810187981 */ /* 0x000f62000c1e1900 */
[----:B------:R-:W-:-:S03]  /*0830*/  FADD R26, R28, R23 ;  /* 0x000000171c1a7221 */ /* 0x000fc60000000000 */
[----:B------:R-:W5:Y:S04]  /*0840*/  LDG.E R23, desc[UR8][R16.64+0x18] ;  /* 0x0000180810177981 */ /* 0x000f68000c1e1900 */
[----:B------:R-:W5:Y:S04]  /*0850*/  LDG.E R28, desc[UR8][R14.64+0x38] ;  /* 0x000038080e1c7981 */ /* 0x000f68000c1e1900 */
[----:B------:R-:W5:Y:S01]  /*0860*/  LDG.E R27, desc[UR8][R16.64+0x1c] ;  /* 0x00001c08101b7981 */ /* 0x000f62000c1e1900 */
[----:B------:R-:W-:Y:S01]  /*0870*/  IADD3 R8, PT, PT, R8, 0x10, RZ ;  /* 0x0000001008087810 */ /* 0x000fe20007ffe0ff */
[----:B--2---:R-:W-:Y:S01]  /*0880*/  FFMA R18, R9, R18, R22 ;  /* 0x0000001209127223 */ /* 0x004fe20000000016 */
[----:B------:R-:W-:-:S02]  /*0890*/  FADD R9, R26, R9 ;  /* 0x000000091a097221 */ /* 0x000fc40000000000 */
[----:B------:R-:W-:Y:S02]  /*08a0*/  ISETP.NE.AND P2, PT, R8, RZ, PT ;  /* 0x000000ff0800720c */ /* 0x000fe40003f45270 */
[----:B---3--:R-:W-:Y:S01]  /*08b0*/  FADD R9, R9, R20 ;  /* 0x0000001409097221 */ /* 0x008fe20000000000 */
[----:B------:R-:W-:Y:S01]  /*08c0*/  IADD3 R19, PT, PT, R19, 0x10, RZ ;  /* 0x0000001013137810 */ /* 0x000fe20007ffe0ff */
[----:B----4-:R-:W-:Y:S02]  /*08d0*/  FFMA R21, R20, R21, R18 ;  /* 0x0000001514157223 */ /* 0x010fe40000000012 */
[----:B-----5:R-:W-:Y:S02]  /*08e0*/  FADD R18, R9, R24 ;  /* 0x0000001809127221 */ /* 0x020fe40000000000 */
[----:B------:R-:W-:Y:S02]  /*08f0*/  FFMA R24, R24, R25, R21 ;  /* 0x0000001918187223 */ /* 0x000fe40000000015 */
[----:B------:R-:W-:-:S02]  /*0900*/  FADD R18, R18, R23 ;  /* 0x0000001712127221 */ /* 0x000fc40000000000 */
[----:B------:R-:W-:Y:S02]  /*0910*/  FFMA R24, R23, R28, R24 ;  /* 0x0000001c17187223 */ /* 0x000fe40000000018 */
[----:B------:R-:W-:Y:S02]  /*0920*/  FADD R9, R18, R27 ;  /* 0x0000001b12097221 */ /* 0x000fe40000000000 */
[----:B------:R-:W-:Y:S01]  /*0930*/  FFMA R18, R27, R29, R24 ;  /* 0x0000001d1b127223 */ /* 0x000fe20000000018 */
[----:B------:R-:W-:Y:S06]  /*0940*/  @P2 BRA `(.L_x_333) ;  /* 0xfffffff800dc2947 */ /* 0x000fec000383ffff */
[----:B------:R-:W-:-:S07]  /*0950*/  MOV R8, R2 ;  /* 0x0000000200087202 */ /* 0x000fce0000000f00 */
.L_x_332:
[----:B------:R-:W-:-:S13]  /*0960*/  ISETP.NE.AND P2, PT, R4, RZ, PT ;  /* 0x000000ff0400720c */ /* 0x000fda0003f45270 */
        /* <DEDUP_REMOVED lines=13> */
[----:B------:R-:W3:Y:S04]  /*0a40*/  LDG.E R25, desc[UR8][R14.64+0x4] ;  /* 0x000004080e197981 */ /* 0x000ee8000c1e1900 */
[----:B------:R-:W5:Y:S04]  /*0a50*/  LDG.E R19, desc[UR8][R16.64+0x8] ;  /* 0x0000080810137981 */ /* 0x000f68000c1e1900 */
[----:B------:R-:W5:Y:S04]  /*0a60*/  LDG.E R20, desc[UR8][R14.64+0x8] ;  /* 0x000008080e147981 */ /* 0x000f68000c1e1900 */
[----:B------:R-:W5:Y:S01]  /*0a70*/  LDG.E R23, desc[UR8][R16.64+0x1c] ;  /* 0x00001c0810177981 */ /* 0x000f62000c1e1900 */
[----:B--2---:R-:W-:-:S03]  /*0a80*/  FADD R27, R9, R21 ;  /* 0x00000015091b7221 */ /* 0x004fc60000000000 */
[----:B------:R-:W2:Y:S01]  /*0a90*/  LDG.E R9, desc[UR8][R16.64+0x18] ;  /* 0x0000180810097981 */ /* 0x000ea2000c1e1900 */
[----:B----4-:R-:W-:-:S03]  /*0aa0*/  FFMA R29, R21, R22, R18 ;  /* 0x00000016151d7223 */ /* 0x010fc60000000012 */
[----:B------:R-:W4:Y:S01]  /*0ab0*/  LDG.E R22, desc[UR8][R16.64+0xc] ;  /* 0x00000c0810167981 */ /* 0x000f22000c1e1900 */
[----:B---3--:R-:W-:-:S03]  /*0ac0*/  FFMA R26, R24, R25, R29 ;  /* 0x00000019181a7223 */ /* 0x008fc6000000001d */
[----:B------:R-:W3:Y:S01]  /*0ad0*/  LDG.E R25, desc[UR8][R14.64+0xc] ;  /* 0x00000c080e197981 */ /* 0x000ee2000c1e1900 */
[----:B------:R-:W-:-:S03]  /*0ae0*/  FADD R28, R27, R24 ;  /* 0x000000181b1c7221 */ /* 0x000fc60000000000 */
[----:B------:R-:W2:Y:S04]  /*0af0*/  LDG.E R21, desc[UR8][R16.64+0x10] ;  /* 0x0000100810157981 */ /* 0x000ea8000c1e1900 */
[----:B------:R-:W2:Y:S04]  /*0b00*/  LDG.E R24, desc[UR8][R14.64+0x10] ;  /* 0x000010080e187981 */ /* 0x000ea8000c1e1900 */
[----:B------:R2:W2:Y:S01]  /*0b10*/  LDG.E R18, desc[UR8][R16.64+0x14] ;  /* 0x0000140810127981 */ /* 0x0004a2000c1e1900 */
[----:B-----5:R-:W-:-:S03]  /*0b20*/  FFMA R29, R19, R20, R26 ;  /* 0x00000014131d7223 */ /* 0x020fc6000000001a */
[----:B------:R-:W5:Y:S04]  /*0b30*/  LDG.E R27, desc[UR8][R14.64+0x14] ;  /* 0x000014080e1b7981 */ /* 0x000f68000c1e1900 */
[----:B------:R-:W5:Y:S04]  /*0b40*/  LDG.E R20, desc[UR8][R14.64+0x18] ;  /* 0x000018080e147981 */ /* 0x000f68000c1e1900 */
[----:B------:R-:W5:Y:S01]  /*0b50*/  LDG.E R26, desc[UR8][R14.64+0x1c] ;  /* 0x00001c080e1a7981 */ /* 0x000f62000c1e1900 */
[----:B------:R-:W-:Y:S01]  /*0b60*/  FADD R19, R28, R19 ;  /* 0x000000131c137221 */ /* 0x000fe20000000000 */
[----:B------:R-:W-:-:S03]  /*0b70*/  IADD3 R8, PT, PT, R8, 0x8, RZ ;  /* 0x0000000808087810 */ /* 0x000fc60007ffe0ff */
[----:B----4-:R-:W-:Y:S01]  /*0b80*/  FADD R28, R19, R22 ;  /* 0x00000016131c7221 */ /* 0x010fe20000000000 */
[----:B---3--:R-:W-:-:S03]  /*0b90*/  FFMA R22, R22, R25, R29 ;  /* 0x0000001916167223 */ /* 0x008fc6000000001d */
[----:B--2---:R-:W-:Y:S01]  /*0ba0*/  FADD R17, R28, R21 ;  /* 0x000000151c117221 */ /* 0x004fe20000000000 */
[----:B------:R-:W-:-:S03]  /*0bb0*/  FFMA R21, R21, R24, R22 ;  /* 0x0000001815157223 */ /* 0x000fc60000000016 */
[----:B------:R-:W-:Y:S01]  /*0bc0*/  FADD R16, R17, R18 ;  /* 0x0000001211107221 */ /* 0x000fe20000000000 */
[----:B-----5:R-:W-:-:S03]  /*0bd0*/  FFMA R18, R18, R27, R21 ;  /* 0x0000001b12127223 */ /* 0x020fc60000000015 */
[----:B------:R-:W-:Y:S01]  /*0be0*/  FADD R16, R16, R9 ;  /* 0x0000000910107221 */ /* 0x000fe20000000000 */
[----:B------:R-:W-:-:S03]  /*0bf0*/  FFMA R18, R9, R20, R18 ;  /* 0x0000001409127223 */ /* 0x000fc60000000012 */
[----:B------:R-:W-:Y:S01]  /*0c00*/  FADD R9, R16, R23 ;  /* 0x0000001710097221 */ /* 0x000fe20000000000 */
[----:B------:R-:W-:-:S07]  /*0c10*/  FFMA R18, R23, R26, R18 ;  /* 0x0000001a17127223 */ /* 0x000fce0000000012 */
.L_x_335:
        /* <DEDUP_REMOVED lines=19> */
[----:B--2---:R-:W-:Y:S01]  /*0d50*/  FADD R9, R9, R23 ;  /* 0x0000001709097221 */ /* 0x004fe20000000000 */
[----:B----4-:R-:W-:-:S03]  /*0d60*/  FFMA R22, R23, R22, R18 ;  /* 0x0000001617167223 */ /* 0x010fc60000000012 */
[----:B---3--:R-:W-:Y:S01]  /*0d70*/  FADD R18, R9, R25 ;  /* 0x0000001909127221 */ /* 0x008fe20000000000 */
[----:B-----5:R-:W-:-:S03]  /*0d80*/  FFMA R22, R25, R24, R22 ;  /* 0x0000001819167223 */ /* 0x020fc60000000016 */
[----:B------:R-:W-:Y:S01]  /*0d90*/  FADD R18, R18, R19 ;  /* 0x0000001312127221 */ /* 0x000fe20000000000 */
[----:B------:R-:W-:-:S03]  /*0da0*/  FFMA R20, R19, R20, R22 ;  /* 0x0000001413147223 */ /* 0x000fc60000000016 */
[----:B------:R-:W-:Y:S01]  /*0db0*/  FADD R9, R18, R21 ;  /* 0x0000001512097221 */ /* 0x000fe20000000000 */
[----:B------:R-:W-:-:S07]  /*0dc0*/  FFMA R18, R21, R26, R20 ;  /* 0x0000001a15127223 */ /* 0x000fce0000000014 */
.L_x_336:
[----:B------:R-:W-:Y:S05]  /*0dd0*/  @!P3 BRA `(.L_x_334) ;  /* 0x000000000050b947 */ /* 0x000fea0003800000 */
[----:B------:R-:W0:Y:S01]  /*0de0*/  LDC.64 R14, c[0x0][0x380] ;  /* 0x0000e000ff0e7b82 */ /* 0x000e220000000a00 */
[----:B------:R-:W-:-:S07]  /*0df0*/  IADD3 R13, PT, PT, R13, R8, RZ ;  /* 0x000000080d0d7210 */ /* 0x000fce0007ffe0ff */
[----:B------:R-:W1:Y:S01]  /*0e00*/  LDC.64 R16, c[0x0][0x398] ;  /* 0x0000e600ff107b82 */ /* 0x000e620000000a00 */
[----:B0-----:R-:W-:-:S04]  /*0e10*/  IMAD.WIDE R14, R13, 0x4, R14 ;  /* 0x000000040d0e7825 */ /* 0x001fc800078e020e */
[----:B-1----:R-:W-:Y:S02]  /*0e20*/  IMAD.WIDE R16, R13, 0x4, R16 ;  /* 0x000000040d107825 */ /* 0x002fe400078e0210 */
[----:B------:R-:W2:Y:S04]  /*0e30*/  LDG.E R13, desc[UR8][R14.64] ;  /* 0x000000080e0d7981 */ /* 0x000ea8000c1e1900 */
        /* <DEDUP_REMOVED lines=14> */
.L_x_334:
[----:B------:R-:W-:Y:S05]  /*0f20*/  @P1 BRA `(.L_x_337) ;  /* 0xfffffff4003c1947 */ /* 0x000fea000383ffff */
[----:B------:R-:W-:Y:S05]  /*0f30*/  @P0 BRA `(.L_x_338) ;  /* 0xfffffff400240947 */ /* 0x000fea000383ffff */
[----:B------:R-:W0:Y:S01]  /*0f40*/  LDC.64 R10, c[0x0][0x388] ;  /* 0x0000e200ff0a7b82 */ /* 0x000e220000000a00 */
[----:B------:R-:W1:Y:S07]  /*0f50*/  LDCU UR7, c[0x0][0x3a4] ;  /* 0x00007480ff0777ac */ /* 0x000e6e0008000800 */
[----:B------:R-:W2:Y:S01]  /*0f60*/  LDC.64 R12, c[0x0][0x390] ;  /* 0x0000e400ff0c7b82 */ /* 0x000ea20000000a00 */
[----:B0-----:R-:W-:-:S05]  /*0f70*/  IMAD.WIDE R10, R3, 0x4, R10 ;  /* 0x00000004030a7825 */ /* 0x001fca00078e020a */
[----:B------:R0:W-:Y:S01]  /*0f80*/  STG.E desc[UR8][R10.64], R18 ;  /* 0x000000120a007986 */ /* 0x0001e2000c101908 */
[----:B--2---:R-:W-:-:S04]  /*0f90*/  IMAD.WIDE R12, R3, 0x4, R12 ;  /* 0x00000004030c7825 */ /* 0x004fc800078e020c */
[----:B------:R-:W-:Y:S01]  /*0fa0*/  IMAD R3, R0, UR6, R3 ;  /* 0x0000000600037c24 */ /* 0x000fe2000f8e0203 */
[----:B------:R0:W-:Y:S04]  /*0fb0*/  STG.E desc[UR8][R12.64], R9 ;  /* 0x000000090c007986 */ /* 0x0001e8000c101908 */
[----:B-1----:R-:W-:-:S13]  /*0fc0*/  ISETP.GE.AND P0, PT, R3, UR7, PT ;  /* 0x0000000703007c0c */ /* 0x002fda000bf06270 */
[----:B0-----:R-:W-:Y:S05]  /*0fd0*/  @!P0 BRA `(.L_x_339) ;  /* 0xfffffff000f08947 */ /* 0x001fea000383ffff */
[----:B------:R-:W-:Y:S05]  /*0fe0*/  EXIT ;  /* 0x000000000000794d */ /* 0x000fea0003800000 */
.L_x_340:
        /* <DEDUP_REMOVED lines=9> */
.L_x_624:


//--------------------- .text.computeDgama        --------------------------
	.section	.text.computeDgama,"ax",@progbits
	.align	128
        .global         computeDgama
        .type           computeDgama,@function
        .size           computeDgama,(.L_x_625 - computeDgama)
        .other          computeDgama,@"STO_CUDA_ENTRY STV_DEFAULT"
computeDgama:
.text.computeDgama:
        /* <DEDUP_REMOVED lines=16> */
.L_x_342:
        /* <DEDUP_REMOVED lines=8> */
.L_x_341:
[----:B------:R-:W0:Y:S02]  /*0180*/  LDCU UR4, c[0x0][0x3b8] ;  /* 0x00007700ff0477ac */ /* 0x000e240008000800 */
[----:B0-----:R-:W-:-:S09]  /*0190*/  UISETP.GT.AND UP0, UPT, UR4, URZ, UPT ;  /* 0x000000ff0400728c */ /* 0x001fd2000bf04270 */
[----:B------:R-:W-:Y:S05]  /*01a0*/  BRA.U UP0, `(.L_x_343) ;  /* 0x0000000100287547 */ /* 0x000fea000b800000 */
[----:B------:R-:W0:Y:S08]  /*01b0*/  LDC.64 R2, c[0x0][0x388] ;  /* 0x0000e200ff027b82 */ /* 0x000e300000000a00 */
[----:B------:R-:W1:Y:S02]  /*01c0*/  LDC.64 R6, c[0x0][0x390] ;  /* 0x0000e400ff067b82 */ /* 0x000e640000000a00 */
.L_x_344:
        /* <DEDUP_REMOVED lines=8> */
.L_x_343:
[----:B------:R-:W0:Y:S02]  /*0250*/  LDC R10, c[0x0][0x3bc] ;  /* 0x0000ef00ff0a7b82 */ /* 0x000e240000000800 */
[----:B0-----:R-:W-:-:S13]  /*0260*/  ISETP.GT.AND P0, PT, R10, RZ, PT ;  /* 0x000000ff0a00720c */ /* 0x001fda0003f04270 */
[----:B------:R-:W-:Y:S05]  /*0270*/  @P0 BRA `(.L_x_345) ;  /* 0x0000000000280947 */ /* 0x000fea0003800000 */
[----:B------:R-:W0:Y:S08]  /*0280*/  LDC.64 R2, c[0x0][0x388] ;  /* 0x0000e200ff027b82 */ /* 0x000e300000000a00 */
[----:B------:R-:W1:Y:S02]  /*0290*/  LDC.64 R6, c[0x0][0x390] ;  /* 0x0000e400ff067b82 */ /* 0x000e640000000a00 */
.L_x_346:
        /* <DEDUP_REMOVED lines=8> */
.L_x_345:
[----:B------:R-:W0:Y:S01]  /*0320*/  LDCU.64 UR10, c[0x0][0x380] ;  /* 0x00007000ff0a77ac */ /* 0x000e220008000a00 */
[C---:B------:R-:W-:Y:S02]  /*0330*/  LOP3.LUT R20, R10.reuse, 0x3, RZ, 0xc0, !PT ;  /* 0x000000030a147812 */ /* 0x040fe400078ec0ff */
[----:B------:R-:W-:Y:S01]  /*0340*/  LOP3.LUT R10, R10, 0x7ffffff8, RZ, 0xc0, !PT ;  /* 0x7ffffff80a0a7812 */ /* 0x000fe200078ec0ff */
[----:B------:R-:W1:Y:S01]  /*0350*/  LDCU.64 UR12, c[0x0][0x398] ;  /* 0x00007300ff0c77ac */ /* 0x000e620008000a00 */
[----:B------:R-:W2:Y:S01]  /*0360*/  LDCU.64 UR14, c[0x0][0x3a0] ;  /* 0x00007400ff0e77ac */ /* 0x000ea20008000a00 */
[----:B0-----:R-:W-:Y:S02]  /*0370*/  UIADD3 UR9, UP0, UPT, UR10, 0x10, URZ ;  /* 0x000000100a097890 */ /* 0x001fe4000ff1e0ff */
[----:B-1----:R-:W-:Y:S02]  /*0380*/  UIADD3 UR7, UP1, UPT, UR12, 0x10, URZ ;  /* 0x000000100c077890 */ /* 0x002fe4000ff3e0ff */
[----:B------:R-:W-:-:S02]  /*0390*/  UIADD3.X UR10, UPT, UPT, URZ, UR11, URZ, UP0, !UPT ;  /* 0x0000000bff0a7290 */ /* 0x000fc400087fe4ff */
[----:B--2---:R-:W-:Y:S02]  /*03a0*/  UIADD3 UR5, UP2, UPT, UR14, 0x10, URZ ;  /* 0x000000100e057890 */ /* 0x004fe4000ff5e0ff */
[----:B------:R-:W-:Y:S02]  /*03b0*/  UIADD3.X UR8, UPT, UPT, URZ, UR13, URZ, UP1, !UPT ;  /* 0x0000000dff087290 */ /* 0x000fe40008ffe4ff */
[----:B------:R-:W-:-:S12]  /*03c0*/  UIADD3.X UR6, UPT, UPT, URZ, UR15, URZ, UP2, !UPT ;  /* 0x0000000fff067290 */ /* 0x000fd800097fe4ff */
.L_x_353:
[----:B------:R-:W0:Y:S02]  /*03d0*/  LDC.64 R2, c[0x0][0x3a8] ;  /* 0x0000ea00ff027b82 */ /* 0x000e240000000a00 */
[----:B0-----:R-:W-:-:S05]  /*03e0*/  IMAD.WIDE R2, R0, 0x4, R2 ;  /* 0x0000000400027825 */ /* 0x001fca00078e0202 */
[----:B-----5:R0:W5:Y:S01]  /*03f0*/  LDG.E R11, desc[UR16][R2.64] ;  /* 0x00000010020b7981 */ /* 0x020162000c1e1900 */
[----:B------:R-:W-:Y:S01]  /*0400*/  HFMA2 R16, -RZ, RZ, 0, 0 ;  /* 0x00000000ff107431 */ /* 0x000fe200000001ff */
[----:B------:R-:W-:Y:S01]  /*0410*/  MOV R13, RZ ;  /* 0x000000ff000d7202 */ /* 0x000fe20000000f00 */
[----:B------:R-:W-:-:S07]  /*0420*/  HFMA2 R14, -RZ, RZ, 0, 0 ;  /* 0x00000000ff0e7431 */ /* 0x000fce00000001ff */
.L_x_352:
[----:B-1----:R-:W1:Y:S01]  /*0430*/  LDCU.64 UR12, c[0x0][0x3b0] ;  /* 0x00007600ff0c77ac */ /* 0x002e620008000a00 */
[----:B------:R-:W-:Y:S01]  /*0440*/  MOV R15, RZ ;  /* 0x000000ff000f7202 */ /* 0x000fe20000000f00 */
[C---:B-1----:R-:W-:Y:S01]  /*0450*/  IMAD R12, R13.reuse, UR13, R0 ;  /* 0x0000000d0d0c7c24 */ /* 0x042fe2000f8e0200 */
[----:B------:R-:W-:-:S04]  /*0460*/  IADD3 R13, PT, PT, R13, 0x1, RZ ;  /* 0x000000010d0d7810 */ /* 0x000fc80007ffe0ff */
[----:B--2-4-:R-:W-:-:S13]  /*0470*/  ISETP.NE.AND P0, PT, R13, UR12, PT ;  /* 0x0000000c0d007c0c */ /* 0x014fda000bf05270 */
.L_x_351:
[----:B-1----:R-:W1:Y:S01]  /*0480*/  LDCU.64 UR12, c[0x0][0x3b8] ;  /* 0x00007700ff0c77ac */ /* 0x002e620008000a00 */
[----:B------:R-:W-:Y:S01]  /*0490*/  MOV R18, RZ ;  /* 0x000000ff00127202 */ /* 0x000fe20000000f00 */
[----:B-1----:R-:W-:Y:S01]  /*04a0*/  UISETP.GE.U32.AND UP0, UPT, UR13, 0x8, UPT ;  /* 0x000000080d00788c */ /* 0x002fe2000bf06070 */
[----:B------:R-:W-:Y:S01]  /*04b0*/  IMAD R17, R12, UR12, R15 ;  /* 0x0000000c0c117c24 */ /* 0x000fe2000f8e020f */
[----:B------:R-:W-:-:S03]  /*04c0*/  IADD3 R15, PT, PT, R15, 0x1, RZ ;  /* 0x000000010f0f7810 */ /* 0x000fc60007ffe0ff */
[----:B------:R-:W-:Y:S01]  /*04d0*/  IMAD R17, R17, UR13, RZ ;  /* 0x0000000d11117c24 */ /* 0x000fe2000f8e02ff */
[----:B------:R-:W-:-:S03]  /*04e0*/  ISETP.NE.AND P1, PT, R15, UR12, PT ;  /* 0x0000000c0f007c0c */ /* 0x000fc6000bf25270 */
[----:B--2-4-:R-:W-:Y:S10]  /*04f0*/  BRA.U !UP0, `(.L_x_347) ;  /* 0x0000000508007547 */ /* 0x014ff4000b800000 */
[----:B------:R-:W-:Y:S02]  /*0500*/  IADD3 R8, PT, PT, -R10, RZ, RZ ;  /* 0x000000ff0a087210 */ /* 0x000fe40007ffe1ff */
[----:B------:R-:W-:-:S07]  /*0510*/  MOV R9, R17 ;  /* 0x0000001100097202 */ /* 0x000fce0000000f00 */
.L_x_348:
[----:B0-----:R-:W-:Y:S02]  /*0520*/  MOV R2, UR9 ;  /* 0x0000000900027c02 */ /* 0x001fe40008000f00 */
[----:B------:R-:W-:-:S03]  /*0530*/  MOV R3, UR10 ;  /* 0x0000000a00037c02 */ /* 0x000fc60008000f00 */
[----:B------:R-:W-:-:S05]  /*0540*/  IMAD.WIDE R2, R9, 0x4, R2 ;  /* 0x0000000409027825 */ /* 0x000fca00078e0202 */
[----:B------:R-:W2:Y:S01]  /*0550*/  LDG.E R19, desc[UR16][R2.64+-0x10] ;  /* 0xfffff01002137981 */ /* 0x000ea2000c1e1900 */
[----:B------:R-:W-:Y:S02]  /*0560*/  MOV R6, UR7 ;  /* 0x0000000700067c02 */ /* 0x000fe40008000f00 */
[----:B------:R-:W-:Y:S02]  /*0570*/  MOV R7, UR8 ;  /* 0x0000000800077c02 */ /* 0x000fe40008000f00 */
[----:B-1----:R-:W-:Y:S02]  /*0580*/  MOV R4, UR5 ;  /* 0x0000000500047c02 */ /* 0x002fe40008000f00 */
[----:B------:R-:W-:Y:S01]  /*0590*/  MOV R5, UR6 ;  /* 0x0000000600057c02 */ /* 0x000fe20008000f00 */
[----:B------:R-:W-:-:S04]  /*05a0*/  IMAD.WIDE R6, R9, 0x4, R6 ;  /* 0x0000000409067825 */ /* 0x000fc800078e0206 */
[----:B------:R-:W-:Y:S01]  /*05b0*/  IMAD.WIDE R4, R9, 0x4, R4 ;  /* 0x0000000409047825 */ /* 0x000fe200078e0204 */
[----:B------:R-:W3:Y:S03]  /*05c0*/  LDG.E R21, desc[UR16][R6.64+-0x10] ;  /* 0xfffff01006157981 */ /* 0x000ee6000c1e1900 */
[----:B--2--5:R-:W-:-:S05]  /*05d0*/  FMUL R29, R11, R19 ;  /* 0x000000130b1d7220 */ /* 0x024fca0000400000 */
[----:B------:R-:W-:Y:S04]  /*05e0*/  STG.E desc[UR16][R4.64+-0x10], R29 ;  /* 0xfffff01d04007986 */ /* 0x000fe8000c101910 */
[----:B------:R-:W2:Y:S04]  /*05f0*/  LDG.E R24, desc[UR16][R2.64+-0xc] ;  /* 0xfffff41002187981 */ /* 0x000ea8000c1e1900 */
[----:B------:R-:W4:Y:S01]  /*0600*/  LDG.E R25, desc[UR16][R6.64+-0xc] ;  /* 0xfffff41006197981 */ /* 0x000f22000c1e1900 */
[----:B--2---:R-:W-:-:S05]  /*0610*/  FMUL R26, R11, R24 ;  /* 0x000000180b1a7220 */ /* 0x004fca0000400000 */
[----:B------:R-:W-:Y:S04]  /*0620*/  STG.E desc[UR16][R4.64+-0xc], R26 ;  /* 0xfffff41a04007986 */ /* 0x000fe8000c101910 */
[----:B------:R-:W2:Y:S04]  /*0630*/  LDG.E R18, desc[UR16][R2.64+-0x8] ;  /* 0xfffff81002127981 */ /* 0x000ea8000c1e1900 */
[----:B------:R-:W4:Y:S01]  /*0640*/  LDG.E R23, desc[UR16][R6.64+-0x8] ;  /* 0xfffff81006177981 */ /* 0x000f22000c1e1900 */
[----:B--2---:R-:W-:-:S05]  /*0650*/  FMUL R28, R11, R18 ;  /* 0x000000120b1c7220 */ /* 0x004fca0000400000 */
[----:B------:R-:W-:Y:S04]  /*0660*/  STG.E desc[UR16][R4.64+-0x8], R28 ;  /* 0xfffff81c04007986 */ /* 0x000fe8000c101910 */
[----:B------:R-:W2:Y:S01]  /*0670*/  LDG.E R22, desc[UR16][R2.64+-0x4] ;  /* 0xfffffc1002167981 */ /* 0x000ea2000c1e1900 */
[----:B---3--:R-:W-:-:S03]  /*0680*/  FFMA R27, R19, R21, R14 ;  /* 0x00000015131b7223 */ /* 0x008fc6000000000e */
[----:B------:R-:W3:Y:S01]  /*0690*/  LDG.E R21, desc[UR16][R6.64+-0x4] ;  /* 0xfffffc1006157981 */ /* 0x000ee2000c1e1900 */
[----:B--2---:R-:W-:-:S05]  /*06a0*/  FMUL R14, R11, R22 ;  /* 0x000000160b0e7220 */ /* 0x004fca0000400000 */
[----:B------:R0:W-:Y:S04]  /*06b0*/  STG.E desc[UR16][R4.64+-0x4], R14 ;  /* 0xfffffc0e04007986 */ /* 0x0001e8000c101910 */
[----:B0-----:R-:W2:Y:S01]  /*06c0*/  LDG.E R14, desc[UR16][R2.64] ;  /* 0x00000010020e7981 */ /* 0x001ea2000c1e1900 */
[----:B------:R-:W-:-:S03]  /*06d0*/  FADD R29, R19, R16 ;  /* 0x00000010131d7221 */ /* 0x000fc60000000000 */
[----:B------:R-:W3:Y:S01]  /*06e0*/  LDG.E R19, desc[UR16][R6.64] ;  /* 0x0000001006137981 */ /* 0x000ee2000c1e1900 */
[----:B--2---:R-:W-:-:S05]  /*06f0*/  FMUL R26, R11, R14 ;  /* 0x0000000e0b1a7220 */ /* 0x004fca0000400000 */
[----:B------:R-:W-:Y:S04]  /*0700*/  STG.E desc[UR16][R4.64], R26 ;  /* 0x0000001a04007986 */ /* 0x000fe8000c101910 */
[----:B------:R-:W2:Y:S01]  /*0710*/  LDG.E R16, desc[UR16][R2.64+0x4] ;  /* 0x0000041002107981 */ /* 0x000ea2000c1e1900 */
[----:B----4-:R-:W-:Y:S01]  /*0720*/  FFMA R25, R24, R25, R27 ;  /* 0x0000001918197223 */ /* 0x010fe2000000001b */
[----:B------:R-:W-:-:S03]  /*0730*/  FADD R29, R29, R24 ;  /* 0x000000181d1d7221 */ /* 0x000fc60000000000 */
[----:B------:R-:W-:Y:S02]  /*0740*/  FFMA R25, R18, R23, R25 ;  /* 0x0000001712197223 */ /* 0x000fe40000000019 */
[----:B------:R-:W4:Y:S01]  /*0750*/  LDG.E R23, desc[UR16][R6.64+0x4] ;  /* 0x0000041006177981 */ /* 0x000f22000c1e1900 */
[----:B--2---:R-:W-:-:S05]  /*0760*/  FMUL R28, R11, R16 ;  /* 0x000000100b1c7220 */ /* 0x004fca0000400000 */
[----:B------:R-:W-:Y:S04]  /*0770*/  STG.E desc[UR16][R4.64+0x4], R28 ;  /* 0x0000041c04007986 */ /* 0x000fe8000c101910 */
[----:B------:R-:W2:Y:S01]  /*0780*/  LDG.E R24, desc[UR16][R2.64+0x8] ;  /* 0x0000081002187981 */ /* 0x000ea2000c1e1900 */
[----:B---3--:R-:W-:Y:S01]  /*0790*/  FFMA R27, R22, R21, R25 ;  /* 0x00000015161b7223 */ /* 0x008fe20000000019 */
[----:B------:R-:W-:Y:S02]  /*07a0*/  FADD R29, R29, R18 ;  /* 0x000000121d1d7221 */ /* 0x000fe40000000000 */
[----:B------:R-:W3:Y:S01]  /*07b0*/  LDG.E R21, desc[UR16][R6.64+0x8] ;  /* 0x0000081006157981 */ /* 0x000ee2000c1e1900 */
[----:B--2---:R-:W-:-:S05]  /*07c0*/  FMUL R25, R11, R24 ;  /* 0x000000180b197220 */ /* 0x004fca0000400000 */
[----:B------:R0:W-:Y:S04]  /*07d0*/  STG.E desc[UR16][R4.64+0x8], R25 ;  /* 0x0000081904007986 */ /* 0x0001e8000c101910 */
[----:B------:R-:W2:Y:S04]  /*07e0*/  LDG.E R18, desc[UR16][R2.64+0xc] ;  /* 0x00000c1002127981 */ /* 0x000ea8000c1e1900 */
[----:B0-----:R-:W2:Y:S01]  /*07f0*/  LDG.E R25, desc[UR16][R6.64+0xc] ;  /* 0x00000c1006197981 */ /* 0x001ea2000c1e1900 */
[----:B------:R-:W-:Y:S01]  /*0800*/  IADD3 R8, PT, PT, R8, 0x8, RZ ;  /* 0x0000000808087810 */ /* 0x000fe20007ffe0ff */
[----:B------:R-:W-:-:S03]  /*0810*/  FADD R29, R29, R22 ;  /* 0x000000161d1d7221 */ /* 0x000fc60000000000 */
[----:B------:R-:W-:Y:S01]  /*0820*/  ISETP.NE.AND P2, PT, R8, RZ, PT ;  /* 0x000000ff0800720c */ /* 0x000fe20003f45270 */
[----:B------:R-:W-:Y:S01]  /*0830*/  FADD R29, R29, R14 ;  /* 0x0000000e1d1d7221 */ /* 0x000fe20000000000 */
[----:B------:R-:W-:-:S03]  /*0840*/  FFMA R19, R14, R19, R27 ;  /* 0x000000130e137223 */ /* 0x000fc6000000001b */
[----:B------:R-:W-:Y:S01]  /*0850*/  FADD R29, R29, R16 ;  /* 0x000000101d1d7221 */ /* 0x000fe20000000000 */
[----:B----4-:R-:W-:-:S03]  /*0860*/  FFMA R19, R16, R23, R19 ;  /* 0x0000001710137223 */ /* 0x010fc60000000013 */
[----:B------:R-:W-:Y:S01]  /*0870*/  FADD R29, R29, R24 ;  /* 0x000000181d1d7221 */ /* 0x000fe20000000000 */
[----:B---3--:R-:W-:Y:S01]  /*0880*/  FFMA R19, R24, R21, R19 ;  /* 0x0000001518137223 */ /* 0x008fe20000000013 */
[----:B------:R-:W-:Y:S01]  /*0890*/  IADD3 R9, PT, PT, R9, 0x8, RZ ;  /* 0x0000000809097810 */ /* 0x000fe20007ffe0ff */
[----:B--2---:R-:W-:-:S05]  /*08a0*/  FMUL R26, R11, R18 ;  /* 0x000000120b1a7220 */ /* 0x004fca0000400000 */
[----:B------:R1:W-:Y:S01]  /*08b0*/  STG.E desc[UR16][R4.64+0xc], R26 ;  /* 0x00000c1a04007986 */ /* 0x0003e2000c101910 */
[----:B------:R-:W-:Y:S01]  /*08c0*/  FADD R16, R29, R18 ;  /* 0x000000121d107221 */ /* 0x000fe20000000000 */
[----:B------:R-:W-:Y:S01]  /*08d0*/  FFMA R14, R18, R25, R19 ;  /* 0x00000019120e7223 */ /* 0x000fe20000000013 */
[----:B------:R-:W-:Y:S06]  /*08e0*/  @P2 BRA `(.L_x_348) ;  /* 0xfffffffc000c2947 */ /* 0x000fec000383ffff */
[----:B------:R-:W-:-:S07]  /*08f0*/  MOV R18, R10 ;  /* 0x0000000a00127202 */ /* 0x000fce0000000f00 */
.L_x_347:
[----:B------:R-:W2:Y:S02]  /*0900*/  LDCU UR4, c[0x0][0x3bc] ;  /* 0x00007780ff0477ac */ /* 0x000ea40008000800 */
[----:B--2---:R-:W-:-:S04]  /*0910*/  ULOP3.LUT UR4, UR4, 0x7, URZ, 0xc0, !UPT ;  /* 0x0000000704047892 */ /* 0x004fc8000f8ec0ff */
[----:B------:R-:W-:-:S09]  /*0920*/  UISETP.NE.AND UP0, UPT, UR4, URZ, UPT ;  /* 0x000000ff0400728c */ /* 0x000fd2000bf05270 */
[----:B------:R-:W-:Y:S05]  /*0930*/  BRA.U !UP0, `(.L_x_349) ;  /* 0x0000000508247547 */ /* 0x000fea000b800000 */
[----:B------:R-:W-:Y:S01]  /*0940*/  UIADD3 UR4, UPT, UPT, UR4, -0x1, URZ ;  /* 0xffffffff04047890 */ /* 0x000fe2000fffe0ff */
[----:B------:R-:W-:-:S03]  /*0950*/  ISETP.NE.AND P2, PT, R20, RZ, PT ;  /* 0x000000ff1400720c */ /* 0x000fc60003f45270 */
[----:B------:R-:W-:-:S09]  /*0960*/  UISETP.GE.U32.AND UP0, UPT, UR4, 0x3, UPT ;  /* 0x000000030400788c */ /* 0x000fd2000bf06070 */
[----:B------:R-:W-:Y:S05]  /*0970*/  BRA.U !UP0, `(.L_x_350) ;  /* 0x0000000108807547 */ /* 0x000fea000b800000 */
[----:B0-----:R-:W0:Y:S01]  /*0980*/  LDC.64 R2, c[0x0][0x380] ;  /* 0x0000e000ff027b82 */ /* 0x001e220000000a00 */
[----:B------:R-:W-:-:S07]  /*0990*/  IADD3 R19, PT, PT, R17, R18, RZ ;  /* 0x0000001211137210 */ /* 0x000fce0007ffe0ff */
[----:B------:R-:W2:Y:S08]  /*09a0*/  LDC.64 R6, c[0x0][0x398] ;  /* 0x0000e600ff067b82 */ /* 0x000eb00000000a00 */
[----:B-1----:R-:W1:Y:S01]  /*09b0*/  LDC.64 R4, c[0x0][0x3a0] ;  /* 0x0000e800ff047b82 */ /* 0x002e620000000a00 */
[----:B0-----:R-:W-:-:S05]  /*09c0*/  IMAD.WIDE R2, R19, 0x4, R2 ;  /* 0x0000000413027825 */ /* 0x001fca00078e0202 */
[----:B------:R-:W3:Y:S01]  /*09d0*/  LDG.E R9, desc[UR16][R2.64] ;  /* 0x0000001002097981 */ /* 0x000ee2000c1e1900 */
[----:B--2---:R-:W-:-:S05]  /*09e0*/  IMAD.WIDE R6, R19, 0x4, R6 ;  /* 0x0000000413067825 */ /* 0x004fca00078e0206 */
[----:B------:R-:W2:Y:S01]  /*09f0*/  LDG.E R23, desc[UR16][R6.64] ;  /* 0x0000001006177981 */ /* 0x000ea2000c1e1900 */
[----:B-1----:R-:W-:-:S04]  /*0a00*/  IMAD.WIDE R4, R19, 0x4, R4 ;  /* 0x0000000413047825 */ /* 0x002fc800078e0204 */
[----:B---3-5:R-:W-:-:S05]  /*0a10*/  FMUL R25, R11, R9 ;  /* 0x000000090b197220 */ /* 0x028fca0000400000 */
[----:B------:R0:W-:Y:S04]  /*0a20*/  STG.E desc[UR16][R4.64], R25 ;  /* 0x0000001904007986 */ /* 0x0001e8000c101910 */
[----:B------:R-:W3:Y:S04]  /*0a30*/  LDG.E R22, desc[UR16][R2.64+0x4] ;  /* 0x0000041002167981 */ /* 0x000ee8000c1e1900 */
[----:B------:R-:W4:Y:S01]  /*0a40*/  LDG.E R21, desc[UR16][R6.64+0x4] ;  /* 0x0000041006157981 */ /* 0x000f22000c1e1900 */
[----:B---3--:R-:W-:-:S05]  /*0a50*/  FMUL R27, R11, R22 ;  /* 0x000000160b1b7220 */ /* 0x008fca0000400000 */
[----:B------:R3:W-:Y:S04]  /*0a60*/  STG.E desc[UR16][R4.64+0x4], R27 ;  /* 0x0000041b04007986 */ /* 0x0007e8000c101910 */
[----:B------:R-:W2:Y:S04]  /*0a70*/  LDG.E R8, desc[UR16][R2.64+0x8] ;  /* 0x0000081002087981 */ /* 0x000ea8000c1e1900 */
[----:B------:R-:W3:Y:S01]  /*0a80*/  LDG.E R19, desc[UR16][R6.64+0x8] ;  /* 0x0000081006137981 */ /* 0x000ee2000c1e1900 */
[----:B--2---:R-:W-:-:S05]  /*0a90*/  FMUL R29, R11, R8 ;  /* 0x000000080b1d7220 */ /* 0x004fca0000400000 */
[----:B------:R2:W-:Y:S04]  /*0aa0*/  STG.E desc[UR16][R4.64+0x8], R29 ;  /* 0x0000081d04007986 */ /* 0x0005e8000c101910 */
[----:B------:R-:W2:Y:S04]  /*0ab0*/  LDG.E R24, desc[UR16][R2.64+0xc] ;  /* 0x00000c1002187981 */ /* 0x000ea8000c1e1900 */
[----:B------:R-:W2:Y:S01]  /*0ac0*/  LDG.E R26, desc[UR16][R6.64+0xc] ;  /* 0x00000c10061a7981 */ /* 0x000ea2000c1e1900 */
[----:B0-----:R-:W-:Y:S01]  /*0ad0*/  FADD R25, R16, R9 ;  /* 0x0000000910197221 */ /* 0x001fe20000000000 */
        /* <DEDUP_REMOVED lines=9> */
[----:B------:R-:W-:-:S07]  /*0b70*/  FFMA R14, R24, R26, R19 ;  /* 0x0000001a180e7223 */ /* 0x000fce0000000013 */
.L_x_350:
[----:B------:R-:W-:Y:S05]  /*0b80*/  @!P2 BRA `(.L_x_349) ;  /* 0x000000000090a947 */ /* 0x000fea0003800000 */
[----:B------:R-:W-:Y:S01]  /*0b90*/  ISETP.NE.AND P2, PT, R20, 0x1, PT ;  /* 0x000000011400780c */ /* 0x000fe20003f45270 */
[----:B------:R-:W3:-:S12]  /*0ba0*/  LDC R8, c[0x0][0x3bc] ;  /* 0x0000ef00ff087b82 */ /* 0x000ed80000000800 */
[----:B-12---:R-:W1:Y:S01]  /*0bb0*/  @P2 LDC.64 R4, c[0x0][0x380] ;  /* 0x0000e000ff042b82 */ /* 0x006e620000000a00 */
[----:B------:R-:W-:-:S07]  /*0bc0*/  @P2 IADD3 R9, PT, PT, R17, R18, RZ ;  /* 0x0000001211092210 */ /* 0x000fce0007ffe0ff */
[----:B0-----:R-:W0:Y:S08]  /*0bd0*/  @P2 LDC.64 R2, c[0x0][0x398] ;  /* 0x0000e600ff022b82 */ /* 0x001e300000000a00 */
[----:B------:R-:W2:Y:S01]  /*0be0*/  @P2 LDC.64 R6, c[0x0][0x3a0] ;  /* 0x0000e800ff062b82 */ /* 0x000ea20000000a00 */
[----:B-1----:R-:W-:-:S05]  /*0bf0*/  @P2 IMAD.WIDE R4, R9, 0x4, R4 ;  /* 0x0000000409042825 */ /* 0x002fca00078e0204 */
[----:B------:R-:W4:Y:S01]  /*0c00*/  @P2 LDG.E R21, desc[UR16][R4.64] ;  /* 0x0000001004152981 */ /* 0x000f22000c1e1900 */
[----:B0-----:R-:W-:-:S05]  /*0c10*/  @P2 IMAD.WIDE R2, R9, 0x4, R2 ;  /* 0x0000000409022825 */ /* 0x001fca00078e0202 */
[----:B------:R-:W4:Y:S01]  /*0c20*/  @P2 LDG.E R22, desc[UR16][R2.64] ;  /* 0x0000001002162981 */ /* 0x000f22000c1e1900 */
[----:B--2---:R-:W-:Y:S01]  /*0c30*/  @P2 IMAD.WIDE R6, R9, 0x4, R6 ;  /* 0x0000000409062825 */ /* 0x004fe200078e0206 */
[----:B---3--:R-:W-:-:S13]  /*0c40*/  LOP3.LUT P3, RZ, R8, 0x1, RZ, 0xc0, !PT ;  /* 0x0000000108ff7812 */ /* 0x008fda000786c0ff */
[----:B------:R-:W0:Y:S01]  /*0c50*/  @P3 LDC.64 R8, c[0x0][0x380] ;  /* 0x0000e000ff083b82 */ /* 0x000e220000000a00 */
[----:B----45:R-:W-:-:S05]  /*0c60*/  @P2 FMUL R23, R11, R21 ;  /* 0x000000150b172220 */ /* 0x030fca0000400000 */
[----:B------:R1:W-:Y:S04]  /*0c70*/  @P2 STG.E desc[UR16][R6.64], R23 ;  /* 0x0000001706002986 */ /* 0x0003e8000c101910 */
[----:B------:R2:W3:Y:S01]  /*0c80*/  @P2 LDG.E R24, desc[UR16][R4.64+0x4] ;  /* 0x0000041004182981 */ /* 0x0004e2000c1e1900 */
[----:B------:R-:W-:-:S03]  /*0c90*/  @P2 IADD3 R18, PT, PT, R18, 0x2, RZ ;  /* 0x0000000212122810 */ /* 0x000fc60007ffe0ff */
[----:B------:R-:W4:Y:S01]  /*0ca0*/  @P2 LDG.E R3, desc[UR16][R2.64+0x4] ;  /* 0x0000041002032981 */ /* 0x000f22000c1e1900 */
[----:B------:R-:W-:Y:S02]  /*0cb0*/  @P3 IADD3 R17, PT, PT, R17, R18, RZ ;  /* 0x0000001211113210 */ /* 0x000fe40007ffe0ff */
[----:B------:R-:W1:Y:S03]  /*0cc0*/  @P3 LDC.64 R18, c[0x0][0x398] ;  /* 0x0000e600ff123b82 */ /* 0x000e660000000a00 */
[----:B0-----:R-:W-:-:S05]  /*0cd0*/  @P3 IMAD.WIDE R8, R17, 0x4, R8 ;  /* 0x0000000411083825 */ /* 0x001fca00078e0208 */
[----:B--2---:R-:W0:Y:S01]  /*0ce0*/  @P3 LDC.64 R4, c[0x0][0x3a0] ;  /* 0x0000e800ff043b82 */ /* 0x004e220000000a00 */
[----:B-1----:R-:W-:-:S04]  /*0cf0*/  @P3 IMAD.WIDE R18, R17, 0x4, R18 ;  /* 0x0000000411123825 */ /* 0x002fc800078e0212 */
[----:B---3--:R-:W-:-:S05]  /*0d00*/  @P2 FMUL R25, R11, R24 ;  /* 0x000000180b192220 */ /* 0x008fca0000400000 */
[----:B------:R3:W-:Y:S04]  /*0d10*/  @P2 STG.E desc[UR16][R6.64+0x4], R25 ;  /* 0x0000041906002986 */ /* 0x0007e8000c101910 */
[----:B------:R-:W2:Y:S04]  /*0d20*/  @P3 LDG.E R9, desc[UR16][R8.64] ;  /* 0x0000001008093981 */ /* 0x000ea8000c1e1900 */
[----:B------:R-:W3:Y:S01]  /*0d30*/  @P3 LDG.E R18, desc[UR16][R18.64] ;  /* 0x0000001012123981 */ /* 0x000ee2000c1e1900 */
[----:B0-----:R-:W-:-:S04]  /*0d40*/  @P3 IMAD.WIDE R4, R17, 0x4, R4 ;  /* 0x0000000411043825 */ /* 0x001fc800078e0204 */
[----:B------:R-:W-:Y:S01]  /*0d50*/  @P2 FADD R17, R16, R21 ;  /* 0x0000001510112221 */ /* 0x000fe20000000000 */
[----:B------:R-:W-:-:S03]  /*0d60*/  @P2 FFMA R21, R21, R22, R14 ;  /* 0x0000001615152223 */ /* 0x000fc6000000000e */
[----:B------:R-:W-:Y:S01]  /*0d70*/  @P2 FADD R16, R17, R24 ;  /* 0x0000001811102221 */ /* 0x000fe20000000000 */
[----:B----4-:R-:W-:Y:S01]  /*0d80*/  @P2 FFMA R14, R24, R3, R21 ;  /* 0x00000003180e2223 */ /* 0x010fe20000000015 */
[----:B--2---:R-:W-:-:S05]  /*0d90*/  @P3 FMUL R23, R11, R9 ;  /* 0x000000090b173220 */ /* 0x004fca0000400000 */
[----:B------:R4:W-:Y:S01]  /*0da0*/  @P3 STG.E desc[UR16][R4.64], R23 ;  /* 0x0000001704003986 */ /* 0x0009e2000c101910 */
[----:B------:R-:W-:Y:S01]  /*0db0*/  @P3 FADD R16, R16, R9 ;  /* 0x0000000910103221 */ /* 0x000fe20000000000 */
[----:B---3--:R-:W-:-:S07]  /*0dc0*/  @P3 FFMA R14, R9, R18, R14 ;  /* 0x00000012090e3223 */ /* 0x008fce000000000e */
.L_x_349:
[----:B------:R-:W-:Y:S05]  /*0dd0*/  @P1 BRA `(.L_x_351) ;  /* 0xfffffff400a81947 */ /* 0x000fea000383ffff */
[----:B------:R-:W-:Y:S05]  /*0de0*/  @P0 BRA `(.L_x_352) ;  /* 0xfffffff400900947 */ /* 0x000fea000383ffff */
[----:B0-----:R-:W0:Y:S01]  /*0df0*/  LDC.64 R2, c[0x0][0x388] ;  /* 0x0000e200ff027b82 */ /* 0x001e220000000a00 */
[----:B------:R-:W3:Y:S01]  /*0e00*/  LDCU UR4, c[0x0][0x360] ;  /* 0x00006c00ff0477ac */ /* 0x000ee20008000800 */
[----:B------:R-:W3:Y:S06]  /*0e10*/  LDCU UR11, c[0x0][0x3b4] ;  /* 0x00007680ff0b77ac */ /* 0x000eec0008000800 */
[----:B-12-4-:R-:W1:Y:S08]  /*0e20*/  LDC.64 R4, c[0x0][0x390] ;  /* 0x0000e400ff047b82 */ /* 0x016e700000000a00 */
[----:B------:R-:W3:Y:S01]  /*0e30*/  LDC R7, c[0x0][0x370] ;  /* 0x0000dc00ff077b82 */ /* 0x000ee20000000800 */
[----:B0-----:R-:W-:-:S05]  /*0e40*/  IMAD.WIDE R2, R0, 0x4, R2 ;  /* 0x0000000400027825 */ /* 0x001fca00078e0202 */
[----:B------:R0:W-:Y:S01]  /*0e50*/  STG.E desc[UR16][R2.64], R14 ;  /* 0x0000000e02007986 */ /* 0x0001e2000c101910 */
[----:B-1----:R-:W-:-:S05]  /*0e60*/  IMAD.WIDE R4, R0, 0x4, R4 ;  /* 0x0000000400047825 */ /* 0x002fca00078e0204 */
[----:B------:R0:W-:Y:S01]  /*0e70*/  STG.E desc[UR16][R4.64], R16 ;  /* 0x0000001004007986 */ /* 0x0001e2000c101910 */
[----:B---3--:R-:W-:-:S05]  /*0e80*/  IMAD R0, R7, UR4, R0 ;  /* 0x0000000407007c24 */ /* 0x008fca000f8e0200 */
[----:B------:R-:W-:-:S13]  /*0e90*/  ISETP.GE.AND P0, PT, R0, UR11, PT ;  /* 0x0000000b00007c0c */ /* 0x000fda000bf06270 */
[----:B0-----:R-:W-:Y:S05]  /*0ea0*/  @!P0 BRA `(.L_x_353) ;  /* 0xfffffff400488947 */ /* 0x001fea000383ffff */
[----:B------:R-:W-:Y:S05]  /*0eb0*/  EXIT ;  /* 0x000000000000794d */ /* 0x000fea0003800000 */
.L_x_354:
        /* <DEDUP_REMOVED lines=12> */
.L_x_625:


//--------------------- .text.computeDiff         --------------------------
	.section	.text.computeDiff,"ax",@progbits
	.align	128
        .global         computeDiff
        .type           computeDiff,@function
        .size           computeDiff,(.L_x_605 - computeDiff)
        .other          computeDiff,@"STO_CUDA_ENTRY STV_DEFAULT"
computeDiff:
.text.computeDiff:
        /* <DEDUP_REMOVED lines=9> */
[----:B------:R-:W0:Y:S01]  /*0090*/  LDC R0, c[0x0][0x3bc] ;  /* 0x0000ef00ff007b82 */ /* 0x000e220000000800 */
[----:B------:R-:W0:Y:S07]  /*00a0*/  LDCU UR4, c[0x0][0x3b4] ;  /* 0x00007680ff0477ac */ /* 0x000e2e0008000800 */
[----:B------:R-:W0:Y:S02]  /*00b0*/  LDC R7, c[0x0][0x3c0] ;  /* 0x0000f000ff077b82 */ /* 0x000e240000000800 */
[----:B0-----:R-:W-:-:S04]  /*00c0*/  VIMNMX3 R0, R0, UR4, R7, PT ;  /* 0x0000000400007c0f */ /* 0x001fc8000b800107 */
[----:B------:R-:W-:-:S13]  /*00d0*/  ISETP.GE.AND P0, PT, R0, 0x1, PT ;  /* 0x000000010000780c */ /* 0x000fda0003f06270 */
[----:B------:R-:W-:Y:S05]  /*00e0*/  @!P0 EXIT ;  /* 0x000000000000894d */ /* 0x000fea0003800000 */
[----:B------:R-:W0:Y:S01]  /*00f0*/  LDCU UR5, c[0x0][0x3b0] ;  /* 0x00007600ff0577ac */ /* 0x000e220008000800 */
[C---:B------:R-:W-:Y:S02]  /*0100*/  LOP3.LUT R4, R7.reuse, 0x7ffffff8, RZ, 0xc0, !PT ;  /* 0x7ffffff807047812 */ /* 0x040fe400078ec0ff */
[----:B------:R-:W-:Y:S01]  /*0110*/  LOP3.LUT R6, R7, 0x3, RZ, 0xc0, !PT ;  /* 0x0000000307067812 */ /* 0x000fe200078ec0ff */
[----:B------:R-:W1:Y:S01]  /*0120*/  LDCU.64 UR8, c[0x0][0x3a8] ;  /* 0x00007500ff0877ac */ /* 0x000e620008000a00 */
[----:B------:R-:W-:Y:S01]  /*0130*/  IADD3 R8, PT, PT, -R4, RZ, RZ ;  /* 0x000000ff04087210 */ /* 0x000fe20007ffe1ff */
[----:B------:R-:W2:Y:S01]  /*0140*/  LDCU.64 UR10, c[0x0][0x380] ;  /* 0x00007000ff0a77ac */ /* 0x000ea20008000a00 */
[----:B------:R-:W3:Y:S01]  /*0150*/  LDCU UR4, c[0x0][0x370] ;  /* 0x00006e00ff0477ac */ /* 0x000ee20008000800 */
[----:B------:R-:W4:Y:S01]  /*0160*/  LDCU.64 UR16, c[0x0][0x358] ;  /* 0x00006b00ff1077ac */ /* 0x000f220008000a00 */
[----:B0-----:R-:W0:Y:S01]  /*0170*/  F2F.F64.F32 R2, UR5 ;  /* 0x0000000500027d10 */ /* 0x001e220008201800 */
[----:B-1----:R-:W-:-:S02]  /*0180*/  UIADD3 UR7, UP0, UPT, UR8, 0x10, URZ ;  /* 0x0000001008077890 */ /* 0x002fc4000ff1e0ff */
[----:B--2---:R-:W-:Y:S02]  /*0190*/  UIADD3 UR5, UP1, UPT, UR10, 0x10, URZ ;  /* 0x000000100a057890 */ /* 0x004fe4000ff3e0ff */
[----:B------:R-:W-:Y:S02]  /*01a0*/  UIADD3.X UR8, UPT, UPT, URZ, UR9, URZ, UP0, !UPT ;  /* 0x00000009ff087290 */ /* 0x000fe400087fe4ff */
[----:B------:R-:W-:Y:S02]  /*01b0*/  UIADD3.X UR6, UPT, UPT, URZ, UR11, URZ, UP1, !UPT ;  /* 0x0000000bff067290 */ /* 0x000fe40008ffe4ff */
[----:B---3--:R-:W-:Y:S01]  /*01c0*/  UIMAD UR4, UR12, UR4, URZ ;  /* 0x000000040c0472a4 */ /* 0x008fe2000f8e02ff */
[----:B0-----:R-:W-:Y:S02]  /*01d0*/  R2UR UR14, R2 ;  /* 0x00000000020e72ca */ /* 0x001fe400000e0000 */
[----:B------:R-:W-:Y:S02]  /*01e0*/  R2UR UR15, R3 ;  /* 0x00000000030f72ca */ /* 0x000fe400000e0000 */
[----:B------:R-:W-:-:S04]  /*01f0*/  LOP3.LUT R3, R7, 0x7, RZ, 0xc0, !PT ;  /* 0x0000000707037812 */ /* 0x000fc800078ec0ff */
[----:B----4-:R-:W-:-:S09]  /*0200*/  IADD3 R7, PT, PT, R3, -0x1, RZ ;  /* 0xffffffff03077810 */ /* 0x010fd20007ffe0ff */
.L_x_392:
[----:B------:R-:W0:Y:S01]  /*0210*/  LDC.64 R14, c[0x0][0x390] ;  /* 0x0000e400ff0e7b82 */ /* 0x000e220000000a00 */
[----:B-1----:R-:W1:Y:S07]  /*0220*/  LDCU UR9, c[0x0][0x3b0] ;  /* 0x00007600ff0977ac */ /* 0x002e6e0008000800 */
[----:B--2---:R-:W2:Y:S08]  /*0230*/  LDC.64 R12, c[0x0][0x388] ;  /* 0x0000e200ff0c7b82 */ /* 0x004eb00000000a00 */
[----:B---3-5:R-:W3:Y:S08]  /*0240*/  LDC.64 R10, c[0x0][0x398] ;  /* 0x0000e600ff0a7b82 */ /* 0x028ef00000000a00 */
[----:B----4-:R-:W4:Y:S01]  /*0250*/  LDC.64 R20, c[0x0][0x3a0] ;  /* 0x0000e800ff147b82 */ /* 0x010f220000000a00 */
[----:B0-----:R-:W-:-:S06]  /*0260*/  IMAD.WIDE R14, R5, 0x4, R14 ;  /* 0x00000004050e7825 */ /* 0x001fcc00078e020e */
[----:B------:R-:W1:Y:S01]  /*0270*/  LDG.E R14, desc[UR16][R14.64] ;  /* 0x000000100e0e7981 */ /* 0x000e62000c1e1900 */
[----:B--2---:R-:W-:-:S06]  /*0280*/  IMAD.WIDE R12, R5, 0x4, R12 ;  /* 0x00000004050c7825 */ /* 0x004fcc00078e020c */
[----:B------:R0:W2:Y:S01]  /*0290*/  LDG.E R13, desc[UR16][R12.64] ;  /* 0x000000100c0d7981 */ /* 0x0000a2000c1e1900 */
[----:B---3--:R-:W-:-:S06]  /*02a0*/  IMAD.WIDE R10, R5, 0x4, R10 ;  /* 0x00000004050a7825 */ /* 0x008fcc00078e020a */
[----:B------:R3:W5:Y:S01]  /*02b0*/  LDG.E R10, desc[UR16][R10.64] ;  /* 0x000000100a0a7981 */ /* 0x000762000c1e1900 */
[----:B----4-:R-:W-:-:S05]  /*02c0*/  IMAD.WIDE R20, R5, 0x4, R20 ;  /* 0x0000000405147825 */ /* 0x010fca00078e0214 */
[----:B------:R3:W5:Y:S01]  /*02d0*/  LDG.E R9, desc[UR16][R20.64] ;  /* 0x0000001014097981 */ /* 0x000762000c1e1900 */
[----:B0-----:R-:W-:Y:S01]  /*02e0*/  MOV R12, RZ ;  /* 0x000000ff000c7202 */ /* 0x001fe20000000f00 */
[----:B-1----:R-:W-:Y:S01]  /*02f0*/  FMUL R18, R14, UR9 ;  /* 0x000000090e127c20 */ /* 0x002fe20008400000 */
[----:B--2---:R-:W0:Y:S08]  /*0300*/  F2F.F64.F32 R16, R13 ;  /* 0x0000000d00107310 */ /* 0x004e300000201800 */
[----:B------:R-:W1:Y:S01]  /*0310*/  F2F.F64.F32 R18, R18 ;  /* 0x0000001200127310 */ /* 0x000e620000201800 */
[----:B0--3--:R-:W-:-:S11]  /*0320*/  DADD R16, R16, R16 ;  /* 0x0000000010107229 */ /* 0x009fd60000000010 */
.L_x_391:
[----:B0-----:R-:W0:Y:S01]  /*0330*/  LDCU UR9, c[0x0][0x3b8] ;  /* 0x00007700ff0977ac */ /* 0x001e220008000800 */
[----:B------:R-:W-:Y:S01]  /*0340*/  MOV R14, RZ ;  /* 0x000000ff000e7202 */ /* 0x000fe20000000f00 */
[----:B--2---:R-:W2:Y:S01]  /*0350*/  LDCU UR10, c[0x0][0x3b4] ;  /* 0x00007680ff0a77ac */ /* 0x004ea20008000800 */
[C---:B0-----:R-:W-:Y:S01]  /*0360*/  IMAD R11, R12.reuse, UR9, R5 ;  /* 0x000000090c0b7c24 */ /* 0x041fe2000f8e0205 */
[----:B------:R-:W-:-:S04]  /*0370*/  IADD3 R12, PT, PT, R12, 0x1, RZ ;  /* 0x000000010c0c7810 */ /* 0x000fc80007ffe0ff */
[----:B--234-:R-:W-:-:S13]  /*0380*/  ISETP.NE.AND P2, PT, R12, UR10, PT ;  /* 0x0000000a0c007c0c */ /* 0x01cfda000bf45270 */
.L_x_390:
[----:B0-----:R-:W0:Y:S01]  /*0390*/  LDCU UR9, c[0x0][0x3c0] ;  /* 0x00007800ff0977ac */ /* 0x001e220008000800 */
[----:B------:R-:W-:Y:S01]  /*03a0*/  IMAD.MOV.U32 R30, RZ, RZ, RZ ;  /* 0x000000ffff1e7224 */ /* 0x000fe200078e00ff */
[----:B--2---:R-:W2:Y:S01]  /*03b0*/  LDCU UR10, c[0x0][0x3bc] ;  /* 0x00007780ff0a77ac */ /* 0x004ea20008000800 */
[----:B0-----:R-:W-:Y:S01]  /*03c0*/  UISETP.GE.U32.AND UP0, UPT, UR9, 0x8, UPT ;  /* 0x000000080900788c */ /* 0x001fe2000bf06070 */
[----:B--2---:R-:W-:Y:S01]  /*03d0*/  IMAD R13, R11, UR10, R14 ;  /* 0x0000000a0b0d7c24 */ /* 0x004fe2000f8e020e */
[----:B------:R-:W-:-:S03]  /*03e0*/  IADD3 R14, PT, PT, R14, 0x1, RZ ;  /* 0x000000010e0e7810 */ /* 0x000fc60007ffe0ff */
[----:B------:R-:W-:Y:S01]  /*03f0*/  IMAD R13, R13, UR9, RZ ;  /* 0x000000090d0d7c24 */ /* 0x000fe2000f8e02ff */
[----:B------:R-:W-:-:S03]  /*0400*/  ISETP.NE.AND P3, PT, R14, UR10, PT ;  /* 0x0000000a0e007c0c */ /* 0x000fc6000bf65270 */
[----:B---34-:R-:W-:Y:S10]  /*0410*/  BRA.U !UP0, `(.L_x_355) ;  /* 0x0000000d08147547 */ /* 0x018ff4000b800000 */
[----:B------:R-:W-:Y:S02]  /*0420*/  MOV R29, R13 ;  /* 0x0000000d001d7202 */ /* 0x000fe40000000f00 */
[----:B------:R-:W-:-:S07]  /*0430*/  MOV R30, R8 ;  /* 0x00000008001e7202 */ /* 0x000fce0000000f00 */
.L_x_372:
[----:B0-----:R-:W-:Y:S02]  /*0440*/  MOV R20, UR7 ;  /* 0x0000000700147c02 */ /* 0x001fe40008000f00 */
[----:B------:R-:W-:-:S03]  /*0450*/  MOV R21, UR8 ;  /* 0x0000000800157c02 */ /* 0x000fc60008000f00 */
[----:B------:R-:W-:-:S05]  /*0460*/  IMAD.WIDE R20, R29, 0x4, R20 ;  /* 0x000000041d147825 */ /* 0x000fca00078e0214 */
[----:B------:R-:W2:Y:S01]  /*0470*/  LDG.E R0, desc[UR16][R20.64+-0x10] ;  /* 0xfffff01014007981 */ /* 0x000ea2000c1e1900 */
[----:B-----5:R-:W0:Y:S01]  /*0480*/  MUFU.RCP R2, R9 ;  /* 0x0000000900027308 */ /* 0x020e220000001000 */
[----:B------:R-:W-:Y:S01]  /*0490*/  MOV R22, UR5 ;  /* 0x0000000500167c02 */ /* 0x000fe20008000f00 */
[----:B------:R-:W-:Y:S01]  /*04a0*/  IMAD.U32 R23, RZ, RZ, UR6 ;  /* 0x00000006ff177e24 */ /* 0x000fe2000f8e00ff */
[----:B------:R-:W-:Y:S03]  /*04b0*/  BSSY.RECONVERGENT B2, `(.L_x_356) ;  /* 0x000000c000027945 */ /* 0x000fe60003800200 */
[----:B------:R-:W-:-:S04]  /*04c0*/  IMAD.WIDE R22, R29, 0x4, R22 ;  /* 0x000000041d167825 */ /* 0x000fc800078e0216 */
[----:B0-----:R-:W-:-:S04]  /*04d0*/  FFMA R15, -R9, R2, 1 ;  /* 0x3f800000090f7423 */ /* 0x001fc80000000102 */
[----:B------:R-:W-:Y:S01]  /*04e0*/  FFMA R15, R2, R15, R2 ;  /* 0x0000000f020f7223 */ /* 0x000fe20000000002 */
[----:B--2---:R-:W0:Y:S03]  /*04f0*/  FCHK P0, R0, R9 ;  /* 0x0000000900007302 */ /* 0x004e260000000000 */
[----:B------:R-:W-:-:S04]  /*0500*/  FFMA R2, R0, R15, RZ ;  /* 0x0000000f00027223 */ /* 0x000fc800000000ff */
[----:B------:R-:W-:-:S04]  /*0510*/  FFMA R24, -R9, R2, R0 ;  /* 0x0000000209187223 */ /* 0x000fc80000000100 */
[----:B------:R-:W-:Y:S01]  /*0520*/  FFMA R26, R15, R24, R2 ;  /* 0x000000180f1a7223 */ /* 0x000fe20000000002 */
[----:B0-----:R-:W-:Y:S06]  /*0530*/  @!P0 BRA `(.L_x_357) ;  /* 0x00000000000c8947 */ /* 0x001fec0003800000 */
[----:B------:R-:W-:-:S07]  /*0540*/  MOV R2, 0x560 ;  /* 0x0000056000027802 */ /* 0x000fce0000000f00 */
[----:B-1----:R-:W-:Y:S05]  /*0550*/  CALL.REL.NOINC `($__internal_11_$__cuda_sm3x_div_rn_noftz_f32_slowpath) ;  /* 0x0000001400dc7944 */ /* 0x002fea0003c00000 */
[----:B------:R-:W-:-:S07]  /*0560*/  MOV R26, R0 ;  /* 0x00000000001a7202 */ /* 0x000fce0000000f00 */
.L_x_357:
[----:B------:R-:W-:Y:S05]  /*0570*/  BSYNC.RECONVERGENT B2 ;  /* 0x0000000000027941 */ /* 0x000fea0003800200 */
.L_x_356:
[----:B------:R-:W2:Y:S01]  /*0580*/  LDG.E R15, desc[UR16][R22.64+-0x10] ;  /* 0xfffff010160f7981 */ /* 0x000ea2000c1e1900 */
[----:B------:R-:W-:Y:S03]  /*0590*/  F2F.F64.F32 R26, R26 ;  /* 0x0000001a001a7310 */ /* 0x000fe60000201800 */
[----:B------:R-:W3:Y:S05]  /*05a0*/  LDG.E R28, desc[UR16][R20.64+-0xc] ;  /* 0xfffff410141c7981 */ /* 0x000eea000c1e1900 */
[----:B------:R-:W0:Y:S01]  /*05b0*/  MUFU.RCP R0, R9 ;  /* 0x0000000900007308 */ /* 0x000e220000001000 */
[----:B------:R-:W-:Y:S01]  /*05c0*/  BSSY.RECONVERGENT B2, `(.L_x_358) ;  /* 0x0000012000027945 */ /* 0x000fe20003800200 */
[----:B--2---:R-:W-:-:S06]  /*05d0*/  FADD R15, -R10, R15 ;  /* 0x0000000f0a0f7221 */ /* 0x004fcc0000000100 */
[----:B------:R-:W2:Y:S02]  /*05e0*/  F2F.F64.F32 R24, R15 ;  /* 0x0000000f00187310 */ /* 0x000ea40000201800 */
[----:B--2---:R-:W-:-:S08]  /*05f0*/  DMUL R24, R16, R24 ;  /* 0x0000001810187228 */ /* 0x004fd00000000000 */
[----:B------:R-:W-:-:S08]  /*0600*/  DFMA R24, R24, UR14, R26 ;  /* 0x0000000e18187c2b */ /* 0x000fd0000800001a */
[----:B-1----:R-:W-:-:S10]  /*0610*/  DADD R24, R18, R24 ;  /* 0x0000000012187229 */ /* 0x002fd40000000018 */
[----:B------:R-:W1:Y:S01]  /*0620*/  F2F.F32.F64 R25, R24 ;  /* 0x0000001800197310 */ /* 0x000e620000301000 */
[----:B0-----:R-:W-:-:S07]  /*0630*/  FFMA R27, -R9, R0, 1 ;  /* 0x3f800000091b7423 */ /* 0x001fce0000000100 */
[----:B---3--:R-:W0:Y:S01]  /*0640*/  FCHK P0, R28, R9 ;  /* 0x000000091c007302 */ /* 0x008e220000000000 */
[----:B-1----:R1:W-:Y:S01]  /*0650*/  STG.E desc[UR16][R20.64+-0x10], R25 ;  /* 0xfffff01914007986 */ /* 0x0023e2000c101910 */
[----:B------:R-:W-:-:S04]  /*0660*/  FFMA R0, R0, R27, R0 ;  /* 0x0000001b00007223 */ /* 0x000fc80000000000 */
[----:B------:R-:W-:-:S04]  /*0670*/  FFMA R2, R0, R28, RZ ;  /* 0x0000001c00027223 */ /* 0x000fc800000000ff */
[----:B------:R-:W-:-:S04]  /*0680*/  FFMA R15, -R9, R2, R28 ;  /* 0x00000002090f7223 */ /* 0x000fc8000000011c */
[----:B------:R-:W-:Y:S01]  /*0690*/  FFMA R0, R0, R15, R2 ;  /* 0x0000000f00007223 */ /* 0x000fe20000000002 */
[----:B01----:R-:W-:Y:S06]  /*06a0*/  @!P0 BRA `(.L_x_359) ;  /* 0x00000000000c8947 */ /* 0x003fec0003800000 */
[----:B------:R-:W-:Y:S02]  /*06b0*/  MOV R0, R28 ;  /* 0x0000001c00007202 */ /* 0x000fe40000000f00 */
[----:B------:R-:W-:-:S07]  /*06c0*/  MOV R2, 0x6e0 ;  /* 0x000006e000027802 */ /* 0x000fce0000000f00 */
[----:B------:R-:W-:Y:S05]  /*06d0*/  CALL.REL.NOINC `($__internal_11_$__cuda_sm3x_div_rn_noftz_f32_slowpath) ;  /* 0x00000014007c7944 */ /* 0x000fea0003c00000 */
.L_x_359:
[----:B------:R-:W-:Y:S05]  /*06e0*/  BSYNC.RECONVERGENT B2 ;  /* 0x0000000000027941 */ /* 0x000fea0003800200 */
.L_x_358:
[----:B------:R-:W2:Y:S01]  /*06f0*/  LDG.E R15, desc[UR16][R22.64+-0xc] ;  /* 0xfffff410160f7981 */ /* 0x000ea2000c1e1900 */
[----:B------:R-:W-:Y:S01]  /*0700*/  F2F.F64.F32 R26, R0 ;  /* 0x00000000001a7310 */ /* 0x000fe20000201800 */
[----:B--2---:R-:W-:-:S07]  /*0710*/  FADD R15, -R10, R15 ;  /* 0x0000000f0a0f7221 */ /* 0x004fce0000000100 */
[----:B------:R-:W0:Y:S02]  /*0720*/  F2F.F64.F32 R24, R15 ;  /* 0x0000000f00187310 */ /* 0x000e240000201800 */
[----:B0-----:R-:W-:-:S08]  /*0730*/  DMUL R24, R16, R24 ;  /* 0x0000001810187228 */ /* 0x001fd00000000000 */
[----:B------:R-:W-:Y:S01]  /*0740*/  DFMA R24, R24, UR14, R26 ;  /* 0x0000000e18187c2b */ /* 0x000fe2000800001a */
[----:B------:R-:W2:Y:S01]  /*0750*/  LDG.E R26, desc[UR16][R20.64+-0x8] ;  /* 0xfffff810141a7981 */ /* 0x000ea2000c1e1900 */
[----:B------:R-:W0:Y:S01]  /*0760*/  MUFU.RCP R2, R9 ;  /* 0x0000000900027308 */ /* 0x000e220000001000 */
[----:B------:R-:W-:Y:S05]  /*0770*/  BSSY.RECONVERGENT B2, `(.L_x_360) ;  /* 0x000000e000027945 */ /* 0x000fea0003800200 */
[----:B------:R-:W-:-:S10]  /*0780*/  DADD R24, R18, R24 ;  /* 0x0000000012187229 */ /* 0x000fd40000000018 */
[----:B------:R-:W1:Y:S01]  /*0790*/  F2F.F32.F64 R25, R24 ;  /* 0x0000001800197310 */ /* 0x000e620000301000 */
[----:B0-----:R-:W-:-:S04]  /*07a0*/  FFMA R27, -R9, R2, 1 ;  /* 0x3f800000091b7423 */ /* 0x001fc80000000102 */
[----:B------:R-:W-:Y:S01]  /*07b0*/  FFMA R0, R2, R27, R2 ;  /* 0x0000001b02007223 */ /* 0x000fe20000000002 */
[----:B-1----:R0:W-:Y:S02]  /*07c0*/  STG.E desc[UR16][R20.64+-0xc], R25 ;  /* 0xfffff41914007986 */ /* 0x0021e4000c101910 */
[----:B--2---:R-:W1:Y:S01]  /*07d0*/  FCHK P0, R26, R9 ;  /* 0x000000091a007302 */ /* 0x004e620000000000 */
[----:B------:R-:W-:-:S04]  /*07e0*/  FFMA R2, R0, R26, RZ ;  /* 0x0000001a00027223 */ /* 0x000fc800000000ff */
[----:B------:R-:W-:-:S04]  /*07f0*/  FFMA R15, -R9, R2, R26 ;  /* 0x00000002090f7223 */ /* 0x000fc8000000011a */
[----:B------:R-:W-:Y:S01]  /*0800*/  FFMA R0, R0, R15, R2 ;  /* 0x0000000f00007223 */ /* 0x000fe20000000002 */
[----:B01----:R-:W-:Y:S06]  /*0810*/  @!P0 BRA `(.L_x_361) ;  /* 0x00000000000c8947 */ /* 0x003fec0003800000 */
[----:B------:R-:W-:Y:S02]  /*0820*/  MOV R0, R26 ;  /* 0x0000001a00007202 */ /* 0x000fe40000000f00 */
[----:B------:R-:W-:-:S07]  /*0830*/  MOV R2, 0x850 ;  /* 0x0000085000027802 */ /* 0x000fce0000000f00 */
[----:B------:R-:W-:Y:S05]  /*0840*/  CALL.REL.NOINC `($__internal_11_$__cuda_sm3x_div_rn_noftz_f32_slowpath) ;  /* 0x0000001400207944 */ /* 0x000fea0003c00000 */
.L_x_361:
[----:B------:R-:W-:Y:S05]  /*0850*/  BSYNC.RECONVERGENT B2 ;  /* 0x0000000000027941 */ /* 0x000fea0003800200 */
.L_x_360:
        /* <DEDUP_REMOVED lines=22> */
.L_x_363:
[----:B------:R-:W-:Y:S05]  /*09c0*/  BSYNC.RECONVERGENT B2 ;  /* 0x0000000000027941 */ /* 0x000fea0003800200 */
.L_x_362:
        /* <DEDUP_REMOVED lines=22> */
.L_x_365:
[----:B------:R-:W-:Y:S05]  /*0b30*/  BSYNC.RECONVERGENT B2 ;  /* 0x0000000000027941 */ /* 0x000fea0003800200 */
.L_x_364:
        /* <DEDUP_REMOVED lines=19> */
[----:B------:R-:W-:Y:S01]  /*0c70*/  IMAD.MOV.U32 R0, RZ, RZ, R26 ;  /* 0x000000ffff007224 */ /* 0x000fe200078e001a */
[----:B------:R-:W-:-:S07]  /*0c80*/  MOV R2, 0xca0 ;  /* 0x00000ca000027802 */ /* 0x000fce0000000f00 */
[----:B------:R-:W-:Y:S05]  /*0c90*/  CALL.REL.NOINC `($__internal_11_$__cuda_sm3x_div_rn_noftz_f32_slowpath) ;  /* 0x00000010000c7944 */ /* 0x000fea0003c00000 */
.L_x_367:
[----:B------:R-:W-:Y:S05]  /*0ca0*/  BSYNC.RECONVERGENT B2 ;  /* 0x0000000000027941 */ /* 0x000fea0003800200 */
.L_x_366:
        /* <DEDUP_REMOVED lines=22> */
.L_x_369:
[----:B------:R-:W-:Y:S05]  /*0e10*/  BSYNC.RECONVERGENT B2 ;  /* 0x0000000000027941 */ /* 0x000fea0003800200 */
.L_x_368:
        /* <DEDUP_REMOVED lines=22> */
.L_x_371:
[----:B------:R-:W-:Y:S05]  /*0f80*/  BSYNC.RECONVERGENT B2 ;  /* 0x0000000000027941 */ /* 0x000fea0003800200 */
.L_x_370:
[----:B------:R-:W2:Y:S01]  /*0f90*/  LDG.E R23, desc[UR16][R22.64+0xc] ;  /* 0x00000c1016177981 */ /* 0x000ea2000c1e1900 */
[----:B------:R-:W-:Y:S01]  /*0fa0*/  F2F.F64.F32 R26, R0 ;  /* 0x00000000001a7310 */ /* 0x000fe20000201800 */
[----:B------:R-:W-:Y:S02]  /*0fb0*/  IADD3 R30, PT, PT, R30, 0x8, RZ ;  /* 0x000000081e1e7810 */ /* 0x000fe40007ffe0ff */
[----:B------:R-:W-:Y:S02]  /*0fc0*/  IADD3 R29, PT, PT, R29, 0x8, RZ ;  /* 0x000000081d1d7810 */ /* 0x000fe40007ffe0ff */
[----:B------:R-:W-:Y:S01]  /*0fd0*/  ISETP.NE.AND P0, PT, R30, RZ, PT ;  /* 0x000000ff1e00720c */ /* 0x000fe20003f05270 */
[----:B--2---:R-:W-:-:S04]  /*0fe0*/  FADD R2, -R10, R23 ;  /* 0x000000170a027221 */ /* 0x004fc80000000100 */
[----:B------:R-:W0:Y:S02]  /*0ff0*/  F2F.F64.F32 R24, R2 ;  /* 0x0000000200187310 */ /* 0x000e240000201800 */
[----:B0-----:R-:W-:-:S08]  /*1000*/  DMUL R24, R16, R24 ;  /* 0x0000001810187228 */ /* 0x001fd00000000000 */
[----:B------:R-:W-:-:S08]  /*1010*/  DFMA R24, R24, UR14, R26 ;  /* 0x0000000e18187c2b */ /* 0x000fd0000800001a */
[----:B------:R-:W-:-:S10]  /*1020*/  DADD R24, R18, R24 ;  /* 0x0000000012187229 */ /* 0x000fd40000000018 */
[----:B------:R-:W0:Y:S02]  /*1030*/  F2F.F32.F64 R25, R24 ;  /* 0x0000001800197310 */ /* 0x000e240000301000 */
[----:B0-----:R0:W-:Y:S01]  /*1040*/  STG.E desc[UR16][R20.64+0xc], R25 ;  /* 0x00000c1914007986 */ /* 0x0011e2000c101910 */
[----:B------:R-:W-:Y:S05]  /*1050*/  @P0 BRA `(.L_x_372) ;  /* 0xfffffff000f80947 */ /* 0x000fea000383ffff */
[----:B------:R-:W-:-:S07]  /*1060*/  MOV R30, R4 ;  /* 0x00000004001e7202 */ /* 0x000fce0000000f00 */
.L_x_355:
[----:B------:R-:W-:-:S13]  /*1070*/  ISETP.NE.AND P0, PT, R3, RZ, PT ;  /* 0x000000ff0300720c */ /* 0x000fda0003f05270 */
[----:B------:R-:W-:Y:S05]  /*1080*/  @!P0 BRA `(.L_x_373) ;  /* 0x0000000800f48947 */ /* 0x000fea0003800000 */
[----:B------:R-:W-:-:S13]  /*1090*/  ISETP.GE.U32.AND P0, PT, R7, 0x3, PT ;  /* 0x000000030700780c */ /* 0x000fda0003f06070 */
[----:B------:R-:W-:Y:S05]  /*10a0*/  @!P0 BRA `(.L_x_374) ;  /* 0x0000000400908947 */ /* 0x000fea0003800000 */
[----:B------:R-:W2:Y:S01]  /*10b0*/  LDC.64 R22, c[0x0][0x3a8] ;  /* 0x0000ea00ff167b82 */ /* 0x000ea20000000a00 */
[----:B0-----:R-:W-:-:S04]  /*10c0*/  IMAD.IADD R20, R13, 0x1, R30 ;  /* 0x000000010d147824 */ /* 0x001fc800078e021e */
[----:B--2---:R-:W-:-:S05]  /*10d0*/  IMAD.WIDE R22, R20, 0x4, R22 ;  /* 0x0000000414167825 */ /* 0x004fca00078e0216 */
[----:B------:R-:W2:Y:S01]  /*10e0*/  LDG.E R24, desc[UR16][R22.64] ;  /* 0x0000001016187981 */ /* 0x000ea2000c1e1900 */
[----:B-----5:R-:W0:Y:S01]  /*10f0*/  MUFU.RCP R0, R9 ;  /* 0x0000000900007308 */ /* 0x020e220000001000 */
[----:B------:R-:W-:Y:S01]  /*1100*/  BSSY.RECONVERGENT B2, `(.L_x_375) ;  /* 0x000000b000027945 */ /* 0x000fe20003800200 */
[----:B0-----:R-:W-:-:S04]  /*1110*/  FFMA R15, -R9, R0, 1 ;  /* 0x3f800000090f7423 */ /* 0x001fc80000000100 */
[----:B------:R-:W-:Y:S02]  /*1120*/  FFMA R0, R0, R15, R0 ;  /* 0x0000000f00007223 */ /* 0x000fe40000000000 */
[----:B--2---:R-:W0:Y:S02]  /*1130*/  FCHK P0, R24, R9 ;  /* 0x0000000918007302 */ /* 0x004e240000000000 */
[----:B------:R-:W-:-:S04]  /*1140*/  FFMA R2, R0, R24, RZ ;  /* 0x0000001800027223 */ /* 0x000fc800000000ff */
[----:B------:R-:W-:-:S04]  /*1150*/  FFMA R15, -R9, R2, R24 ;  /* 0x00000002090f7223 */ /* 0x000fc80000000118 */
[----:B------:R-:W-:Y:S01]  /*1160*/  FFMA R0, R0, R15, R2 ;  /* 0x0000000f00007223 */ /* 0x000fe20000000002 */
[----:B0-----:R-:W-:Y:S06]  /*1170*/  @!P0 BRA `(.L_x_376) ;  /* 0x00000000000c8947 */ /* 0x001fec0003800000 */
[----:B------:R-:W-:Y:S02]  /*1180*/  MOV R0, R24 ;  /* 0x0000001800007202 */ /* 0x000fe40000000f00 */
[----:B------:R-:W-:-:S07]  /*1190*/  MOV R2, 0x11b0 ;  /* 0x000011b000027802 */ /* 0x000fce0000000f00 */
[----:B-1----:R-:W-:Y:S05]  /*11a0*/  CALL.REL.NOINC `($__internal_11_$__cuda_sm3x_div_rn_noftz_f32_slowpath) ;  /* 0x0000000800c87944 */ /* 0x002fea0003c00000 */
.L_x_376:
[----:B------:R-:W-:Y:S05]  /*11b0*/  BSYNC.RECONVERGENT B2 ;  /* 0x0000000000027941 */ /* 0x000fea0003800200 */
.L_x_375:
[----:B------:R-:W0:Y:S01]  /*11c0*/  LDC.64 R24, c[0x0][0x380] ;  /* 0x0000e000ff187b82 */ /* 0x000e220000000a00 */
[----:B------:R-:W2:Y:S01]  /*11d0*/  LDG.E R2, desc[UR16][R22.64+0x4] ;  /* 0x0000041016027981 */ /* 0x000ea2000c1e1900 */
[----:B0-----:R-:W-:-:S05]  /*11e0*/  IMAD.WIDE R20, R20, 0x4, R24 ;  /* 0x0000000414147825 */ /* 0x001fca00078e0218 */
[----:B------:R-:W3:Y:S01]  /*11f0*/  LDG.E R15, desc[UR16][R20.64] ;  /* 0x00000010140f7981 */ /* 0x000ee2000c1e1900 */
[----:B------:R-:W-:Y:S01]  /*1200*/  F2F.F64.F32 R26, R0 ;  /* 0x00000000001a7310 */ /* 0x000fe20000201800 */
[----:B------:R-:W-:Y:S01]  /*1210*/  BSSY.RECONVERGENT B2, `(.L_x_377) ;  /* 0x0000014000027945 */ /* 0x000fe20003800200 */
[----:B---3--:R-:W-:-:S06]  /*1220*/  FADD R15, -R10, R15 ;  /* 0x0000000f0a0f7221 */ /* 0x008fcc0000000100 */
[----:B------:R-:W0:Y:S02]  /*1230*/  F2F.F64.F32 R24, R15 ;  /* 0x0000000f00187310 */ /* 0x000e240000201800 */
[----:B0-----:R-:W-:-:S08]  /*1240*/  DMUL R24, R16, R24 ;  /* 0x0000001810187228 */ /* 0x001fd00000000000 */
[----:B------:R-:W-:-:S08]  /*1250*/  DFMA R24, R24, UR14, R26 ;  /* 0x0000000e18187c2b */ /* 0x000fd0000800001a */
[----:B-1----:R-:W-:Y:S01]  /*1260*/  DADD R24, R18, R24 ;  /* 0x0000000012187229 */ /* 0x002fe20000000018 */
[----:B------:R-:W0:Y:S09]  /*1270*/  MUFU.RCP R26, R9 ;  /* 0x00000009001a7308 */ /* 0x000e320000001000 */
[----:B------:R-:W1:Y:S08]  /*1280*/  F2F.F32.F64 R25, R24 ;  /* 0x0000001800197310 */ /* 0x000e700000301000 */
[----:B--2---:R-:W2:Y:S01]  /*1290*/  FCHK P0, R2, R9 ;  /* 0x0000000902007302 */ /* 0x004ea20000000000 */
[----:B0-----:R-:W-:Y:S01]  /*12a0*/  FFMA R27, -R9, R26, 1 ;  /* 0x3f800000091b7423 */ /* 0x001fe2000000011a */
[----:B-1----:R0:W-:Y:S03]  /*12b0*/  STG.E desc[UR16][R22.64], R25 ;  /* 0x0000001916007986 */ /* 0x0021e6000c101910 */
[----:B------:R-:W-:-:S04]  /*12c0*/  FFMA R0, R26, R27, R26 ;  /* 0x0000001b1a007223 */ /* 0x000fc8000000001a */
[----:B------:R-:W-:-:S04]  /*12d0*/  FFMA R15, R0, R2, RZ ;  /* 0x00000002000f7223 */ /* 0x000fc800000000ff */
[----:B------:R-:W-:-:S04]  /*12e0*/  FFMA R26, -R9, R15, R2 ;  /* 0x0000000f091a7223 */ /* 0x000fc80000000102 */
[----:B------:R-:W-:Y:S01]  /*12f0*/  FFMA R26, R0, R26, R15 ;  /* 0x0000001a001a7223 */ /* 0x000fe2000000000f */
[----:B0-2---:R-:W-:Y:S06]  /*1300*/  @!P0 BRA `(.L_x_378) ;  /* 0x0000000000108947 */ /* 0x005fec0003800000 */
[----:B------:R-:W-:Y:S02]  /*1310*/  MOV R0, R2 ;  /* 0x0000000200007202 */ /* 0x000fe40000000f00 */
[----:B------:R-:W-:-:S07]  /*1320*/  MOV R2, 0x1340 ;  /* 0x0000134000027802 */ /* 0x000fce0000000f00 */
[----:B------:R-:W-:Y:S05]  /*1330*/  CALL.REL.NOINC `($__internal_11_$__cuda_sm3x_div_rn_noftz_f32_slowpath) ;  /* 0x0000000800647944 */ /* 0x000fea0003c00000 */
[----:B------:R-:W-:-:S07]  /*1340*/  MOV R26, R0 ;  /* 0x00000000001a7202 */ /* 0x000fce0000000f00 */
.L_x_378:
[----:B------:R-:W-:Y:S05]  /*1350*/  BSYNC.RECONVERGENT B2 ;  /* 0x0000000000027941 */ /* 0x000fea0003800200 */
.L_x_377:
[----:B------:R-:W2:Y:S04]  /*1360*/  LDG.E R15, desc[UR16][R20.64+0x4] ;  /* 0x00000410140f7981 */ /* 0x000ea8000c1e1900 */
[----:B------:R-:W3:Y:S01]  /*1370*/  LDG.E R2, desc[UR16][R22.64+0x8] ;  /* 0x0000081016027981 */ /* 0x000ee2000c1e1900 */
[----:B------:R-:W-:Y:S01]  /*1380*/  F2F.F64.F32 R26, R26 ;  /* 0x0000001a001a7310 */ /* 0x000fe20000201800 */
[----:B------:R-:W-:Y:S07]  /*1390*/  BSSY.RECONVERGENT B2, `(.L_x_379) ;  /* 0x0000014000027945 */ /* 0x000fee0003800200 */
[----:B------:R-:W0:Y:S01]  /*13a0*/  MUFU.RCP R0, R9 ;  /* 0x0000000900007308 */ /* 0x000e220000001000 */
[----:B--2---:R-:W-:-:S07]  /*13b0*/  FADD R15, -R10, R15 ;  /* 0x0000000f0a0f7221 */ /* 0x004fce0000000100 */
[----:B------:R-:W1:Y:S08]  /*13c0*/  F2F.F64.F32 R24, R15 ;  /* 0x0000000f00187310 */ /* 0x000e700000201800 */
[----:B---3--:R-:W2:Y:S01]  /*13d0*/  FCHK P0, R2, R9 ;  /* 0x0000000902007302 */ /* 0x008ea20000000000 */
[----:B-1----:R-:W-:-:S08]  /*13e0*/  DMUL R24, R16, R24 ;  /* 0x0000001810187228 */ /* 0x002fd00000000000 */
[----:B------:R-:W-:Y:S01]  /*13f0*/  DFMA R24, R24, UR14, R26 ;  /* 0x0000000e18187c2b */ /* 0x000fe2000800001a */
[----:B0-----:R-:W-:-:S04]  /*1400*/  FFMA R27, -R9, R0, 1 ;  /* 0x3f800000091b7423 */ /* 0x001fc80000000100 */
[----:B------:R-:W-:-:S03]  /*1410*/  FFMA R0, R0, R27, R0 ;  /* 0x0000001b00007223 */ /* 0x000fc60000000000 */
[----:B------:R-:W-:Y:S01]  /*1420*/  DADD R24, R18, R24 ;  /* 0x0000000012187229 */ /* 0x000fe20000000018 */
[----:B------:R-:W-:-:S04]  /*1430*/  FFMA R15, R0, R2, RZ ;  /* 0x00000002000f7223 */ /* 0x000fc800000000ff */
[----:B------:R-:W-:-:S05]  /*1440*/  FFMA R26, -R9, R15, R2 ;  /* 0x0000000f091a7223 */ /* 0x000fca0000000102 */
[----:B------:R-:W0:Y:S01]  /*1450*/  F2F.F32.F64 R25, R24 ;  /* 0x0000001800197310 */ /* 0x000e220000301000 */
[----:B------:R-:W-:Y:S01]  /*1460*/  FFMA R26, R0, R26, R15 ;  /* 0x0000001a001a7223 */ /* 0x000fe2000000000f */
[----:B0-----:R0:W-:Y:S01]  /*1470*/  STG.E desc[UR16][R22.64+0x4], R25 ;  /* 0x0000041916007986 */ /* 0x0011e2000c101910 */
[----:B--2---:R-:W-:Y:S05]  /*1480*/  @!P0 BRA `(.L_x_380) ;  /* 0x0000000000108947 */ /* 0x004fea0003800000 */
[----:B------:R-:W-:Y:S02]  /*1490*/  MOV R0, R2 ;  /* 0x0000000200007202 */ /* 0x000fe40000000f00 */
[----:B------:R-:W-:-:S07]  /*14a0*/  MOV R2, 0x14c0 ;  /* 0x000014c000027802 */ /* 0x000fce0000000f00 */
[----:B0-----:R-:W-:Y:S05]  /*14b0*/  CALL.REL.NOINC `($__internal_11_$__cuda_sm3x_div_rn_noftz_f32_slowpath) ;  /* 0x0000000800047944 */ /* 0x001fea0003c00000 */
[----:B------:R-:W-:-:S07]  /*14c0*/  MOV R26, R0 ;  /* 0x00000000001a7202 */ /* 0x000fce0000000f00 */
.L_x_380:
[----:B------:R-:W-:Y:S05]  /*14d0*/  BSYNC.RECONVERGENT B2 ;  /* 0x0000000000027941 */ /* 0x000fea0003800200 */
.L_x_379:
[----:B------:R-:W2:Y:S04]  /*14e0*/  LDG.E R15, desc[UR16][R20.64+0x8] ;  /* 0x00000810140f7981 */ /* 0x000ea8000c1e1900 */
[----:B------:R-:W3:Y:S01]  /*14f0*/  LDG.E R2, desc[UR16][R22.64+0xc] ;  /* 0x00000c1016027981 */ /* 0x000ee2000c1e1900 */
[----:B------:R-:W-:Y:S01]  /*1500*/  F2F.F64.F32 R26, R26 ;  /* 0x0000001a001a7310 */ /* 0x000fe20000201800 */
[----:B------:R-:W-:Y:S07]  /*1510*/  BSSY.RECONVERGENT B2, `(.L_x_381) ;  /* 0x0000013000027945 */ /* 0x000fee0003800200 */
[----:B------:R-:W1:Y:S01]  /*1520*/  MUFU.RCP R0, R9 ;  /* 0x0000000900007308 */ /* 0x000e620000001000 */
[----:B--2---:R-:W-:-:S07]  /*1530*/  FADD R15, -R10, R15 ;  /* 0x0000000f0a0f7221 */ /* 0x004fce0000000100 */
[----:B0-----:R-:W0:Y:S08]  /*1540*/  F2F.F64.F32 R24, R15 ;  /* 0x0000000f00187310 */ /* 0x001e300000201800 */
[----:B---3--:R-:W2:Y:S01]  /*1550*/  FCHK P0, R2, R9 ;  /* 0x0000000902007302 */ /* 0x008ea20000000000 */
[----:B0-----:R-:W-:-:S08]  /*1560*/  DMUL R24, R16, R24 ;  /* 0x0000001810187228 */ /* 0x001fd00000000000 */
[----:B------:R-:W-:Y:S01]  /*1570*/  DFMA R24, R24, UR14, R26 ;  /* 0x0000000e18187c2b */ /* 0x000fe2000800001a */
[----:B-1----:R-:W-:-:S04]  /*1580*/  FFMA R27, -R9, R0, 1 ;  /* 0x3f800000091b7423 */ /* 0x002fc80000000100 */
        /* <DEDUP_REMOVED lines=11> */
.L_x_382:
[----:B------:R-:W-:Y:S05]  /*1640*/  BSYNC.RECONVERGENT B2 ;  /* 0x0000000000027941 */ /* 0x000fea0003800200 */
.L_x_381:
[----:B------:R-:W2:Y:S01]  /*1650*/  LDG.E R21, desc[UR16][R20.64+0xc] ;  /* 0x00000c1014157981 */ /* 0x000ea2000c1e1900 */
[----:B0-----:R-:W-:Y:S01]  /*1660*/  F2F.F64.F32 R24, R0 ;  /* 0x0000000000187310 */ /* 0x001fe20000201800 */
[----:B------:R-:W-:Y:S02]  /*1670*/  VIADD R30, R30, 0x4 ;  /* 0x000000041e1e7836 */ /* 0x000fe40000000000 */
[----:B--2---:R-:W-:-:S05]  /*1680*/  FADD R2, -R10, R21 ;  /* 0x000000150a027221 */ /* 0x004fca0000000100 */
[----:B------:R-:W0:Y:S02]  /*1690*/  F2F.F64.F32 R26, R2 ;  /* 0x00000002001a7310 */ /* 0x000e240000201800 */
[----:B0-----:R-:W-:-:S08]  /*16a0*/  DMUL R26, R16, R26 ;  /* 0x0000001a101a7228 */ /* 0x001fd00000000000 */
[----:B------:R-:W-:-:S08]  /*16b0*/  DFMA R24, R26, UR14, R24 ;  /* 0x0000000e1a187c2b */ /* 0x000fd00008000018 */
[----:B------:R-:W-:-:S10]  /*16c0*/  DADD R24, R18, R24 ;  /* 0x0000000012187229 */ /* 0x000fd40000000018 */
[----:B------:R-:W0:Y:S02]  /*16d0*/  F2F.F32.F64 R25, R24 ;  /* 0x0000001800197310 */ /* 0x000e240000301000 */
[----:B0-----:R2:W-:Y:S02]  /*16e0*/  STG.E desc[UR16][R22.64+0xc], R25 ;  /* 0x00000c1916007986 */ /* 0x0015e4000c101910 */
.L_x_374:
[----:B------:R-:W-:-:S13]  /*16f0*/  ISETP.NE.AND P0, PT, R6, RZ, PT ;  /* 0x000000ff0600720c */ /* 0x000fda0003f05270 */
[----:B------:R-:W-:Y:S05]  /*1700*/  @!P0 BRA `(.L_x_373) ;  /* 0x0000000400548947 */ /* 0x000fea0003800000 */
[----:B------:R-:W-:-:S13]  /*1710*/  ISETP.NE.AND P0, PT, R6, 0x1, PT ;  /* 0x000000010600780c */ /* 0x000fda0003f05270 */
[----:B------:R-:W-:Y:S05]  /*1720*/  @!P0 BRA `(.L_x_383) ;  /* 0x0000000000d08947 */ /* 0x000fea0003800000 */
[----:B0-----:R-:W0:Y:S01]  /*1730*/  LDC.64 R20, c[0x0][0x3a8] ;  /* 0x0000ea00ff147b82 */ /* 0x001e220000000a00 */
[----:B--2---:R-:W-:-:S05]  /*1740*/  IADD3 R22, PT, PT, R13, R30, RZ ;  /* 0x0000001e0d167210 */ /* 0x004fca0007ffe0ff */
[----:B0-----:R-:W-:-:S05]  /*1750*/  IMAD.WIDE R20, R22, 0x4, R20 ;  /* 0x0000000416147825 */ /* 0x001fca00078e0214 */
        /* <DEDUP_REMOVED lines=13> */
.L_x_385:
[----:B------:R-:W-:Y:S05]  /*1830*/  BSYNC.RECONVERGENT B2 ;  /* 0x0000000000027941 */ /* 0x000fea0003800200 */
.L_x_384:
        /* <DEDUP_REMOVED lines=24> */
.L_x_387:
[----:B------:R-:W-:Y:S05]  /*19c0*/  BSYNC.RECONVERGENT B2 ;  /* 0x0000000000027941 */ /* 0x000fea0003800200 */
.L_x_386:
[----:B------:R-:W2:Y:S01]  /*19d0*/  LDG.E R23, desc[UR16][R22.64+0x4] ;  /* 0x0000041016177981 */ /* 0x000ea2000c1e1900 */
[----:B------:R-:W-:Y:S01]  /*19e0*/  F2F.F64.F32 R24, R0 ;  /* 0x0000000000187310 */ /* 0x000fe20000201800 */
[----:B------:R-:W-:Y:S01]  /*19f0*/  IADD3 R30, PT, PT, R30, 0x2, RZ ;  /* 0x000000021e1e7810 */ /* 0x000fe20007ffe0ff */
[----:B--2---:R-:W-:-:S06]  /*1a00*/  FADD R2, -R10, R23 ;  /* 0x000000170a027221 */ /* 0x004fcc0000000100 */
[----:B------:R-:W0:Y:S02]  /*1a10*/  F2F.F64.F32 R26, R2 ;  /* 0x00000002001a7310 */ /* 0x000e240000201800 */
[----:B0-----:R-:W-:-:S08]  /*1a20*/  DMUL R26, R16, R26 ;  /* 0x0000001a101a7228 */ /* 0x001fd00000000000 */
[----:B------:R-:W-:-:S08]  /*1a30*/  DFMA R24, R26, UR14, R24 ;  /* 0x0000000e1a187c2b */ /* 0x000fd00008000018 */
[----:B------:R-:W-:-:S10]  /*1a40*/  DADD R24, R18, R24 ;  /* 0x0000000012187229 */ /* 0x000fd40000000018 */
[----:B------:R-:W0:Y:S02]  /*1a50*/  F2F.F32.F64 R25, R24 ;  /* 0x0000001800197310 */ /* 0x000e240000301000 */
[----:B0-----:R3:W-:Y:S02]  /*1a60*/  STG.E desc[UR16][R20.64+0x4], R25 ;  /* 0x0000041914007986 */ /* 0x0017e4000c101910 */
.L_x_383:
[----:B------:R-:W4:Y:S02]  /*1a70*/  LDCU UR9, c[0x0][0x3c0] ;  /* 0x00007800ff0977ac */ /* 0x000f240008000800 */
[----:B----4-:R-:W-:-:S09]  /*1a80*/  ULOP3.LUT UP0, URZ, UR9, 0x1, URZ, 0xc0, !UPT ;  /* 0x0000000109ff7892 */ /* 0x010fd2000f80c0ff */
[----:B------:R-:W-:Y:S05]  /*1a90*/  BRA.U !UP0, `(.L_x_373) ;  /* 0x0000000108707547 */ /* 0x000fea000b800000 */
[----:B0--3--:R-:W0:Y:S01]  /*1aa0*/  LDC.64 R20, c[0x0][0x3a8] ;  /* 0x0000ea00ff147b82 */ /* 0x009e220000000a00 */
[----:B------:R-:W-:-:S05]  /*1ab0*/  IADD3 R13, PT, PT, R13, R30, RZ ;  /* 0x0000001e0d0d7210 */ /* 0x000fca0007ffe0ff */
[----:B0-----:R-:W-:-:S05]  /*1ac0*/  IMAD.WIDE R20, R13, 0x4, R20 ;  /* 0x000000040d147825 */ /* 0x001fca00078e0214 */
[----:B--2---:R-:W2:Y:S01]  /*1ad0*/  LDG.E R22, desc[UR16][R20.64] ;  /* 0x0000001014167981 */ /* 0x004ea2000c1e1900 */
        /* <DEDUP_REMOVED lines=12> */
.L_x_389:
[----:B------:R-:W-:Y:S05]  /*1ba0*/  BSYNC.RECONVERGENT B2 ;  /* 0x0000000000027941 */ /* 0x000fea0003800200 */
.L_x_388:
[----:B------:R-:W0:Y:S02]  /*1bb0*/  LDC.64 R24, c[0x0][0x380] ;  /* 0x0000e000ff187b82 */ /* 0x000e240000000a00 */
[----:B0-----:R-:W-:-:S06]  /*1bc0*/  IMAD.WIDE R24, R13, 0x4, R24 ;  /* 0x000000040d187825 */ /* 0x001fcc00078e0218 */
[----:B------:R-:W2:Y:S01]  /*1bd0*/  LDG.E R25, desc[UR16][R24.64] ;  /* 0x0000001018197981 */ /* 0x000ea2000c1e1900 */
[----:B------:R-:W-:Y:S01]  /*1be0*/  F2F.F64.F32 R22, R0 ;  /* 0x0000000000167310 */ /* 0x000fe20000201800 */
[----:B--2---:R-:W-:-:S07]  /*1bf0*/  FADD R2, -R10, R25 ;  /* 0x000000190a027221 */ /* 0x004fce0000000100 */
[----:B------:R-:W0:Y:S02]  /*1c00*/  F2F.F64.F32 R26, R2 ;  /* 0x00000002001a7310 */ /* 0x000e240000201800 */
[----:B0-----:R-:W-:-:S08]  /*1c10*/  DMUL R26, R16, R26 ;  /* 0x0000001a101a7228 */ /* 0x001fd00000000000 */
[----:B------:R-:W-:-:S08]  /*1c20*/  DFMA R22, R26, UR14, R22 ;  /* 0x0000000e1a167c2b */ /* 0x000fd00008000016 */
[----:B-1----:R-:W-:-:S10]  /*1c30*/  DADD R22, R18, R22 ;  /* 0x0000000012167229 */ /* 0x002fd40000000016 */
[----:B------:R-:W0:Y:S02]  /*1c40*/  F2F.F32.F64 R23, R22 ;  /* 0x0000001600177310 */ /* 0x000e240000301000 */
[----:B0-----:R4:W-:Y:S02]  /*1c50*/  STG.E desc[UR16][R20.64], R23 ;  /* 0x0000001714007986 */ /* 0x0019e4000c101910 */
.L_x_373:
[----:B------:R-:W-:Y:S05]  /*1c60*/  @P3 BRA `(.L_x_390) ;  /* 0xffffffe400c83947 */ /* 0x000fea000383ffff */
[----:B------:R-:W-:Y:S05]  /*1c70*/  @P2 BRA `(.L_x_391) ;  /* 0xffffffe400ac2947 */ /* 0x000fea000383ffff */
[----:B------:R-:W0:Y:S01]  /*1c80*/  LDCU UR9, c[0x0][0x3b8] ;  /* 0x00007700ff0977ac */ /* 0x000e220008000800 */
[----:B------:R-:W-:-:S05]  /*1c90*/  VIADD R5, R5, UR4 ;  /* 0x0000000405057c36 */ /* 0x000fca0008000000 */
[----:B0-----:R-:W-:-:S13]  /*1ca0*/  ISETP.GE.AND P0, PT, R5, UR9, PT ;  /* 0x0000000905007c0c */ /* 0x001fda000bf06270 */
[----:B------:R-:W-:Y:S05]  /*1cb0*/  @!P0 BRA `(.L_x_392) ;  /* 0xffffffe400548947 */ /* 0x000fea000383ffff */
[----:B------:R-:W-:Y:S05]  /*1cc0*/  EXIT ;  /* 0x000000000000794d */ /* 0x000fea0003800000 */
        .weak           $__internal_11_$__cuda_sm3x_div_rn_noftz_f32_slowpath
        .type           $__internal_11_$__cuda_sm3x_div_rn_noftz_f32_slowpath,@function
        .size           $__internal_11_$__cuda_sm3x_div_rn_noftz_f32_slowpath,(.L_x_605 - $__internal_11_$__cuda_sm3x_div_rn_noftz_f32_slowpath)
$__internal_11_$__cuda_sm3x_div_rn_noftz_f32_slowpath:
[----:B------:R-:W-:Y:S01]  /*1cd0*/  SHF.R.U32.HI R15, RZ, 0x17, R9 ;  /* 0x00000017ff0f7819 */ /* 0x000fe20000011609 */
[----:B------:R-:W-:Y:S01]  /*1ce0*/  BSSY.RECONVERGENT B0, `(.L_x_393) ;  /* 0x0000065000007945 */ /* 0x000fe20003800200 */
[----:B------:R-:W-:Y:S02]  /*1cf0*/  MOV R27, R9 ;  /* 0x00000009001b7202 */ /* 0x000fe40000000f00 */
[----:B------:R-:W-:-:S04]  /*1d00*/  LOP3.LUT R15, R15, 0xff, RZ, 0xc0, !PT ;  /* 0x000000ff0f0f7812 */ /* 0x000fc800078ec0ff */
[----:B------:R-:W-:-:S04]  /*1d10*/  IADD3 R24, PT, PT, R15, -0x1, RZ ;  /* 0xffffffff0f187810 */ /* 0x000fc80007ffe0ff */
[----:B------:R-:W-:Y:S02]  /*1d20*/  ISETP.GT.U32.AND P0, PT, R24, 0xfd, PT ;  /* 0x000000fd1800780c */ /* 0x000fe40003f04070 */
[----:B------:R-:W-:-:S04]  /*1d30*/  SHF.R.U32.HI R24, RZ, 0x17, R0 ;  /* 0x00000017ff187819 */ /* 0x000fc80000011600 */
[----:B------:R-:W-:-:S04]  /*1d40*/  LOP3.LUT R24, R24, 0xff, RZ, 0xc0, !PT ;  /* 0x000000ff18187812 */ /* 0x000fc800078ec0ff */
[----:B------:R-:W-:-:S04]  /*1d50*/  IADD3 R25, PT, PT, R24, -0x1, RZ ;  /* 0xffffffff18197810 */ /* 0x000fc80007ffe0ff */
        /* <DEDUP_REMOVED lines=19> */
[----:B------:R-:W-:-:S04]  /*1e90*/  IADD3 R25, PT, PT, R24, -0x1, RZ ;  /* 0xffffffff18197810 */ /* 0x000fc80007ffe0ff */
[----:B------:R-:W-:Y:S02]  /*1ea0*/  ISETP.GE.AND P0, PT, R25, RZ, PT ;  /* 0x000000ff1900720c */ /* 0x000fe40003f06270 */
[----:B------:R-:W-:-:S04]  /*1eb0*/  IADD3 R25, PT, PT, R15, -0x1, RZ ;  /* 0xffffffff0f197810 */ /* 0x000fc80007ffe0ff */
[----:B------:R-:W-:-:S07]  /*1ec0*/  ISETP.GE.AND P1, PT, R25, RZ, PT ;  /* 0x000000ff1900720c */ /* 0x000fce0003f26270 */
[----:B------:R-:W-:Y:S01]  /*1ed0*/  @P0 IMAD.MOV.U32 R25, RZ, RZ, RZ ;  /* 0x000000ffff190224 */ /* 0x000fe200078e00ff */
[----:B------:R-:W-:Y:S01]  /*1ee0*/  @!P0 MOV R25, 0xffffffc0 ;  /* 0xffffffc000198802 */ /* 0x000fe20000000f00 */
[----:B------:R-:W-:-:S04]  /*1ef0*/  @!P0 FFMA R0, R0, 1.84467440737095516160e+19, RZ ;  /* 0x5f80000000008823 */ /* 0x000fc800000000ff */
[----:B------:R-:W-:Y:S01]  /*1f00*/  @!P1 FFMA R27, R9, 1.84467440737095516160e+19, RZ ;  /* 0x5f800000091b9823 */ /* 0x000fe200000000ff */
[----:B------:R-:W-:-:S07]  /*1f10*/  @!P1 IADD3 R25, PT, PT, R25, 0x40, RZ ;  /* 0x0000004019199810 */ /* 0x000fce0007ffe0ff */
.L_x_394:
[----:B------:R-:W-:Y:S01]  /*1f20*/  IADD3 R24, PT, PT, R24, -0x7f, RZ ;  /* 0xffffff8118187810 */ /* 0x000fe20007ffe0ff */
[----:B------:R-:W-:Y:S01]  /*1f30*/  BSSY.RECONVERGENT B1, `(.L_x_399) ;  /* 0x0000036000017945 */ /* 0x000fe20003800200 */
[----:B------:R-:W-:-:S03]  /*1f40*/  LEA R26, R15, 0xc0800000, 0x17 ;  /* 0xc08000000f1a7811 */ /* 0x000fc600078eb8ff */
[C---:B------:R-:W-:Y:S01]  /*1f50*/  IMAD R0, R24.reuse, -0x800000, R0 ;  /* 0xff80000018007824 */ /* 0x040fe200078e0200 */
[----:B------:R-:W-:Y:S02]  /*1f60*/  IADD3 R24, PT, PT, R24, 0x7f, -R15 ;  /* 0x0000007f18187810 */ /* 0x000fe40007ffe80f */
[----:B------:R-:W-:Y:S02]  /*1f70*/  IADD3 R26, PT, PT, -R26, R27, RZ ;  /* 0x0000001b1a1a7210 */ /* 0x000fe40007ffe1ff */
[----:B------:R-:W-:Y:S02]  /*1f80*/  IADD3 R25, PT, PT, R24, R25, RZ ;  /* 0x0000001918197210 */ /* 0x000fe40007ffe0ff */
[----:B------:R-:W0:Y:S01]  /*1f90*/  MUFU.RCP R24, R26 ;  /* 0x0000001a00187308 */ /* 0x000e220000001000 */
[----:B------:R-:W-:-:S04]  /*1fa0*/  FADD.FTZ R27, -R26, -RZ ;  /* 0x800000ff1a1b7221 */ /* 0x000fc80000010100 */
        /* <DEDUP_REMOVED lines=20> */
[CCC-:B------:R-:W-:Y:S01]  /*20f0*/  FFMA.RP R25, R15.reuse, R27.reuse, R24.reuse ;  /* 0x0000001b0f197223 */ /* 0x1c0fe20000008018 */
[CCC-:B------:R-:W-:Y:S01]  /*2100*/  FFMA.RM R28, R15.reuse, R27.reuse, R24.reuse ;  /* 0x0000001b0f1c7223 */ /* 0x1c0fe20000004018 */
[----:B------:R-:W-:Y:S01]  /*2110*/  FFMA.RZ R24, R15, R27, R24 ;  /* 0x0000001b0f187223 */ /* 0x000fe2000000c018 */
[C---:B------:R-:W-:Y:S02]  /*2120*/  IADD3 R15, PT, PT, R26.reuse, 0x20, RZ ;  /* 0x000000201a0f7810 */ /* 0x040fe40007ffe0ff */
[----:B------:R-:W-:Y:S02]  /*2130*/  ISETP.NE.AND P4, PT, R26, RZ, PT ;  /* 0x000000ff1a00720c */ /* 0x000fe40003f85270 */
[----:B------:R-:W-:Y:S02]  /*2140*/  LOP3.LUT R24, R24, 0x7fffff, RZ, 0xc0, !PT ;  /* 0x007fffff18187812 */ /* 0x000fe400078ec0ff */
[----:B------:R-:W-:Y:S02]  /*2150*/  ISETP.NE.AND P1, PT, R26, RZ, PT ;  /* 0x000000ff1a00720c */ /* 0x000fe40003f25270 */
[----:B------:R-:W-:-:S02]  /*2160*/  LOP3.LUT R24, R24, 0x800000, RZ, 0xfc, !PT ;  /* 0x0080000018187812 */ /* 0x000fc400078efcff */
[----:B------:R-:W-:Y:S02]  /*2170*/  IADD3 R26, PT, PT, -R26, RZ, RZ ;  /* 0x000000ff1a1a7210 */ /* 0x000fe40007ffe1ff */
[----:B------:R-:W-:Y:S02]  /*2180*/  SHF.L.U32 R15, R24, R15, RZ ;  /* 0x0000000f180f7219 */ /* 0x000fe400000006ff */
[----:B------:R-:W-:Y:S02]  /*2190*/  FSETP.NEU.FTZ.AND P0, PT, R25, R28, PT ;  /* 0x0000001c1900720b */ /* 0x000fe40003f1d000 */
[----:B------:R-:W-:Y:S02]  /*21a0*/  ISETP.NE.AND P1, PT, R15, RZ, P1 ;  /* 0x000000ff0f00720c */ /* 0x000fe40000f25270 */
[----:B------:R-:W-:Y:S02]  /*21b0*/  SEL R15, R26, RZ, P4 ;  /* 0x000000ff1a0f7207 */ /* 0x000fe40002000000 */
[----:B------:R-:W-:-:S02]  /*21c0*/  PLOP3.LUT P0, PT, P0, P1, PT, 0xf8, 0x8f ;  /* 0x00000000008f781c */ /* 0x000fc40000703f70 */
[----:B------:R-:W-:Y:S02]  /*21d0*/  SHF.R.U32.HI R26, RZ, R15, R24 ;  /* 0x0000000fff1a7219 */ /* 0x000fe40000011618 */
[----:B------:R-:W-:Y:S02]  /*21e0*/  SEL R15, RZ, 0x1, !P0 ;  /* 0x00000001ff0f7807 */ /* 0x000fe40004000000 */
[----:B------:R-:W-:-:S04]  /*21f0*/  SHF.R.U32.HI R24, RZ, 0x1, R26 ;  /* 0x00000001ff187819 */ /* 0x000fc8000001161a */
[----:B------:R-:W-:-:S04]  /*2200*/  LOP3.LUT R15, R15, 0x1, R24, 0xf8, !PT ;  /* 0x000000010f0f7812 */ /* 0x000fc800078ef818 */
[----:B------:R-:W-:-:S04]  /*2210*/  LOP3.LUT R15, R15, R26, RZ, 0xc0, !PT ;  /* 0x0000001a0f0f7212 */ /* 0x000fc800078ec0ff */
[----:B------:R-:W-:-:S04]  /*2220*/  IADD3 R15, PT, PT, R24, R15, RZ ;  /* 0x0000000f180f7210 */ /* 0x000fc80007ffe0ff */
[----:B------:R-:W-:Y:S01]  /*2230*/  LOP3.LUT R0, R15, R0, RZ, 0xfc, !PT ;  /* 0x000000000f007212 */ /* 0x000fe200078efcff */
[----:B------:R-:W-:Y:S06]  /*2240*/  BRA `(.L_x_402) ;  /* 0x0000000000107947 */ /* 0x000fec0003800000 */
.L_x_401:
[----:B------:R-:W-:-:S04]  /*2250*/  LOP3.LUT R0, R0, 0x80000000, RZ, 0xc0, !PT ;  /* 0x8000000000007812 */ /* 0x000fc800078ec0ff */
[----:B------:R-:W-:Y:S01]  /*2260*/  LOP3.LUT R0, R0, 0x7f800000, RZ, 0xfc, !PT ;  /* 0x7f80000000007812 */ /* 0x000fe200078efcff */
[----:B------:R-:W-:Y:S06]  /*2270*/  BRA `(.L_x_402) ;  /* 0x0000000000047947 */ /* 0x000fec0003800000 */
.L_x_400:
[----:B------:R-:W-:-:S07]  /*2280*/  LEA R0, R25, R0, 0x17 ;  /* 0x0000000019007211 */ /* 0x000fce00078eb8ff */
.L_x_402:
[----:B------:R-:W-:Y:S05]  /*2290*/  BSYNC.RECONVERGENT B1 ;  /* 0x0000000000017941 */ /* 0x000fea0003800200 */
.L_x_399:
[----:B------:R-:W-:Y:S05]  /*22a0*/  BRA `(.L_x_403) ;  /* 0x0000000000207947 */ /* 0x000fea0003800000 */
.L_x_398:
[----:B------:R-:W-:-:S04]  /*22b0*/  LOP3.LUT R0, R27, 0x80000000, R0, 0x48, !PT ;  /* 0x800000001b007812 */ /* 0x000fc800078e4800 */
[----:B------:R-:W-:Y:S01]  /*22c0*/  LOP3.LUT R0, R0, 0x7f800000, RZ, 0xfc, !PT ;  /* 0x7f80000000007812 */ /* 0x000fe200078efcff */
[----:B------:R-:W-:Y:S06]  /*22d0*/  BRA `(.L_x_403) ;  /* 0x0000000000147947 */ /* 0x000fec0003800000 */
.L_x_397:
[----:B------:R-:W-:Y:S01]  /*22e0*/  LOP3.LUT R0, R27, 0x80000000, R0, 0x48, !PT ;  /* 0x800000001b007812 */ /* 0x000fe200078e4800 */
[----:B------:R-:W-:Y:S06]  /*22f0*/  BRA `(.L_x_403) ;  /* 0x00000000000c7947 */ /* 0x000fec0003800000 */
.L_x_396:
[----:B------:R-:W0:Y:S01]  /*2300*/  MUFU.RSQ R0, -QNAN ;  /* 0xffc0000000007908 */ /* 0x000e220000001400 */
[----:B------:R-:W-:Y:S05]  /*2310*/  BRA `(.L_x_403) ;  /* 0x0000000000047947 */ /* 0x000fea0003800000 */
.L_x_395:
[----:B------:R-:W-:-:S07]  /*2320*/  FADD.FTZ R0, R0, R9 ;  /* 0x0000000900007221 */ /* 0x000fce0000010000 */
.L_x_403:
[----:B------:R-:W-:Y:S05]  /*2330*/  BSYNC.RECONVERGENT B0 ;  /* 0x0000000000007941 */ /* 0x000fea0003800200 */
.L_x_393:
[----:B------:R-:W-:Y:S01]  /*2340*/  HFMA2 R25, -RZ, RZ, 0, 0 ;  /* 0x00000000ff197431 */ /* 0x000fe200000001ff */
[----:B------:R-:W-:-:S04]  /*2350*/  MOV R24, R2 ;  /* 0x0000000200187202 */ /* 0x000fc80000000f00 */
[----:B0-----:R-:W-:Y:S05]  /*2360*/  RET.REL.NODEC R24 `(computeDiff) ;  /* 0xffffffdc18247950 */ /* 0x001fea0003c3ffff */
.L_x_404:
        /* <DEDUP_REMOVED lines=9> */
.L_x_605:


//--------------------- .text.meanDzSum           --------------------------
	.section	.text.meanDzSum,"ax",@progbits
	.align	128
        .global         meanDzSum
        .type           meanDzSum,@function
        .size           meanDzSum,(.L_x_607 - meanDzSum)
        .other          meanDzSum,@"STO_CUDA_ENTRY STV_DEFAULT"
meanDzSum:
.text.meanDzSum:
        /* <DEDUP_REMOVED lines=13> */
[----:B------:R-:W1:Y:S01]  /*00d0*/  LDCU UR7, c[0x0][0x3c0] ;  /* 0x00007800ff0777ac */ /* 0x000e620008000800 */
[----:B------:R-:W1:Y:S06]  /*00e0*/  LDCU UR6, c[0x0][0x3cc] ;  /* 0x00007980ff0677ac */ /* 0x000e6c0008000800 */
[----:B------:R-:W1:Y:S01]  /*00f0*/  LDC.64 R22, c[0x0][0x3b0] ;  /* 0x0000ec00ff167b82 */ /* 0x000e620000000a00 */
[----:B0-----:R-:W-:Y:S01]  /*0100*/  UISETP.GT.AND UP0, UPT, UR5, URZ, UPT ;  /* 0x000000ff0500728c */ /* 0x001fe2000bf04270 */
[----:B--2---:R-:W-:-:S08]  /*0110*/  IMAD R19, R19, UR4, RZ ;  /* 0x0000000413137c24 */ /* 0x004fd0000f8e02ff */
[----:B---3--:R-:W-:Y:S05]  /*0120*/  BRA.U UP0, `(.L_x_405) ;  /* 0x0000000100a47547 */ /* 0x008fea000b800000 */
.L_x_410:
[----:B01----:R-:W-:-:S05]  /*0130*/  IMAD.WIDE R4, R20, 0x4, R26 ;  /* 0x0000000414047825 */ /* 0x003fca00078e021a */
[----:B------:R-:W2:Y:S01]  /*0140*/  LDG.E R2, desc[UR12][R4.64] ;  /* 0x0000000c04027981 */ /* 0x000ea2000c1e1900 */
[----:B------:R-:W-:Y:S01]  /*0150*/  BSSY.RECONVERGENT B0, `(.L_x_406) ;  /* 0x000000e000007945 */ /* 0x000fe20003800200 */
[----:B--2---:R-:W-:-:S04]  /*0160*/  FADD R2, R2, UR6 ;  /* 0x0000000602027e21 */ /* 0x004fc80008000000 */
[----:B------:R0:W1:Y:S01]  /*0170*/  F2F.F64.F32 R6, R2 ;  /* 0x0000000200067310 */ /* 0x0000620000201800 */
[----:B------:R-:W-:-:S13]  /*0180*/  FSETP.NEU.AND P0, PT, R2, RZ, PT ;  /* 0x000000ff0200720b */ /* 0x000fda0003f0d000 */
[----:B------:R-:W-:Y:S02]  /*0190*/  @!P0 MOV R8, 0x0 ;  /* 0x0000000000088802 */ /* 0x000fe40000000f00 */
[----:B------:R-:W-:Y:S01]  /*01a0*/  @!P0 MOV R9, 0x7ff00000 ;  /* 0x7ff0000000098802 */ /* 0x000fe20000000f00 */
[----:B01----:R-:W-:Y:S06]  /*01b0*/  @!P0 BRA `(.L_x_407) ;  /* 0x00000000001c8947 */ /* 0x003fec0003800000 */
[----:B------:R-:W-:Y:S01]  /*01c0*/  DADD R8, -RZ, |R6| ;  /* 0x00000000ff087229 */ /* 0x000fe20000000506 */
[----:B------:R-:W-:-:S09]  /*01d0*/  MOV R0, 0x200 ;  /* 0x0000020000007802 */ /* 0x000fd20000000f00 */
[----:B------:R-:W-:-:S07]  /*01e0*/  MOV R3, R9 ;  /* 0x0000000900037202 */ /* 0x000fce0000000f00 */
[----:B----4-:R-:W-:Y:S05]  /*01f0*/  CALL.REL.NOINC `($meanDzSum$__internal_accurate_pow) ;  /* 0x0000002800ac7944 */ /* 0x010fea0003c00000 */
[----:B------:R-:W-:-:S04]  /*0200*/  ISETP.GE.AND P0, PT, R7, RZ, PT ;  /* 0x000000ff0700720c */ /* 0x000fc80003f06270 */
[----:B------:R-:W-:Y:S02]  /*0210*/  FSEL R8, R3, RZ, P0 ;  /* 0x000000ff03087208 */ /* 0x000fe40000000000 */
[----:B------:R-:W-:-:S07]  /*0220*/  FSEL R9, R4, -QNAN , P0 ;  /* 0xfff8000004097808 */ /* 0x000fce0000000000 */
.L_x_407:
[----:B------:R-:W-:Y:S05]  /*0230*/  BSYNC.RECONVERGENT B0 ;  /* 0x0000000000007941 */ /* 0x000fea0003800200 */
.L_x_406:
[----:B------:R-:W-:Y:S01]  /*0240*/  DADD R4, R6, -1.5 ;  /* 0xbff8000006047429 */ /* 0x000fe20000000000 */
[----:B------:R-:W-:Y:S09]  /*0250*/  BSSY.RECONVERGENT B0, `(.L_x_408) ;  /* 0x0000009000007945 */ /* 0x000ff20003800200 */
[----:B------:R-:W-:-:S04]  /*0260*/  LOP3.LUT R4, R5, 0x7ff00000, RZ, 0xc0, !PT ;  /* 0x7ff0000005047812 */ /* 0x000fc800078ec0ff */
[----:B------:R-:W-:-:S13]  /*0270*/  ISETP.NE.AND P0, PT, R4, 0x7ff00000, PT ;  /* 0x7ff000000400780c */ /* 0x000fda0003f05270 */
[----:B------:R-:W-:Y:S05]  /*0280*/  @P0 BRA `(.L_x_409) ;  /* 0x0000000000140947 */ /* 0x000fea0003800000 */
[----:B------:R-:W-:-:S13]  /*0290*/  FSETP.NAN.AND P0, PT, R2, R2, PT ;  /* 0x000000020200720b */ /* 0x000fda0003f08000 */
[----:B------:R-:W-:Y:S01]  /*02a0*/  @P0 DADD R8, R6, -1.5 ;  /* 0xbff8000006080429 */ /* 0x000fe20000000000 */
[----:B------:R-:W-:Y:S10]  /*02b0*/  @P0 BRA `(.L_x_409) ;  /* 0x0000000000080947 */ /* 0x000ff40003800000 */
[----:B------:R-:W-:-:S14]  /*02c0*/  DSETP.NEU.AND P0, PT, |R6|, +INF , PT ;  /* 0x7ff000000600742a */ /* 0x000fdc0003f0d200 */
[----:B------:R-:W-:-:S07]  /*02d0*/  @!P0 CS2R R8, SRZ ;  /* 0x0000000000088805 */ /* 0x000fce000001ff00 */
.L_x_409:
[----:B------:R-:W-:Y:S05]  /*02e0*/  BSYNC.RECONVERGENT B0 ;  /* 0x0000000000007941 */ /* 0x000fea0003800200 */
.L_x_408:
[----:B------:R-:W-:Y:S01]  /*02f0*/  DMUL R8, RZ, -R8 ;  /* 0x80000008ff087228 */ /* 0x000fe20000000000 */
[----:B------:R-:W-:Y:S01]  /*0300*/  FSETP.NEU.AND P0, PT, R2, 1, PT ;  /* 0x3f8000000200780b */ /* 0x000fe20003f0d000 */
[----:B----4-:R-:W-:-:S04]  /*0310*/  IMAD.WIDE R2, R20, 0x4, R24 ;  /* 0x0000000414027825 */ /* 0x010fc800078e0218 */
[----:B------:R-:W-:Y:S01]  /*0320*/  IMAD.WIDE R4, R20, 0x4, R22 ;  /* 0x0000000414047825 */ /* 0x000fe200078e0216 */
[----:B------:R-:W-:-:S03]  /*0330*/  IADD3 R20, PT, PT, R19, R20, RZ ;  /* 0x0000001413147210 */ /* 0x000fc60007ffe0ff */
[----:B------:R-:W0:Y:S02]  /*0340*/  F2F.F32.F64 R8, R8 ;  /* 0x0000000800087310 */ /* 0x000e240000301000 */
[----:B0-----:R-:W-:Y:S02]  /*0350*/  FSEL R7, R8, -RZ, P0 ;  /* 0x800000ff08077208 */ /* 0x001fe40000000000 */
[----:B------:R-:W-:-:S03]  /*0360*/  ISETP.GE.AND P0, PT, R20, UR7, PT ;  /* 0x0000000714007c0c */ /* 0x000fc6000bf06270 */
[----:B------:R-:W-:Y:S01]  /*0370*/  FFMA R11, RZ, R7, RZ ;  /* 0x00000007ff0b7223 */ /* 0x000fe200000000ff */
[----:B------:R0:W-:Y:S04]  /*0380*/  STG.E desc[UR12][R2.64], R7 ;  /* 0x0000000702007986 */ /* 0x0001e8000c10190c */
[----:B------:R0:W-:Y:S05]  /*0390*/  STG.E desc[UR12][R4.64], R11 ;  /* 0x0000000b04007986 */ /* 0x0001ea000c10190c */
[----:B------:R-:W-:Y:S05]  /*03a0*/  @!P0 BRA `(.L_x_410) ;  /* 0xfffffffc00608947 */ /* 0x000fea000383ffff */
[----:B------:R-:W-:Y:S05]  /*03b0*/  EXIT ;  /* 0x000000000000794d */ /* 0x000fea0003800000 */
.L_x_405:
[----:B------:R-:W0:Y:S01]  /*03c0*/  LDCU UR4, c[0x0][0x3c4] ;  /* 0x00007880ff0477ac */ /* 0x000e220008000800 */
[----:B------:R-:W2:Y:S01]  /*03d0*/  LDC.64 R6, c[0x0][0x398] ;  /* 0x0000e600ff067b82 */ /* 0x000ea20000000a00 */
[----:B-1----:R-:W1:Y:S01]  /*03e0*/  LDCU UR6, c[0x0][0x3c0] ;  /* 0x00007800ff0677ac */ /* 0x002e620008000800 */
[----:B------:R-:W3:Y:S06]  /*03f0*/  LDCU UR5, c[0x0][0x3cc] ;  /* 0x00007980ff0577ac */ /* 0x000eec0008000800 */
[----:B------:R-:W1:Y:S08]  /*0400*/  LDC.64 R22, c[0x0][0x3a8] ;  /* 0x0000ea00ff167b82 */ /* 0x000e700000000a00 */
[----:B----4-:R-:W4:Y:S01]  /*0410*/  LDC.64 R24, c[0x0][0x3b0] ;  /* 0x0000ec00ff187b82 */ /* 0x010f220000000a00 */
[----:B0-----:R-:W-:-:S09]  /*0420*/  UISETP.GT.AND UP0, UPT, UR4, URZ, UPT ;  /* 0x000000ff0400728c */ /* 0x001fd2000bf04270 */
[----:B---3--:R-:W-:Y:S05]  /*0430*/  BRA.U UP0, `(.L_x_411) ;  /* 0x0000000100b07547 */ /* 0x008fea000b800000 */
.L_x_418:
[----:B0-2---:R-:W-:-:S05]  /*0440*/  IMAD.WIDE R4, R20, 0x4, R6 ;  /* 0x0000000414047825 */ /* 0x005fca00078e0206 */
[----:B------:R-:W2:Y:S01]  /*0450*/  LDG.E R2, desc[UR12][R4.64] ;  /* 0x0000000c04027981 */ /* 0x000ea2000c1e1900 */
[----:B------:R-:W-:Y:S01]  /*0460*/  BSSY.RECONVERGENT B0, `(.L_x_412) ;  /* 0x000000f000007945 */ /* 0x000fe20003800200 */
[----:B--2---:R-:W-:-:S04]  /*0470*/  FADD R2, R2, UR5 ;  /* 0x0000000502027e21 */ /* 0x004fc80008000000 */
[----:B------:R0:W2:Y:S01]  /*0480*/  F2F.F64.F32 R26, R2 ;  /* 0x00000002001a7310 */ /* 0x0000a20000201800 */
[----:B------:R-:W-:-:S13]  /*0490*/  FSETP.NEU.AND P0, PT, R2, RZ, PT ;  /* 0x000000ff0200720b */ /* 0x000fda0003f0d000 */
[----:B0-----:R-:W-:Y:S05]  /*04a0*/  @!P0 BRA `(.L_x_413) ;  /* 0x0000000000208947 */ /* 0x001fea0003800000 */
[----:B--2---:R-:W-:Y:S01]  /*04b0*/  DADD R8, -RZ, |R26| ;  /* 0x00000000ff087229 */ /* 0x004fe2000000051a */
[----:B------:R-:W-:-:S09]  /*04c0*/  MOV R0, 0x4f0 ;  /* 0x000004f000007802 */ /* 0x000fd20000000f00 */
[----:B------:R-:W-:-:S07]  /*04d0*/  IMAD.MOV.U32 R3, RZ, RZ, R9 ;  /* 0x000000ffff037224 */ /* 0x000fce00078e0009 */
[----:B-1--4-:R-:W-:Y:S05]  /*04e0*/  CALL.REL.NOINC `($meanDzSum$__internal_accurate_pow) ;  /* 0x0000002400f07944 */ /* 0x012fea0003c00000 */
[----:B------:R-:W-:-:S04]  /*04f0*/  ISETP.GE.AND P0, PT, R27, RZ, PT ;  /* 0x000000ff1b00720c */ /* 0x000fc80003f06270 */
[----:B------:R-:W-:Y:S02]  /*0500*/  FSEL R8, R3, RZ, P0 ;  /* 0x000000ff03087208 */ /* 0x000fe40000000000 */
[----:B------:R-:W-:Y:S01]  /*0510*/  FSEL R9, R4, -QNAN , P0 ;  /* 0xfff8000004097808 */ /* 0x000fe20000000000 */
[----:B------:R-:W-:Y:S06]  /*0520*/  BRA `(.L_x_414) ;  /* 0x0000000000087947 */ /* 0x000fec0003800000 */
.L_x_413:
[----:B------:R-:W-:Y:S02]  /*0530*/  MOV R8, 0x0 ;  /* 0x0000000000087802 */ /* 0x000fe40000000f00 */
[----:B------:R-:W-:-:S07]  /*0540*/  MOV R9, 0x7ff00000 ;  /* 0x7ff0000000097802 */ /* 0x000fce0000000f00 */
.L_x_414:
[----:B-1----:R-:W-:Y:S05]  /*0550*/  BSYNC.RECONVERGENT B0 ;  /* 0x0000000000007941 */ /* 0x002fea0003800200 */
.L_x_412:
[----:B--2---:R-:W-:Y:S01]  /*0560*/  DADD R4, R26, -1.5 ;  /* 0xbff800001a047429 */ /* 0x004fe20000000000 */
[----:B------:R-:W-:Y:S09]  /*0570*/  BSSY.RECONVERGENT B0, `(.L_x_415) ;  /* 0x000000b000007945 */ /* 0x000ff20003800200 */
[----:B------:R-:W-:-:S04]  /*0580*/  LOP3.LUT R4, R5, 0x7ff00000, RZ, 0xc0, !PT ;  /* 0x7ff0000005047812 */ /* 0x000fc800078ec0ff */
[----:B------:R-:W-:-:S13]  /*0590*/  ISETP.NE.AND P0, PT, R4, 0x7ff00000, PT ;  /* 0x7ff000000400780c */ /* 0x000fda0003f05270 */
[----:B------:R-:W-:Y:S05]  /*05a0*/  @P0 BRA `(.L_x_416) ;  /* 0x00000000001c0947 */ /* 0x000fea0003800000 */
[----:B------:R-:W-:-:S13]  /*05b0*/  FSETP.NAN.AND P0, PT, R2, R2, PT ;  /* 0x000000020200720b */ /* 0x000fda0003f08000 */
[----:B------:R-:W-:Y:S05]  /*05c0*/  @P0 BRA `(.L_x_417) ;  /* 0x0000000000100947 */ /* 0x000fea0003800000 */
[----:B------:R-:W-:-:S14]  /*05d0*/  DSETP.NEU.AND P0, PT, |R26|, +INF , PT ;  /* 0x7ff000001a00742a */ /* 0x000fdc0003f0d200 */
[----:B------:R-:W-:Y:S05]  /*05e0*/  @P0 BRA `(.L_x_416) ;  /* 0x00000000000c0947 */ /* 0x000fea0003800000 */
[----:B------:R-:W-:Y:S01]  /*05f0*/  CS2R R8, SRZ ;  /* 0x0000000000087805 */ /* 0x000fe2000001ff00 */
[----:B------:R-:W-:Y:S06]  /*0600*/  BRA `(.L_x_416) ;  /* 0x0000000000047947 */ /* 0x000fec0003800000 */
.L_x_417:
[----:B------:R-:W-:-:S11]  /*0610*/  DADD R8, R26, -1.5 ;  /* 0xbff800001a087429 */ /* 0x000fd60000000000 */
.L_x_416:
[----:B------:R-:W-:Y:S05]  /*0620*/  BSYNC.RECONVERGENT B0 ;  /* 0x0000000000007941 */ /* 0x000fea0003800200 */
.L_x_415:
[----:B------:R-:W-:Y:S01]  /*0630*/  DMUL R8, RZ, -R8 ;  /* 0x80000008ff087228 */ /* 0x000fe20000000000 */
[----:B------:R-:W-:Y:S01]  /*0640*/  FSETP.NEU.AND P0, PT, R2, 1, PT ;  /* 0x3f8000000200780b */ /* 0x000fe20003f0d000 */
[----:B------:R-:W-:-:S04]  /*0650*/  IMAD.WIDE R2, R20, 0x4, R22 ;  /* 0x0000000414027825 */ /* 0x000fc800078e0216 */
[----:B----4-:R-:W-:Y:S01]  /*0660*/  IMAD.WIDE R4, R20, 0x4, R24 ;  /* 0x0000000414047825 */ /* 0x010fe200078e0218 */
        /* <DEDUP_REMOVED lines=9> */
.L_x_411:
[----:B------:R-:W0:Y:S01]  /*0700*/  LDCU UR4, c[0x0][0x3c8] ;  /* 0x00007900ff0477ac */ /* 0x000e220008000800 */
[----:B--2---:R-:W2:Y:S01]  /*0710*/  LDC.64 R6, c[0x0][0x398] ;  /* 0x0000e600ff067b82 */ /* 0x004ea20000000a00 */
[----:B-1----:R-:W1:Y:S01]  /*0720*/  LDCU UR6, c[0x0][0x3c0] ;  /* 0x00007800ff0677ac */ /* 0x002e620008000800 */
[----:B------:R-:W3:Y:S06]  /*0730*/  LDCU UR5, c[0x0][0x3cc] ;  /* 0x00007980ff0577ac */ /* 0x000eec0008000800 */
[----:B------:R-:W1:Y:S08]  /*0740*/  LDC.64 R22, c[0x0][0x3a8] ;  /* 0x0000ea00ff167b82 */ /* 0x000e700000000a00 */
[----:B----4-:R-:W4:Y:S01]  /*0750*/  LDC.64 R24, c[0x0][0x3b0] ;  /* 0x0000ec00ff187b82 */ /* 0x010f220000000a00 */
[----:B0-----:R-:W-:-:S09]  /*0760*/  UISETP.GT.AND UP0, UPT, UR4, URZ, UPT ;  /* 0x000000ff0400728c */ /* 0x001fd2000bf04270 */
[----:B---3--:R-:W-:Y:S05]  /*0770*/  BRA.U UP0, `(.L_x_419) ;  /* 0x0000000100b07547 */ /* 0x008fea000b800000 */
.L_x_426:
        /* <DEDUP_REMOVED lines=9> */
[----:B------:R-:W-:-:S07]  /*0810*/  MOV R3, R9 ;  /* 0x0000000900037202 */ /* 0x000fce0000000f00 */
[----:B-1--4-:R-:W-:Y:S05]  /*0820*/  CALL.REL.NOINC `($meanDzSum$__internal_accurate_pow) ;  /* 0x0000002400207944 */ /* 0x012fea0003c00000 */
[----:B------:R-:W-:-:S04]  /*0830*/  ISETP.GE.AND P0, PT, R27, RZ, PT ;  /* 0x000000ff1b00720c */ /* 0x000fc80003f06270 */
[----:B------:R-:W-:Y:S02]  /*0840*/  FSEL R8, R3, RZ, P0 ;  /* 0x000000ff03087208 */ /* 0x000fe40000000000 */
[----:B------:R-:W-:Y:S01]  /*0850*/  FSEL R9, R4, -QNAN , P0 ;  /* 0xfff8000004097808 */ /* 0x000fe20000000000 */
[----:B------:R-:W-:Y:S06]  /*0860*/  BRA `(.L_x_422) ;  /* 0x0000000000087947 */ /* 0x000fec0003800000 */
.L_x_421:
[----:B------:R-:W-:Y:S01]  /*0870*/  IMAD.MOV.U32 R8, RZ, RZ, 0x0 ;  /* 0x00000000ff087424 */ /* 0x000fe200078e00ff */
[----:B------:R-:W-:-:S07]  /*0880*/  MOV R9, 0x7ff00000 ;  /* 0x7ff0000000097802 */ /* 0x000fce0000000f00 */
.L_x_422:
[----:B-1----:R-:W-:Y:S05]  /*0890*/  BSYNC.RECONVERGENT B0 ;  /* 0x0000000000007941 */ /* 0x002fea0003800200 */
.L_x_420:
        /* <DEDUP_REMOVED lines=11> */
.L_x_425:
[----:B------:R-:W-:-:S11]  /*0950*/  DADD R8, R26, -1.5 ;  /* 0xbff800001a087429 */ /* 0x000fd60000000000 */
.L_x_424:
[----:B------:R-:W-:Y:S05]  /*0960*/  BSYNC.RECONVERGENT B0 ;  /* 0x0000000000007941 */ /* 0x000fea0003800200 */
.L_x_423:
        /* <DEDUP_REMOVED lines=13> */
.L_x_419:
[----:B------:R-:W0:Y:S01]  /*0a40*/  LDCU.128 UR8, c[0x0][0x380] ;  /* 0x00007000ff0877ac */ /* 0x000e220008000c00 */
[----:B------:R-:W3:Y:S01]  /*0a50*/  LDCU UR15, c[0x0][0x3b8] ;  /* 0x00007700ff0f77ac */ /* 0x000ee20008000800 */
[----:B0-----:R-:W-:Y:S02]  /*0a60*/  UIADD3 UR7, UP0, UPT, UR8, 0x10, URZ ;  /* 0x0000001008077890 */ /* 0x001fe4000ff1e0ff */
[----:B------:R-:W-:Y:S02]  /*0a70*/  UIADD3 UR5, UP1, UPT, UR10, 0x10, URZ ;  /* 0x000000100a057890 */ /* 0x000fe4000ff3e0ff */
[----:B------:R-:W-:Y:S02]  /*0a80*/  ULOP3.LUT UR10, UR4, 0x7ffffff8, URZ, 0xc0, !UPT ;  /* 0x7ffffff8040a7892 */ /* 0x000fe4000f8ec0ff */
[----:B------:R-:W-:Y:S02]  /*0a90*/  UIADD3.X UR8, UPT, UPT, URZ, UR9, URZ, UP0, !UPT ;  /* 0x00000009ff087290 */ /* 0x000fe400087fe4ff */
[----:B------:R-:W-:-:S02]  /*0aa0*/  ULOP3.LUT UR9, UR4, 0x7, URZ, 0xc0, !UPT ;  /* 0x0000000704097892 */ /* 0x000fc4000f8ec0ff */
[----:B-1----:R-:W-:Y:S02]  /*0ab0*/  UIADD3.X UR6, UPT, UPT, URZ, UR11, URZ, UP1, !UPT ;  /* 0x0000000bff067290 */ /* 0x002fe40008ffe4ff */
[----:B------:R-:W-:Y:S02]  /*0ac0*/  ULOP3.LUT UR4, UR4, 0x3, URZ, 0xc0, !UPT ;  /* 0x0000000304047892 */ /* 0x000fe4000f8ec0ff */
[----:B---3--:R-:W-:-:S12]  /*0ad0*/  UIADD3 UR14, UPT, UPT, -UR10, URZ, URZ ;  /* 0x000000ff0a0e7290 */ /* 0x008fd8000fffe1ff */
.L_x_470:
[----:B0-----:R-:W0:Y:S08]  /*0ae0*/  LDC.64 R2, c[0x0][0x3a0] ;  /* 0x0000e800ff027b82 */ /* 0x001e300000000a00 */
[----:B------:R-:W1:Y:S01]  /*0af0*/  LDC.64 R4, c[0x0][0x390] ;  /* 0x0000e400ff047b82 */ /* 0x000e620000000a00 */
[----:B0-----:R-:W-:-:S05]  /*0b00*/  IMAD.WIDE R2, R20, 0x4, R2 ;  /* 0x0000000414027825 */ /* 0x001fca00078e0202 */
[----:B-----5:R0:W5:Y:S01]  /*0b10*/  LDG.E R18, desc[UR12][R2.64] ;  /* 0x0000000c02127981 */ /* 0x020162000c1e1900 */
[----:B-1----:R-:W-:-:S05]  /*0b20*/  IMAD.WIDE R4, R20, 0x4, R4 ;  /* 0x0000000414047825 */ /* 0x002fca00078e0204 */
[----:B------:R0:W5:Y:S01]  /*0b30*/  LDG.E R13, desc[UR12][R4.64] ;  /* 0x0000000c040d7981 */ /* 0x000162000c1e1900 */
[----:B------:R-:W-:Y:S01]  /*0b40*/  HFMA2 R12, -RZ, RZ, 0, 0 ;  /* 0x00000000ff0c7431 */ /* 0x000fe200000001ff */
[----:B----4-:R-:W-:Y:S01]  /*0b50*/  MOV R24, RZ ;  /* 0x000000ff00187202 */ /* 0x010fe20000000f00 */
[----:B------:R-:W-:Y:S01]  /*0b60*/  IMAD.MOV.U32 R27, RZ, RZ, RZ ;  /* 0x000000ffff1b7224 */ /* 0x000fe200078e00ff */
[----:B--2---:R-:W-:-:S07]  /*0b70*/  MOV R6, RZ ;  /* 0x000000ff00067202 */ /* 0x004fce0000000f00 */
.L_x_463:
[----:B------:R-:W1:Y:S01]  /*0b80*/  LDCU UR11, c[0x0][0x3c0] ;  /* 0x00007800ff0b77ac */ /* 0x000e620008000800 */
[----:B------:R-:W-:Y:S01]  /*0b90*/  MOV R10, RZ ;  /* 0x000000ff000a7202 */ /* 0x000fe20000000f00 */
[----:B------:R-:W2:Y:S01]  /*0ba0*/  LDCU UR16, c[0x0][0x3bc] ;  /* 0x00007780ff1077ac */ /* 0x000ea20008000800 */
[C---:B-1----:R-:W-:Y:S01]  /*0bb0*/  IMAD R11, R12.reuse, UR11, R20 ;  /* 0x0000000b0c0b7c24 */ /* 0x042fe2000f8e0214 */
[----:B------:R-:W-:-:S04]  /*0bc0*/  IADD3 R12, PT, PT, R12, 0x1, RZ ;  /* 0x000000010c0c7810 */ /* 0x000fc80007ffe0ff */
[----:B--2---:R-:W-:-:S13]  /*0bd0*/  ISETP.NE.AND P2, PT, R12, UR16, PT ;  /* 0x000000100c007c0c */ /* 0x004fda000bf45270 */
.L_x_462:
[----:B------:R-:W1:Y:S01]  /*0be0*/  LDCU UR11, c[0x0][0x3c8] ;  /* 0x00007900ff0b77ac */ /* 0x000e620008000800 */
[----:B------:R-:W-:Y:S01]  /*0bf0*/  IMAD.MOV.U32 R8, RZ, RZ, RZ ;  /* 0x000000ffff087224 */ /* 0x000fe200078e00ff */
[----:B------:R-:W2:Y:S01]  /*0c00*/  LDCU UR16, c[0x0][0x3c4] ;  /* 0x00007880ff1077ac */ /* 0x000ea20008000800 */
[----:B-1----:R-:W-:Y:S01]  /*0c10*/  UISETP.GE.U32.AND UP0, UPT, UR11, 0x8, UPT ;  /* 0x000000080b00788c */ /* 0x002fe2000bf06070 */
[----:B--2---:R-:W-:Y:S01]  /*0c20*/  IMAD R9, R11, UR16, R10 ;  /* 0x000000100b097c24 */ /* 0x004fe2000f8e020a */
[----:B------:R-:W-:-:S03]  /*0c30*/  IADD3 R10, PT, PT, R10, 0x1, RZ ;  /* 0x000000010a0a7810 */ /* 0x000fc60007ffe0ff */
[----:B------:R-:W-:Y:S01]  /*0c40*/  IMAD R9, R9, UR11, RZ ;  /* 0x0000000b09097c24 */ /* 0x000fe2000f8e02ff */
[----:B------:R-:W-:-:S03]  /*0c50*/  ISETP.NE.AND P3, PT, R10, UR16, PT ;  /* 0x000000100a007c0c */ /* 0x000fc6000bf65270 */
[----:B------:R-:W-:Y:S10]  /*0c60*/  BRA.U !UP0, `(.L_x_427) ;  /* 0x0000000908cc7547 */ /* 0x000ff4000b800000 */
[----:B------:R-:W-:Y:S02]  /*0c70*/  MOV R8, R9 ;  /* 0x0000000900087202 */ /* 0x000fe40000000f00 */
[----:B------:R-:W-:-:S07]  /*0c80*/  MOV R7, UR14 ;  /* 0x0000000e00077c02 */ /* 0x000fce0008000f00 */
.L_x_444:
[----:B------:R-:W-:Y:S01]  /*0c90*/  MOV R14, UR5 ;  /* 0x00000005000e7c02 */ /* 0x000fe20008000f00 */
[----:B------:R-:W-:Y:S01]  /*0ca0*/  IMAD.U32 R16, RZ, RZ, UR7 ;  /* 0x00000007ff107e24 */ /* 0x000fe2000f8e00ff */
[----:B------:R-:W-:Y:S02]  /*0cb0*/  MOV R15, UR6 ;  /* 0x00000006000f7c02 */ /* 0x000fe40008000f00 */
[----:B------:R-:W-:Y:S01]  /*0cc0*/  MOV R17, UR8 ;  /* 0x0000000800117c02 */ /* 0x000fe20008000f00 */
[----:B------:R-:W-:-:S04]  /*0cd0*/  IMAD.WIDE R14, R8, 0x4, R14 ;  /* 0x00000004080e7825 */ /* 0x000fc800078e020e */
[----:B------:R-:W-:Y:S01]  /*0ce0*/  IMAD.WIDE R16, R8, 0x4, R16 ;  /* 0x0000000408107825 */ /* 0x000fe200078e0210 */
[----:B------:R-:W2:Y:S04]  /*0cf0*/  LDG.E R0, desc[UR12][R14.64+-0x10] ;  /* 0xfffff00c0e007981 */ /* 0x000ea8000c1e1900 */
[----:B0-----:R-:W3:Y:S01]  /*0d00*/  LDG.E R2, desc[UR12][R16.64+-0x10] ;  /* 0xfffff00c10027981 */ /* 0x001ee2000c1e1900 */
[----:B-----5:R-:W0:Y:S01]  /*0d10*/  MUFU.RCP R3, R18 ;  /* 0x0000001200037308 */ /* 0x020e220000001000 */
[----:B------:R-:W-:Y:S01]  /*0d20*/  BSSY.RECONVERGENT B2, `(.L_x_428) ;  /* 0x000000d000027945 */ /* 0x000fe20003800200 */
[----:B0-----:R-:W-:-:S04]  /*0d30*/  FFMA R4, -R18, R3, 1 ;  /* 0x3f80000012047423 */ /* 0x001fc80000000103 */
[----:B------:R-:W-:Y:S02]  /*0d40*/  FFMA R3, R3, R4, R3 ;  /* 0x0000000403037223 */ /* 0x000fe40000000003 */
[----:B--2---:R-:W0:Y:S02]  /*0d50*/  FCHK P0, R0, R18 ;  /* 0x0000001200007302 */ /* 0x004e240000000000 */
[----:B------:R-:W-:Y:S01]  /*0d60*/  FFMA R4, R0, R3, RZ ;  /* 0x0000000300047223 */ /* 0x000fe200000000ff */
[----:B---3--:R-:W-:-:S03]  /*0d70*/  FADD R5, -R13, R2 ;  /* 0x000000020d057221 */ /* 0x008fc60000000100 */
[----:B------:R-:W-:Y:S01]  /*0d80*/  FFMA R2, -R18, R4, R0 ;  /* 0x0000000412027223 */ /* 0x000fe20000000100 */
[----:B------:R-:W-:-:S03]  /*0d90*/  FFMA R6, R0, R5, R6 ;  /* 0x0000000500067223 */ /* 0x000fc60000000006 */
[----:B------:R-:W-:Y:S01]  /*0da0*/  FFMA R2, R3, R2, R4 ;  /* 0x0000000203027223 */ /* 0x000fe20000000004 */
[----:B0-----:R-:W-:Y:S06]  /*0db0*/  @!P0 BRA `(.L_x_429) ;  /* 0x00000000000c8947 */ /* 0x001fec0003800000 */
[----:B------:R-:W-:-:S07]  /*0dc0*/  MOV R22, 0xde0 ;  /* 0x00000de000167802 */ /* 0x000fce0000000f00 */
[----:B------:R-:W-:Y:S05]  /*0dd0*/  CALL.REL.NOINC `($__internal_12_$__cuda_sm3x_div_rn_noftz_f32_slowpath) ;  /* 0x0000001800187944 */ /* 0x000fea0003c00000 */
[----:B------:R-:W-:-:S07]  /*0de0*/  MOV R2, R0 ;  /* 0x0000000000027202 */ /* 0x000fce0000000f00 */
.L_x_429:
[----:B------:R-:W-:Y:S05]  /*0df0*/  BSYNC.RECONVERGENT B2 ;  /* 0x0000000000027941 */ /* 0x000fea0003800200 */
.L_x_428:
[----:B------:R-:W2:Y:S04]  /*0e00*/  LDG.E R3, desc[UR12][R14.64+-0xc] ;  /* 0xfffff40c0e037981 */ /* 0x000ea8000c1e1900 */
[----:B------:R-:W3:Y:S01]  /*0e10*/  LDG.E R4, desc[UR12][R16.64+-0xc] ;  /* 0xfffff40c10047981 */ /* 0x000ee2000c1e1900 */
[----:B------:R-:W0:Y:S01]  /*0e20*/  MUFU.RCP R21, R18 ;  /* 0x0000001200157308 */ /* 0x000e220000001000 */
[----:B------:R-:W-:Y:S01]  /*0e30*/  BSSY.RECONVERGENT B2, `(.L_x_430) ;  /* 0x0000011000027945 */ /* 0x000fe20003800200 */
[----:B------:R-:W-:Y:S01]  /*0e40*/  FADD R27, -R2, R27 ;  /* 0x0000001b021b7221 */ /* 0x000fe20000000100 */
[----:B0-----:R-:W-:-:S04]  /*0e50*/  FFMA R0, -R18, R21, 1 ;  /* 0x3f80000012007423 */ /* 0x001fc80000000115 */
[----:B------:R-:W-:Y:S01]  /*0e60*/  FFMA R0, R21, R0, R21 ;  /* 0x0000000015007223 */ /* 0x000fe20000000015 */
[----:B------:R-:W-:-:S04]  /*0e70*/  FADD R21, R5, R5 ;  /* 0x0000000505157221 */ /* 0x000fc80000000000 */
[----:B------:R-:W-:Y:S01]  /*0e80*/  FFMA R24, -R21, UR15, R24 ;  /* 0x0000000f15187c23 */ /* 0x000fe20008000118 */
[----:B--2---:R-:W0:Y:S01]  /*0e90*/  FCHK P0, R3, R18 ;  /* 0x0000001203007302 */ /* 0x004e220000000000 */
[----:B------:R-:W-:Y:S01]  /*0ea0*/  FFMA R23, R0, R3, RZ ;  /* 0x0000000300177223 */ /* 0x000fe200000000ff */
[----:B---3--:R-:W-:-:S03]  /*0eb0*/  FADD R5, -R13, R4 ;  /* 0x000000040d057221 */ /* 0x008fc60000000100 */
[----:B------:R-:W-:Y:S01]  /*0ec0*/  FFMA R22, -R18, R23, R3 ;  /* 0x0000001712167223 */ /* 0x000fe20000000103 */
[----:B------:R-:W-:-:S03]  /*0ed0*/  FFMA R6, R3, R5, R6 ;  /* 0x0000000503067223 */ /* 0x000fc60000000006 */
[----:B------:R-:W-:Y:S01]  /*0ee0*/  FFMA R2, R0, R22, R23 ;  /* 0x0000001600027223 */ /* 0x000fe20000000017 */
[----:B0-----:R-:W-:Y:S06]  /*0ef0*/  @!P0 BRA `(.L_x_431) ;  /* 0x0000000000108947 */ /* 0x001fec0003800000 */
[----:B------:R-:W-:Y:S02]  /*0f00*/  MOV R0, R3 ;  /* 0x0000000300007202 */ /* 0x000fe40000000f00 */
[----:B------:R-:W-:-:S07]  /*0f10*/  MOV R22, 0xf30 ;  /* 0x00000f3000167802 */ /* 0x000fce0000000f00 */
[----:B------:R-:W-:Y:S05]  /*0f20*/  CALL.REL.NOINC `($__internal_12_$__cuda_sm3x_div_rn_noftz_f32_slowpath) ;  /* 0x0000001400c47944 */ /* 0x000fea0003c00000 */
[----:B------:R-:W-:-:S07]  /*0f30*/  MOV R2, R0 ;  /* 0x0000000000027202 */ /* 0x000fce0000000f00 */
.L_x_431:
[----:B------:R-:W-:Y:S05]  /*0f40*/  BSYNC.RECONVERGENT B2 ;  /* 0x0000000000027941 */ /* 0x000fea0003800200 */
.L_x_430:
[----:B------:R-:W2:Y:S04]  /*0f50*/  LDG.E R3, desc[UR12][R14.64+-0x8] ;  /* 0xfffff80c0e037981 */ /* 0x000ea8000c1e1900 */
[----:B------:R-:W3:Y:S01]  /*0f60*/  LDG.E R4, desc[UR12][R16.64+-0x8] ;  /* 0xfffff80c10047981 */ /* 0x000ee2000c1e1900 */
[----:B------:R-:W0:Y:S01]  /*0f70*/  MUFU.RCP R21, R18 ;  /* 0x0000001200157308 */ /* 0x000e220000001000 */
[----:B------:R-:W-:Y:S01]  /*0f80*/  BSSY.RECONVERGENT B2, `(.L_x_432) ;  /* 0x0000011000027945 */ /* 0x000fe20003800200 */
[----:B------:R-:W-:Y:S01]  /*0f90*/  FADD R27, R27, -R2 ;  /* 0x800000021b1b7221 */ /* 0x000fe20000000000 */
        /* <DEDUP_REMOVED lines=11> */
[----:B------:R-:W-:Y:S01]  /*1050*/  IMAD.MOV.U32 R0, RZ, RZ, R3 ;  /* 0x000000ffff007224 */ /* 0x000fe200078e0003 */
[----:B------:R-:W-:-:S07]  /*1060*/  MOV R22, 0x1080 ;  /* 0x0000108000167802 */ /* 0x000fce0000000f00 */
[----:B------:R-:W-:Y:S05]  /*1070*/  CALL.REL.NOINC `($__internal_12_$__cuda_sm3x_div_rn_noftz_f32_slowpath) ;  /* 0x0000001400707944 */ /* 0x000fea0003c00000 */
[----:B------:R-:W-:-:S07]  /*1080*/  MOV R2, R0 ;  /* 0x0000000000027202 */ /* 0x000fce0000000f00 */
.L_x_433:
[----:B------:R-:W-:Y:S05]  /*1090*/  BSYNC.RECONVERGENT B2 ;  /* 0x0000000000027941 */ /* 0x000fea0003800200 */
.L_x_432:
        /* <DEDUP_REMOVED lines=20> */
.L_x_435:
[----:B------:R-:W-:Y:S05]  /*11e0*/  BSYNC.RECONVERGENT B2 ;  /* 0x0000000000027941 */ /* 0x000fea0003800200 */
.L_x_434:
        /* <DEDUP_REMOVED lines=19> */
[----:B------:R-:W-:-:S07]  /*1320*/  IMAD.MOV.U32 R2, RZ, RZ, R0 ;  /* 0x000000ffff027224 */ /* 0x000fce00078e0000 */
.L_x_437:
[----:B------:R-:W-:Y:S05]  /*1330*/  BSYNC.RECONVERGENT B2 ;  /* 0x0000000000027941 */ /* 0x000fea0003800200 */
.L_x_436:
        /* <DEDUP_REMOVED lines=20> */
.L_x_439:
[----:B------:R-:W-:Y:S05]  /*1480*/  BSYNC.RECONVERGENT B2 ;  /* 0x0000000000027941 */ /* 0x000fea0003800200 */
.L_x_438:
        /* <DEDUP_REMOVED lines=20> */
.L_x_441:
[----:B------:R-:W-:Y:S05]  /*15d0*/  BSYNC.RECONVERGENT B2 ;  /* 0x0000000000027941 */ /* 0x000fea0003800200 */
.L_x_440:
        /* <DEDUP_REMOVED lines=19> */
.L_x_443:
[----:B------:R-:W-:Y:S05]  /*1710*/  BSYNC.RECONVERGENT B2 ;  /* 0x0000000000027941 */ /* 0x000fea0003800200 */
.L_x_442:
[----:B------:R-:W-:Y:S01]  /*1720*/  IADD3 R7, PT, PT, R7, 0x8, RZ ;  /* 0x0000000807077810 */ /* 0x000fe20007ffe0ff */
[----:B------:R-:W-:Y:S01]  /*1730*/  FADD R5, R5, R5 ;  /* 0x0000000505057221 */ /* 0x000fe20000000000 */
[----:B------:R-:W-:Y:S01]  /*1740*/  FADD R27, R27, -R0 ;  /* 0x800000001b1b7221 */ /* 0x000fe20000000000 */
[----:B------:R-:W-:Y:S02]  /*1750*/  IADD3 R8, PT, PT, R8, 0x8, RZ ;  /* 0x0000000808087810 */ /* 0x000fe40007ffe0ff */
[----:B------:R-:W-:Y:S01]  /*1760*/  ISETP.NE.AND P0, PT, R7, RZ, PT ;  /* 0x000000ff0700720c */ /* 0x000fe20003f05270 */
[----:B------:R-:W-:-:S12]  /*1770*/  FFMA R24, -R5, UR15, R24 ;  /* 0x0000000f05187c23 */ /* 0x000fd80008000118 */
[----:B------:R-:W-:Y:S05]  /*1780*/  @P0 BRA `(.L_x_444) ;  /* 0xfffffff400400947 */ /* 0x000fea000383ffff */
[----:B------:R-:W-:-:S07]  /*1790*/  MOV R8, UR10 ;  /* 0x0000000a00087c02 */ /* 0x000fce0008000f00 */
.L_x_427:
[----:B------:R-:W-:-:S09]  /*17a0*/  UISETP.NE.AND UP0, UPT, UR9, URZ, UPT ;  /* 0x000000ff0900728c */ /* 0x000fd2000bf05270 */
[----:B------:R-:W-:Y:S05]  /*17b0*/  BRA.U !UP0, `(.L_x_445) ;  /* 0x0000000908c87547 */ /* 0x000fea000b800000 */
[----:B------:R-:W-:-:S04]  /*17c0*/  UIADD3 UR11, UPT, UPT, UR9, -0x1, URZ ;  /* 0xffffffff090b7890 */ /* 0x000fc8000fffe0ff */
[----:B------:R-:W-:-:S09]  /*17d0*/  UISETP.GE.U32.AND UP0, UPT, UR11, 0x3, UPT ;  /* 0x000000030b00788c */ /* 0x000fd2000bf06070 */
[----:B------:R-:W-:Y:S05]  /*17e0*/  BRA.U !UP0, `(.L_x_446) ;  /* 0x0000000508747547 */ /* 0x000fea000b800000 */
[----:B------:R-:W1:Y:S01]  /*17f0*/  LDC.64 R14, c[0x0][0x388] ;  /* 0x0000e200ff0e7b82 */ /* 0x000e620000000a00 */
[----:B0-----:R-:W-:-:S07]  /*1800*/  IADD3 R3, PT, PT, R9, R8, RZ ;  /* 0x0000000809037210 */ /* 0x001fce0007ffe0ff */
[----:B------:R-:W0:Y:S01]  /*1810*/  LDC.64 R16, c[0x0][0x380] ;  /* 0x0000e000ff107b82 */ /* 0x000e220000000a00 */
[----:B-1----:R-:W-:-:S05]  /*1820*/  IMAD.WIDE R14, R3, 0x4, R14 ;  /* 0x00000004030e7825 */ /* 0x002fca00078e020e */
[----:B------:R-:W2:Y:S01]  /*1830*/  LDG.E R7, desc[UR12][R14.64] ;  /* 0x0000000c0e077981 */ /* 0x000ea2000c1e1900 */
[----:B0-----:R-:W-:-:S05]  /*1840*/  IMAD.WIDE R16, R3, 0x4, R16 ;  /* 0x0000000403107825 */ /* 0x001fca00078e0210 */
[----:B------:R-:W3:Y:S01]  /*1850*/  LDG.E R2, desc[UR12][R16.64] ;  /* 0x0000000c10027981 */ /* 0x000ee2000c1e1900 */
        /* <DEDUP_REMOVED lines=15> */
.L_x_448:
[----:B------:R-:W-:Y:S05]  /*1950*/  BSYNC.RECONVERGENT B2 ;  /* 0x0000000000027941 */ /* 0x000fea0003800200 */
.L_x_447:
[----:B------:R-:W2:Y:S04]  /*1960*/  LDG.E R3, desc[UR12][R14.64+0x4] ;  /* 0x0000040c0e037981 */ /* 0x000ea8000c1e1900 */
[----:B------:R-:W3:Y:S01]  /*1970*/  LDG.E R4, desc[UR12][R16.64+0x4] ;  /* 0x0000040c10047981 */ /* 0x000ee2000c1e1900 */
[----:B------:R-:W0:Y:S01]  /*1980*/  MUFU.RCP R7, R18 ;  /* 0x0000001200077308 */ /* 0x000e220000001000 */
[----:B------:R-:W1:Y:S01]  /*1990*/  LDCU UR11, c[0x0][0x3b8] ;  /* 0x00007700ff0b77ac */ /* 0x000e620008000800 */
[----:B------:R-:W-:Y:S01]  /*19a0*/  BSSY.RECONVERGENT B2, `(.L_x_449) ;  /* 0x0000011000027945 */ /* 0x000fe20003800200 */
[----:B------:R-:W-:Y:S01]  /*19b0*/  FADD R27, R27, -R2 ;  /* 0x800000021b1b7221 */ /* 0x000fe20000000000 */
[----:B0-----:R-:W-:-:S04]  /*19c0*/  FFMA R0, -R18, R7, 1 ;  /* 0x3f80000012007423 */ /* 0x001fc80000000107 */
[----:B------:R-:W-:Y:S01]  /*19d0*/  FFMA R0, R7, R0, R7 ;  /* 0x0000000007007223 */ /* 0x000fe20000000007 */
[----:B------:R-:W-:-:S04]  /*19e0*/  FADD R7, R5, R5 ;  /* 0x0000000505077221 */ /* 0x000fc80000000000 */
[----:B-1----:R-:W-:Y:S01]  /*19f0*/  FFMA R24, -R7, UR11, R24 ;  /* 0x0000000b07187c23 */ /* 0x002fe20008000118 */
        /* <DEDUP_REMOVED lines=11> */
.L_x_450:
[----:B------:R-:W-:Y:S05]  /*1ab0*/  BSYNC.RECONVERGENT B2 ;  /* 0x0000000000027941 */ /* 0x000fea0003800200 */
.L_x_449:
        /* <DEDUP_REMOVED lines=21> */
.L_x_452:
[----:B------:R-:W-:Y:S05]  /*1c10*/  BSYNC.RECONVERGENT B2 ;  /* 0x0000000000027941 */ /* 0x000fea0003800200 */
.L_x_451:
        /* <DEDUP_REMOVED lines=20> */
.L_x_454:
[----:B------:R-:W-:Y:S05]  /*1d60*/  BSYNC.RECONVERGENT B2 ;  /* 0x0000000000027941 */ /* 0x000fea0003800200 */
.L_x_453:
[----:B------:R-:W0:Y:S01]  /*1d70*/  LDCU UR11, c[0x0][0x3b8] ;  /* 0x00007700ff0b77ac */ /* 0x000e220008000800 */
[----:B------:R-:W-:Y:S01]  /*1d80*/  FADD R5, R5, R5 ;  /* 0x0000000505057221 */ /* 0x000fe20000000000 */
[----:B------:R-:W-:Y:S01]  /*1d90*/  FADD R27, R27, -R0 ;  /* 0x800000001b1b7221 */ /* 0x000fe20000000000 */
[----:B------:R-:W-:Y:S02]  /*1da0*/  IADD3 R8, PT, PT, R8, 0x4, RZ ;  /* 0x0000000408087810 */ /* 0x000fe40007ffe0ff */
[----:B0-----:R-:W-:-:S07]  /*1db0*/  FFMA R24, -R5, UR11, R24 ;  /* 0x0000000b05187c23 */ /* 0x001fce0008000118 */
.L_x_446:
[----:B------:R-:W-:-:S09]  /*1dc0*/  UISETP.NE.AND UP0, UPT, UR4, URZ, UPT ;  /* 0x000000ff0400728c */ /* 0x000fd2000bf05270 */
[----:B------:R-:W-:Y:S05]  /*1dd0*/  BRA.U !UP0, `(.L_x_445) ;  /* 0x0000000508407547 */ /* 0x000fea000b800000 */
[----:B------:R-:W-:-:S09]  /*1de0*/  UISETP.NE.AND UP0, UPT, UR4, 0x1, UPT ;  /* 0x000000010400788c */ /* 0x000fd2000bf05270 */
        /* <DEDUP_REMOVED lines=23> */
.L_x_457:
[----:B------:R-:W-:Y:S05]  /*1f60*/  BSYNC.RECONVERGENT B2 ;  /* 0x0000000000027941 */ /* 0x000fea0003800200 */
.L_x_456:
        /* <DEDUP_REMOVED lines=20> */
.L_x_459:
[----:B------:R-:W-:Y:S05]  /*20b0*/  BSYNC.RECONVERGENT B2 ;  /* 0x0000000000027941 */ /* 0x000fea0003800200 */
.L_x_458:
[----:B------:R-:W0:Y:S01]  /*20c0*/  LDCU UR11, c[0x0][0x3b8] ;  /* 0x00007700ff0b77ac */ /* 0x000e220008000800 */
[----:B------:R-:W-:Y:S01]  /*20d0*/  FADD R5, R5, R5 ;  /* 0x0000000505057221 */ /* 0x000fe20000000000 */
[----:B------:R-:W-:Y:S01]  /*20e0*/  FADD R27, R27, -R0 ;  /* 0x800000001b1b7221 */ /* 0x000fe20000000000 */
[----:B------:R-:W-:Y:S02]  /*20f0*/  IADD3 R8, PT, PT, R8, 0x2, RZ ;  /* 0x0000000208087810 */ /* 0x000fe40007ffe0ff */
[----:B0-----:R-:W-:-:S07]  /*2100*/  FFMA R24, -R5, UR11, R24 ;  /* 0x0000000b05187c23 */ /* 0x001fce0008000118 */
.L_x_455:
[----:B------:R-:W1:Y:S02]  /*2110*/  LDCU UR11, c[0x0][0x3c8] ;  /* 0x00007900ff0b77ac */ /* 0x000e640008000800 */
[----:B-1----:R-:W-:-:S09]  /*2120*/  ULOP3.LUT UP0, URZ, UR11, 0x1, URZ, 0xc0, !UPT ;  /* 0x000000010bff7892 */ /* 0x002fd2000f80c0ff */
[----:B------:R-:W-:Y:S05]  /*2130*/  BRA.U !UP0, `(.L_x_445) ;  /* 0x0000000108687547 */ /* 0x000fea000b800000 */
[----:B0-----:R-:W0:Y:S01]  /*2140*/  LDC.64 R4, c[0x0][0x388] ;  /* 0x0000e200ff047b82 */ /* 0x001e220000000a00 */
[----:B------:R-:W-:-:S07]  /*2150*/  IADD3 R7, PT, PT, R9, R8, RZ ;  /* 0x0000000809077210 */ /* 0x000fce0007ffe0ff */
[----:B------:R-:W1:Y:S01]  /*2160*/  LDC.64 R2, c[0x0][0x380] ;  /* 0x0000e000ff027b82 */ /* 0x000e620000000a00 */
[----:B0-----:R-:W-:-:S06]  /*2170*/  IMAD.WIDE R8, R7, 0x4, R4 ;  /* 0x0000000407087825 */ /* 0x001fcc00078e0204 */
[----:B------:R-:W2:Y:S01]  /*2180*/  LDG.E R9, desc[UR12][R8.64] ;  /* 0x0000000c08097981 */ /* 0x000ea2000c1e1900 */
[----:B-1----:R-:W-:-:S06]  /*2190*/  IMAD.WIDE R2, R7, 0x4, R2 ;  /* 0x0000000407027825 */ /* 0x002fcc00078e0202 */
[----:B------:R-:W3:Y:S01]  /*21a0*/  LDG.E R2, desc[UR12][R2.64] ;  /* 0x0000000c02027981 */ /* 0x000ee2000c1e1900 */
[----:B-----5:R-:W0:Y:S01]  /*21b0*/  MUFU.RCP R5, R18 ;  /* 0x0000001200057308 */ /* 0x020e220000001000 */
[----:B------:R-:W-:Y:S01]  /*21c0*/  BSSY.RECONVERGENT B2, `(.L_x_460) ;  /* 0x000000d000027945 */ /* 0x000fe20003800200 */
[----:B0-----:R-:W-:-:S04]  /*21d0*/  FFMA R0, -R18, R5, 1 ;  /* 0x3f80000012007423 */ /* 0x001fc80000000105 */
[----:B------:R-:W-:Y:S02]  /*21e0*/  FFMA R0, R5, R0, R5 ;  /* 0x0000000005007223 */ /* 0x000fe40000000005 */
[----:B--2---:R-:W0:Y:S02]  /*21f0*/  FCHK P0, R9, R18 ;  /* 0x0000001209007302 */ /* 0x004e240000000000 */
[----:B------:R-:W-:-:S04]  /*2200*/  FFMA R7, R0, R9, RZ ;  /* 0x0000000900077223 */ /* 0x000fc800000000ff */
[----:B------:R-:W-:Y:S01]  /*2210*/  FFMA R4, -R18, R7, R9 ;  /* 0x0000000712047223 */ /* 0x000fe20000000109 */
[----:B---3--:R-:W-:-:S03]  /*2220*/  FADD R5, -R13, R2 ;  /* 0x000000020d057221 */ /* 0x008fc60000000100 */
[----:B------:R-:W-:Y:S01]  /*2230*/  FFMA R0, R0, R4, R7 ;  /* 0x0000000400007223 */ /* 0x000fe20000000007 */
[----:B------:R-:W-:Y:S01]  /*2240*/  FFMA R6, R9, R5, R6 ;  /* 0x0000000509067223 */ /* 0x000fe20000000006 */
[----:B0-----:R-:W-:Y:S06]  /*2250*/  @!P0 BRA `(.L_x_461) ;  /* 0x00000000000c8947 */ /* 0x001fec0003800000 */
[----:B------:R-:W-:Y:S02]  /*2260*/  MOV R0, R9 ;  /* 0x0000000900007202 */ /* 0x000fe40000000f00 */
[----:B------:R-:W-:-:S07]  /*2270*/  MOV R22, 0x2290 ;  /* 0x0000229000167802 */ /* 0x000fce0000000f00 */
[----:B------:R-:W-:Y:S05]  /*2280*/  CALL.REL.NOINC `($__internal_12_$__cuda_sm3x_div_rn_noftz_f32_slowpath) ;  /* 0x0000000000ec7944 */ /* 0x000fea0003c00000 */
.L_x_461:
[----:B------:R-:W-:Y:S05]  /*2290*/  BSYNC.RECONVERGENT B2 ;  /* 0x0000000000027941 */ /* 0x000fea0003800200 */
.L_x_460:
[----:B------:R-:W0:Y:S01]  /*22a0*/  LDCU UR11, c[0x0][0x3b8] ;  /* 0x00007700ff0b77ac */ /* 0x000e220008000800 */
[----:B------:R-:W-:Y:S01]  /*22b0*/  FADD R5, R5, R5 ;  /* 0x0000000505057221 */ /* 0x000fe20000000000 */
[----:B------:R-:W-:-:S03]  /*22c0*/  FADD R27, R27, -R0 ;  /* 0x800000001b1b7221 */ /* 0x000fc60000000000 */
[----:B0-----:R-:W-:-:S07]  /*22d0*/  FFMA R24, -R5, UR11, R24 ;  /* 0x0000000b05187c23 */ /* 0x001fce0008000118 */
.L_x_445:
[----:B------:R-:W-:Y:S05]  /*22e0*/  @P3 BRA `(.L_x_462) ;  /* 0xffffffe8003c3947 */ /* 0x000fea000383ffff */
[----:B------:R-:W-:Y:S05]  /*22f0*/  @P2 BRA `(.L_x_463) ;  /* 0xffffffe800202947 */ /* 0x000fea000383ffff */
[----:B0-----:R-:W0:Y:S01]  /*2300*/  LDC.64 R4, c[0x0][0x398] ;  /* 0x0000e600ff047b82 */ /* 0x001e220000000a00 */
[----:B------:R-:W1:Y:S01]  /*2310*/  LDCU UR11, c[0x0][0x3cc] ;  /* 0x00007980ff0b77ac */ /* 0x000e620008000800 */
[----:B0-----:R-:W-:-:S05]  /*2320*/  IMAD.WIDE R4, R20, 0x4, R4 ;  /* 0x0000000414047825 */ /* 0x001fca00078e0204 */
[----:B------:R-:W1:Y:S01]  /*2330*/  LDG.E R2, desc[UR12][R4.64] ;  /* 0x0000000c04027981 */ /* 0x000e62000c1e1900 */
[----:B------:R-:W-:Y:S01]  /*2340*/  BSSY.RECONVERGENT B0, `(.L_x_464) ;  /* 0x000000f000007945 */ /* 0x000fe20003800200 */
[----:B-1----:R-:W-:-:S04]  /*2350*/  FADD R2, R2, UR11 ;  /* 0x0000000b02027e21 */ /* 0x002fc80008000000 */
[----:B------:R0:W1:Y:S01]  /*2360*/  F2F.F64.F32 R22, R2 ;  /* 0x0000000200167310 */ /* 0x0000620000201800 */
[----:B------:R-:W-:-:S13]  /*2370*/  FSETP.NEU.AND P0, PT, R2, RZ, PT ;  /* 0x000000ff0200720b */ /* 0x000fda0003f0d000 */
[----:B0-----:R-:W-:Y:S05]  /*2380*/  @!P0 BRA `(.L_x_465) ;  /* 0x0000000000208947 */ /* 0x001fea0003800000 */
[----:B-1----:R-:W-:Y:S01]  /*2390*/  DADD R8, -RZ, |R22| ;  /* 0x00000000ff087229 */ /* 0x002fe20000000516 */
[----:B------:R-:W-:-:S09]  /*23a0*/  MOV R0, 0x23d0 ;  /* 0x000023d000007802 */ /* 0x000fd20000000f00 */
[----:B------:R-:W-:-:S07]  /*23b0*/  IMAD.MOV.U32 R3, RZ, RZ, R9 ;  /* 0x000000ffff037224 */ /* 0x000fce00078e0009 */
[----:B-----5:R-:W-:Y:S05]  /*23c0*/  CALL.REL.NOINC `($meanDzSum$__internal_accurate_pow) ;  /* 0x0000000800387944 */ /* 0x020fea0003c00000 */
[----:B------:R-:W-:-:S04]  /*23d0*/  ISETP.GE.AND P0, PT, R23, RZ, PT ;  /* 0x000000ff1700720c */ /* 0x000fc80003f06270 */
[----:B------:R-:W-:Y:S02]  /*23e0*/  FSEL R8, R3, RZ, P0 ;  /* 0x000000ff03087208 */ /* 0x000fe40000000000 */
[----:B------:R-:W-:Y:S01]  /*23f0*/  FSEL R9, R4, -QNAN , P0 ;  /* 0xfff8000004097808 */ /* 0x000fe20000000000 */
[----:B------:R-:W-:Y:S06]  /*2400*/  BRA `(.L_x_466) ;  /* 0x0000000000087947 */ /* 0x000fec0003800000 */
.L_x_465:
[----:B------:R-:W-:Y:S02]  /*2410*/  MOV R8, 0x0 ;  /* 0x0000000000087802 */ /* 0x000fe40000000f00 */
[----:B------:R-:W-:-:S07]  /*2420*/  MOV R9, 0x7ff00000 ;  /* 0x7ff0000000097802 */ /* 0x000fce0000000f00 */
.L_x_466:
[----:B------:R-:W-:Y:S05]  /*2430*/  BSYNC.RECONVERGENT B0 ;  /* 0x0000000000007941 */ /* 0x000fea0003800200 */
.L_x_464:
[----:B-1----:R-:W-:Y:S01]  /*2440*/  DADD R4, R22, -1.5 ;  /* 0xbff8000016047429 */ /* 0x002fe20000000000 */
        /* <DEDUP_REMOVED lines=10> */
.L_x_469:
[----:B------:R-:W-:-:S11]  /*24f0*/  DADD R8, R22, -1.5 ;  /* 0xbff8000016087429 */ /* 0x000fd60000000000 */
.L_x_468:
[----:B------:R-:W-:Y:S05]  /*2500*/  BSYNC.RECONVERGENT B0 ;  /* 0x0000000000007941 */ /* 0x000fea0003800200 */
.L_x_467:
[----:B------:R-:W0:Y:S01]  /*2510*/  F2F.F64.F32 R6, R6 ;  /* 0x0000000600067310 */ /* 0x000e220000201800 */
[----:B------:R-:W-:Y:S01]  /*2520*/  FSETP.NEU.AND P0, PT, R2, 1, PT ;  /* 0x3f8000000200780b */ /* 0x000fe20003f0d000 */
[----:B------:R-:W1:Y:S01]  /*2530*/  LDC.64 R10, c[0x0][0x3b0] ;  /* 0x0000ec00ff0a7b82 */ /* 0x000e620000000a00 */
[----:B------:R-:W2:Y:S02]  /*2540*/  LDCU UR11, c[0x0][0x3c0] ;  /* 0x00007800ff0b77ac */ /* 0x000ea40008000800 */
[----:B------:R-:W-:Y:S02]  /*2550*/  FSEL R4, R8, RZ, P0 ;  /* 0x000000ff08047208 */ /* 0x000fe40000000000 */
[----:B------:R-:W-:-:S03]  /*2560*/  FSEL R5, R9, 1.875, P0 ;  /* 0x3ff0000009057808 */ /* 0x000fc60000000000 */
[----:B------:R-:W3:Y:S01]  /*2570*/  LDC.64 R8, c[0x0][0x3a8] ;  /* 0x0000ea00ff087b82 */ /* 0x000ee20000000a00 */
[----:B0-----:R-:W-:-:S08]  /*2580*/  DMUL R2, R6, -0.5 ;  /* 0xbfe0000006027828 */ /* 0x001fd00000000000 */
[----:B------:R-:W-:Y:S01]  /*2590*/  DMUL R2, R2, R4 ;  /* 0x0000000402027228 */ /* 0x000fe20000000000 */
[----:B-1----:R-:W-:-:S09]  /*25a0*/  IMAD.WIDE R6, R20, 0x4, R10 ;  /* 0x0000000414067825 */ /* 0x002fd200078e020a */
[----:B------:R-:W0:Y:S01]  /*25b0*/  F2F.F32.F64 R3, R2 ;  /* 0x0000000200037310 */ /* 0x000e220000301000 */
[----:B---3--:R-:W-:Y:S01]  /*25c0*/  IMAD.WIDE R4, R20, 0x4, R8 ;  /* 0x0000000414047825 */ /* 0x008fe200078e0208 */
[----:B------:R-:W-:-:S04]  /*25d0*/  IADD3 R20, PT, PT, R19, R20, RZ ;  /* 0x0000001413147210 */ /* 0x000fc80007ffe0ff */
[----:B--2---:R-:W-:Y:S01]  /*25e0*/  ISETP.GE.AND P0, PT, R20, UR11, PT ;  /* 0x0000000b14007c0c */ /* 0x004fe2000bf06270 */
[----:B0-----:R-:W-:Y:S01]  /*25f0*/  FFMA R27, R24, R3, R27 ;  /* 0x00000003181b7223 */ /* 0x001fe2000000001b */
[----:B------:R0:W-:Y:S04]  /*2600*/  STG.E desc[UR12][R4.64], R3 ;  /* 0x0000000304007986 */ /* 0x0001e8000c10190c */
[----:B------:R0:W-:Y:S07]  /*2610*/  STG.E desc[UR12][R6.64], R27 ;  /* 0x0000001b06007986 */ /* 0x0001ee000c10190c */
[----:B------:R-:W-:Y:S05]  /*2620*/  @!P0 BRA `(.L_x_470) ;  /* 0xffffffe4002c8947 */ /* 0x000fea000383ffff */
[----:B------:R-:W-:Y:S05]  /*2630*/  EXIT ;  /* 0x000000000000794d */ /* 0x000fea0003800000 */
        .weak           $__internal_12_$__cuda_sm3x_div_rn_noftz_f32_slowpath
        .type           $__internal_12_$__cuda_sm3x_div_rn_noftz_f32_slowpath,@function
        .size           $__internal_12_$__cuda_sm3x_div_rn_noftz_f32_slowpath,($meanDzSum$__internal_accurate_pow - $__internal_12_$__cuda_sm3x_div_rn_noftz_f32_slowpath)
$__internal_12_$__cuda_sm3x_div_rn_noftz_f32_slowpath:
[----:B------:R-:W-:Y:S01]  /*2640*/  SHF.R.U32.HI R4, RZ, 0x17, R18 ;  /* 0x00000017ff047819 */ /* 0x000fe20000011612 */
[----:B------:R-:W-:Y:S01]  /*2650*/  BSSY.RECONVERGENT B0, `(.L_x_471) ;  /* 0x0000063000007945 */ /* 0x000fe20003800200 */
[----:B------:R-:W-:Y:S02]  /*2660*/  SHF.R.U32.HI R23, RZ, 0x17, R0 ;  /* 0x00000017ff177819 */ /* 0x000fe40000011600 */
[----:B------:R-:W-:Y:S02]  /*2670*/  LOP3.LUT R4, R4, 0xff, RZ, 0xc0, !PT ;  /* 0x000000ff04047812 */ /* 0x000fe400078ec0ff */
[----:B------:R-:W-:Y:S02]  /*2680*/  LOP3.LUT R23, R23, 0xff, RZ, 0xc0, !PT ;  /* 0x000000ff17177812 */ /* 0x000fe400078ec0ff */
[----:B------:R-:W-:Y:S02]  /*2690*/  IADD3 R3, PT, PT, R4, -0x1, RZ ;  /* 0xffffffff04037810 */ /* 0x000fe40007ffe0ff */
[----:B------:R-:W-:Y:S01]  /*26a0*/  MOV R25, R18 ;  /* 0x0000001200197202 */ /* 0x000fe20000000f00 */
        /* <DEDUP_REMOVED lines=11> */
[----:B------:R-:W-:Y:S02]  /*2760*/  FSETP.NEU.FTZ.AND P4, PT, |R0|, +INF , PT ;  /* 0x7f8000000000780b */ /* 0x000fe40003f9d200 */
        /* <DEDUP_REMOVED lines=16> */
.L_x_472:
[----:B------:R-:W-:Y:S01]  /*2870*/  LEA R28, R4, 0xc0800000, 0x17 ;  /* 0xc0800000041c7811 */ /* 0x000fe200078eb8ff */
[----:B------:R-:W-:Y:S01]  /*2880*/  BSSY.RECONVERGENT B1, `(.L_x_477) ;  /* 0x0000036000017945 */ /* 0x000fe20003800200 */
[----:B------:R-:W-:-:S03]  /*2890*/  IADD3 R23, PT, PT, R23, -0x7f, RZ ;  /* 0xffffff8117177810 */ /* 0x000fc60007ffe0ff */
[----:B------:R-:W-:Y:S02]  /*28a0*/  IMAD.IADD R28, R25, 0x1, -R28 ;  /* 0x00000001191c7824 */ /* 0x000fe400078e0a1c */
[C---:B------:R-:W-:Y:S01]  /*28b0*/  IMAD R0, R23.reuse, -0x800000, R0 ;  /* 0xff80000017007824 */ /* 0x040fe200078e0200 */
[----:B------:R-:W-:Y:S01]  /*28c0*/  IADD3 R23, PT, PT, R23, 0x7f, -R4 ;  /* 0x0000007f17177810 */ /* 0x000fe20007ffe804 */
[----:B------:R-:W0:Y:S01]  /*28d0*/  MUFU.RCP R26, R28 ;  /* 0x0000001c001a7308 */ /* 0x000e220000001000 */
[----:B------:R-:W-:Y:S02]  /*28e0*/  FADD.FTZ R21, -R28, -RZ ;  /* 0x800000ff1c157221 */ /* 0x000fe40000010100 */
[----:B------:R-:W-:Y:S02]  /*28f0*/  IADD3 R23, PT, PT, R23, R2, RZ ;  /* 0x0000000217177210 */ /* 0x000fe40007ffe0ff */
        /* <DEDUP_REMOVED lines=23> */
[----:B------:R-:W-:Y:S02]  /*2a70*/  IADD3 R3, PT, PT, R2, 0x20, RZ ;  /* 0x0000002002037810 */ /* 0x000fe40007ffe0ff */
[----:B------:R-:W-:Y:S02]  /*2a80*/  LOP3.LUT R4, R4, 0x7fffff, RZ, 0xc0, !PT ;  /* 0x007fffff04047812 */ /* 0x000fe400078ec0ff */
[----:B------:R-:W-:Y:S02]  /*2a90*/  ISETP.NE.AND P4, PT, R2, RZ, PT ;  /* 0x000000ff0200720c */ /* 0x000fe40003f85270 */
[----:B------:R-:W-:Y:S02]  /*2aa0*/  LOP3.LUT R4, R4, 0x800000, RZ, 0xfc, !PT ;  /* 0x0080000004047812 */ /* 0x000fe400078efcff */
[----:B------:R-:W-:Y:S01]  /*2ab0*/  ISETP.NE.AND P1, PT, R2, RZ, PT ;  /* 0x000000ff0200720c */ /* 0x000fe20003f25270 */
[----:B------:R-:W-:Y:S01]  /*2ac0*/  IMAD.MOV R2, RZ, RZ, -R2 ;  /* 0x000000ffff027224 */ /* 0x000fe200078e0a02 */
[----:B------:R-:W-:-:S02]  /*2ad0*/  SHF.L.U32 R3, R4, R3, RZ ;  /* 0x0000000304037219 */ /* 0x000fc400000006ff */
[----:B------:R-:W-:Y:S02]  /*2ae0*/  FSETP.NEU.FTZ.AND P0, PT, R23, R26, PT ;  /* 0x0000001a1700720b */ /* 0x000fe40003f1d000 */
[----:B------:R-:W-:Y:S02]  /*2af0*/  SEL R21, R2, RZ, P4 ;  /* 0x000000ff02157207 */ /* 0x000fe40002000000 */
[----:B------:R-:W-:Y:S02]  /*2b00*/  ISETP.NE.AND P1, PT, R3, RZ, P1 ;  /* 0x000000ff0300720c */ /* 0x000fe40000f25270 */
[----:B------:R-:W-:Y:S02]  /*2b10*/  SHF.R.U32.HI R21, RZ, R21, R4 ;  /* 0x00000015ff157219 */ /* 0x000fe40000011604 */
[----:B------:R-:W-:Y:S02]  /*2b20*/  PLOP3.LUT P0, PT, P0, P1, PT, 0xf8, 0x8f ;  /* 0x00000000008f781c */ /* 0x000fe40000703f70 */
[----:B------:R-:W-:-:S02]  /*2b30*/  SHF.R.U32.HI R3, RZ, 0x1, R21 ;  /* 0x00000001ff037819 */ /* 0x000fc40000011615 */
[----:B------:R-:W-:-:S04]  /*2b40*/  SEL R2, RZ, 0x1, !P0 ;  /* 0x00000001ff027807 */ /* 0x000fc80004000000 */
[----:B------:R-:W-:-:S04]  /*2b50*/  LOP3.LUT R2, R2, 0x1, R3, 0xf8, !PT ;  /* 0x0000000102027812 */ /* 0x000fc800078ef803 */
[----:B------:R-:W-:-:S04]  /*2b60*/  LOP3.LUT R2, R2, R21, RZ, 0xc0, !PT ;  /* 0x0000001502027212 */ /* 0x000fc800078ec0ff */
[----:B------:R-:W-:-:S04]  /*2b70*/  IADD3 R3, PT, PT, R3, R2, RZ ;  /* 0x0000000203037210 */ /* 0x000fc80007ffe0ff */
[----:B------:R-:W-:Y:S01]  /*2b80*/  LOP3.LUT R0, R3, R0, RZ, 0xfc, !PT ;  /* 0x0000000003007212 */ /* 0x000fe200078efcff */
[----:B------:R-:W-:Y:S06]  /*2b90*/  BRA `(.L_x_480) ;  /* 0x0000000000107947 */ /* 0x000fec0003800000 */
.L_x_479:
[----:B------:R-:W-:-:S04]  /*2ba0*/  LOP3.LUT R0, R0, 0x80000000, RZ, 0xc0, !PT ;  /* 0x8000000000007812 */ /* 0x000fc800078ec0ff */
[----:B------:R-:W-:Y:S01]  /*2bb0*/  LOP3.LUT R0, R0, 0x7f800000, RZ, 0xfc, !PT ;  /* 0x7f80000000007812 */ /* 0x000fe200078efcff */
[----:B------:R-:W-:Y:S06]  /*2bc0*/  BRA `(.L_x_480) ;  /* 0x0000000000047947 */ /* 0x000fec0003800000 */
.L_x_478:
[----:B------:R-:W-:-:S07]  /*2bd0*/  LEA R0, R23, R0, 0x17 ;  /* 0x0000000017007211 */ /* 0x000fce00078eb8ff */
.L_x_480:
[----:B------:R-:W-:Y:S05]  /*2be0*/  BSYNC.RECONVERGENT B1 ;  /* 0x0000000000017941 */ /* 0x000fea0003800200 */
.L_x_477:
[----:B------:R-:W-:Y:S05]  /*2bf0*/  BRA `(.L_x_481) ;  /* 0x0000000000207947 */ /* 0x000fea0003800000 */
.L_x_476:
[----:B------:R-:W-:-:S04]  /*2c00*/  LOP3.LUT R0, R25, 0x80000000, R0, 0x48, !PT ;  /* 0x8000000019007812 */ /* 0x000fc800078e4800 */
[----:B------:R-:W-:Y:S01]  /*2c10*/  LOP3.LUT R0, R0, 0x7f800000, RZ, 0xfc, !PT ;  /* 0x7f80000000007812 */ /* 0x000fe200078efcff */
[----:B------:R-:W-:Y:S06]  /*2c20*/  BRA `(.L_x_481) ;  /* 0x0000000000147947 */ /* 0x000fec0003800000 */
.L_x_475:
[----:B------:R-:W-:Y:S01]  /*2c30*/  LOP3.LUT R0, R25, 0x80000000, R0, 0x48, !PT ;  /* 0x8000000019007812 */ /* 0x000fe200078e4800 */
[----:B------:R-:W-:Y:S06]  /*2c40*/  BRA `(.L_x_481) ;  /* 0x00000000000c7947 */ /* 0x000fec0003800000 */
.L_x_474:
[----:B------:R-:W0:Y:S01]  /*2c50*/  MUFU.RSQ R0, -QNAN ;  /* 0xffc0000000007908 */ /* 0x000e220000001400 */
[----:B------:R-:W-:Y:S05]  /*2c60*/  BRA `(.L_x_481) ;  /* 0x0000000000047947 */ /* 0x000fea0003800000 */
.L_x_473:
[----:B------:R-:W-:-:S07]  /*2c70*/  FADD.FTZ R0, R0, R18 ;  /* 0x0000001200007221 */ /* 0x000fce0000010000 */
.L_x_481:
[----:B------:R-:W-:Y:S05]  /*2c80*/  BSYNC.RECONVERGENT B0 ;  /* 0x0000000000007941 */ /* 0x000fea0003800200 */
.L_x_471:
[----:B------:R-:W-:-:S04]  /*2c90*/  HFMA2 R23, -RZ, RZ, 0, 0 ;  /* 0x00000000ff177431 */ /* 0x000fc800000001ff */
[----:B0-----:R-:W-:Y:S05]  /*2ca0*/  RET.REL.NODEC R22 `(meanDzSum) ;  /* 0xffffffd016d47950 */ /* 0x001fea0003c3ffff */
        .type           $meanDzSum$__internal_accurate_pow,@function
        .size           $meanDzSum$__internal_accurate_pow,(.L_x_607 - $meanDzSum$__internal_accurate_pow)
$meanDzSum$__internal_accurate_pow:
[----:B------:R-:W-:Y:S01]  /*2cb0*/  ISETP.GT.U32.AND P0, PT, R3, 0xfffff, PT ;  /* 0x000fffff0300780c */ /* 0x000fe20003f04070 */
[----:B------:R-:W-:Y:S01]  /*2cc0*/  IMAD.MOV.U32 R12, RZ, RZ, 0x41ad3b5a ;  /* 0x41ad3b5aff0c7424 */ /* 0x000fe200078e00ff */
[----:B------:R-:W-:Y:S01]  /*2cd0*/  MOV R9, R3 ;  /* 0x0000000300097202 */ /* 0x000fe20000000f00 */
[----:B------:R-:W-:Y:S01]  /*2ce0*/  UMOV UR16, 0x7d2cafe2 ;  /* 0x7d2cafe200107882 */ /* 0x000fe20000000000 */
[----:B------:R-:W-:Y:S01]  /*2cf0*/  MOV R13, 0x3ed0f5d2 ;  /* 0x3ed0f5d2000d7802 */ /* 0x000fe20000000f00 */
[----:B------:R-:W-:Y:S01]  /*2d00*/  UMOV UR17, 0x3eb0f5ff ;  /* 0x3eb0f5ff00117882 */ /* 0x000fe20000000000 */
[----:B------:R-:W-:Y:S01]  /*2d10*/  SHF.R.U32.HI R3, RZ, 0x14, R3 ;  /* 0x00000014ff037819 */ /* 0x000fe20000011603 */
[----:B------:R-:W-:Y:S01]  /*2d20*/  UMOV UR18, 0x3b39803f ;  /* 0x3b39803f00127882 */ /* 0x000fe20000000000 */
[----:B------:R-:W-:-:S05]  /*2d30*/  UMOV UR19, 0x3c7abc9e ;  /* 0x3c7abc9e00137882 */ /* 0x000fca0000000000 */
[----:B------:R-:W-:-:S10]  /*2d40*/  @!P0 DMUL R4, R8, 1.80143985094819840000e+16 ;  /* 0x4350000008048828 */ /* 0x000fd40000000000 */
[----:B------:R-:W-:Y:S01]  /*2d50*/  @!P0 MOV R9, R5 ;  /* 0x0000000500098202 */ /* 0x000fe20000000f00 */
[----:B------:R-:W-:Y:S01]  /*2d60*/  @!P0 IMAD.MOV.U32 R8, RZ, RZ, R4 ;  /* 0x000000ffff088224 */ /* 0x000fe200078e0004 */
[----:B------:R-:W-:Y:S02]  /*2d70*/  @!P0 LEA.HI R3, R5, 0xffffffca, RZ, 0xc ;  /* 0xffffffca05038811 */ /* 0x000fe400078f60ff */
[----:B------:R-:W-:Y:S02]  /*2d80*/  LOP3.LUT R9, R9, 0x800fffff, RZ, 0xc0, !PT ;  /* 0x800fffff09097812 */ /* 0x000fe400078ec0ff */
[----:B------:R-:W-:Y:S02]  /*2d90*/  MOV R10, R8 ;  /* 0x00000008000a7202 */ /* 0x000fe40000000f00 */
[----:B------:R-:W-:Y:S02]  /*2da0*/  LOP3.LUT R9, R9, 0x3ff00000, RZ, 0xfc, !PT ;  /* 0x3ff0000009097812 */ /* 0x000fe400078efcff */
[----:B------:R-:W-:-:S02]  /*2db0*/  MOV R8, RZ ;  /* 0x000000ff00087202 */ /* 0x000fc40000000f00 */
[----:B------:R-:W-:Y:S02]  /*2dc0*/  ISETP.GE.U32.AND P1, PT, R9, 0x3ff6a09f, PT ;  /* 0x3ff6a09f0900780c */ /* 0x000fe40003f26070 */
[----:B------:R-:W-:-:S11]  /*2dd0*/  MOV R11, R9 ;  /* 0x00000009000b7202 */ /* 0x000fd60000000f00 */
[----:B------:R-:W-:-:S04]  /*2de0*/  @P1 IADD3 R4, PT, PT, R11, -0x100000, RZ ;  /* 0xfff000000b041810 */ /* 0x000fc80007ffe0ff */
[----:B------:R-:W-:-:S06]  /*2df0*/  @P1 MOV R11, R4 ;  /* 0x00000004000b1202 */ /* 0x000fcc0000000f00 */
[C---:B------:R-:W-:Y:S02]  /*2e00*/  DADD R16, R10.reuse, 1 ;  /* 0x3ff000000a107429 */ /* 0x040fe40000000000 */
[----:B------:R-:W-:-:S04]  /*2e10*/  DADD R10, R10, -1 ;  /* 0xbff000000a0a7429 */ /* 0x000fc80000000000 */
[----:B------:R-:W0:Y:S02]  /*2e20*/  MUFU.RCP64H R9, R17 ;  /* 0x0000001100097308 */ /* 0x000e240000001800 */
[----:B0-----:R-:W-:-:S08]  /*2e30*/  DFMA R14, -R16, R8, 1 ;  /* 0x3ff00000100e742b */ /* 0x001fd00000000108 */
[----:B------:R-:W-:-:S08]  /*2e40*/  DFMA R14, R14, R14, R14 ;  /* 0x0000000e0e0e722b */ /* 0x000fd0000000000e */
[----:B------:R-:W-:-:S08]  /*2e50*/  DFMA R14, R8, R14, R8 ;  /* 0x0000000e080e722b */ /* 0x000fd00000000008 */
[----:B------:R-:W-:-:S08]  /*2e60*/  DMUL R8, R10, R14 ;  /* 0x0000000e0a087228 */ /* 0x000fd00000000000 */
[----:B------:R-:W-:-:S08]  /*2e70*/  DFMA R8, R10, R14, R8 ;  /* 0x0000000e0a08722b */ /* 0x000fd00000000008 */
[----:B------:R-:W-:-:S08]  /*2e80*/  DMUL R28, R8, R8 ;  /* 0x00000008081c7228 */ /* 0x000fd00000000000 */
[----:B------:R-:W-:Y:S01]  /*2e90*/  DFMA R12, R28, UR16, R12 ;  /* 0x000000101c0c7c2b */ /* 0x000fe2000800000c */
[----:B------:R-:W-:Y:S01]  /*2ea0*/  UMOV UR16, 0x75488a3f ;  /* 0x75488a3f00107882 */ /* 0x000fe20000000000 */
[----:B------:R-:W-:-:S06]  /*2eb0*/  UMOV UR17, 0x3ef3b20a ;  /* 0x3ef3b20a00117882 */ /* 0x000fcc0000000000 */
[----:B------:R-:W-:Y:S01]  /*2ec0*/  DFMA R16, R28, R12, UR16 ;  /* 0x000000101c107e2b */ /* 0x000fe2000800000c */
[----:B------:R-:W-:Y:S01]  /*2ed0*/  UMOV UR16, 0xe4faecd5 ;  /* 0xe4faecd500107882 */ /* 0x000fe20000000000 */
[----:B------:R-:W-:Y:S01]  /*2ee0*/  UMOV UR17, 0x3f1745cd ;  /* 0x3f1745cd00117882 */ /* 0x000fe20000000000 */
[----:B------:R-:W-:-:S05]  /*2ef0*/  DADD R12, R10, -R8 ;  /* 0x000000000a0c7229 */ /* 0x000fca0000000808 */
[----:B------:R-:W-:Y:S01]  /*2f00*/  DFMA R16, R28, R16, UR16 ;  /* 0x000000101c107e2b */ /* 0x000fe20008000010 */
[----:B------:R-:W-:Y:S01]  /*2f10*/  UMOV UR16, 0x258a578b ;  /* 0x258a578b00107882 */ /* 0x000fe20000000000 */
[----:B------:R-:W-:Y:S01]  /*2f20*/  UMOV UR17, 0x3f3c71c7 ;  /* 0x3f3c71c700117882 */ /* 0x000fe20000000000 */
[----:B------:R-:W-:-:S05]  /*2f30*/  DADD R12, R12, R12 ;  /* 0x000000000c0c7229 */ /* 0x000fca000000000c */
[----:B------:R-:W-:Y:S01]  /*2f40*/  DFMA R16, R28, R16, UR16 ;  /* 0x000000101c107e2b */ /* 0x000fe20008000010 */
[----:B------:R-:W-:Y:S01]  /*2f50*/  UMOV UR16, 0x9242b910 ;  /* 0x9242b91000107882 */ /* 0x000fe20000000000 */
[----:B------:R-:W-:Y:S01]  /*2f60*/  UMOV UR17, 0x3f624924 ;  /* 0x3f62492400117882 */ /* 0x000fe20000000000 */
[----:B------:R-:W-:-:S05]  /*2f70*/  DFMA R12, R10, -R8, R12 ;  /* 0x800000080a0c722b */ /* 0x000fca000000000c */
[----:B------:R-:W-:Y:S01]  /*2f80*/  DFMA R16, R28, R16, UR16 ;  /* 0x000000101c107e2b */ /* 0x000fe20008000010 */
[----:B------:R-:W-:Y:S01]  /*2f90*/  UMOV UR16, 0x99999dfb ;  /* 0x99999dfb00107882 */ /* 0x000fe20000000000 */
[----:B------:R-:W-:Y:S01]  /*2fa0*/  UMOV UR17, 0x3f899999 ;  /* 0x3f89999900117882 */ /* 0x000fe20000000000 */
[----:B------:R-:W-:-:S05]  /*2fb0*/  DMUL R12, R14, R12 ;  /* 0x0000000c0e0c7228 */ /* 0x000fca0000000000 */
[----:B------:R-:W-:Y:S01]  /*2fc0*/  DFMA R16, R28, R16, UR16 ;  /* 0x000000101c107e2b */ /* 0x000fe20008000010 */
[----:B------:R-:W-:Y:S01]  /*2fd0*/  UMOV UR16, 0x55555555 ;  /* 0x5555555500107882 */ /* 0x000fe20000000000 */
[----:B------:R-:W-:-:S03]  /*2fe0*/  UMOV UR17, 0x3fb55555 ;  /* 0x3fb5555500117882 */ /* 0x000fc60000000000 */
[----:B------:R-:W-:Y:S02]  /*2ff0*/  IADD3 R31, PT, PT, R13, 0x100000, RZ ;  /* 0x001000000d1f7810 */ /* 0x000fe40007ffe0ff */
[----:B------:R-:W-:Y:S01]  /*3000*/  MOV R30, R12 ;  /* 0x0000000c001e7202 */ /* 0x000fe20000000f00 */
[----:B------:R-:W-:-:S08]  /*3010*/  DFMA R10, R28, R16, UR16 ;  /* 0x000000101c0a7e2b */ /* 0x000fd00008000010 */
[----:B------:R-:W-:Y:S01]  /*3020*/  DADD R14, -R10, UR16 ;  /* 0x000000100a0e7e29 */ /* 0x000fe20008000100 */
[----:B------:R-:W-:Y:S01]  /*3030*/  UMOV UR16, 0xb9e7b0 ;  /* 0x00b9e7b000107882 */ /* 0x000fe20000000000 */
[----:B------:R-:W-:-:S06]  /*3040*/  UMOV UR17, 0x3c46a4cb ;  /* 0x3c46a4cb00117882 */ /* 0x000fcc0000000000 */
[----:B------:R-:W-:Y:S02]  /*3050*/  DFMA R14, R28, R16, R14 ;  /* 0x000000101c0e722b */ /* 0x000fe4000000000e */
[----:B------:R-:W-:-:S06]  /*3060*/  DMUL R16, R8, R8 ;  /* 0x0000000808107228 */ /* 0x000fcc0000000000 */
[----:B------:R-:W-:Y:S01]  /*3070*/  DADD R14, R14, -UR16 ;  /* 0x800000100e0e7e29 */ /* 0x000fe20008000000 */
[----:B------:R-:W-:Y:S01]  /*3080*/  UMOV UR16, 0x80000000 ;  /* 0x8000000000107882 */ /* 0x000fe20000000000 */
[C---:B------:R-:W-:Y:S01]  /*3090*/  DFMA R4, R8.reuse, R8, -R16 ;  /* 0x000000080804722b */ /* 0x040fe20000000810 */
[----:B------:R-:W-:Y:S01]  /*30a0*/  UMOV UR17, 0x43300000 ;  /* 0x4330000000117882 */ /* 0x000fe20000000000 */
[----:B------:R-:W-:-:S06]  /*30b0*/  DMUL R28, R8, R16 ;  /* 0x00000010081c7228 */ /* 0x000fcc0000000000 */
[C---:B------:R-:W-:Y:S02]  /*30c0*/  DFMA R30, R8.reuse, R30, R4 ;  /* 0x0000001e081e722b */ /* 0x040fe40000000004 */
[----:B------:R-:W-:-:S08]  /*30d0*/  DFMA R4, R8, R16, -R28 ;  /* 0x000000100804722b */ /* 0x000fd0000000081c */
[----:B------:R-:W-:Y:S02]  /*30e0*/  DFMA R4, R12, R16, R4 ;  /* 0x000000100c04722b */ /* 0x000fe40000000004 */
[----:B------:R-:W-:-:S06]  /*30f0*/  DADD R16, R10, R14 ;  /* 0x000000000a107229 */ /* 0x000fcc000000000e */
[----:B------:R-:W-:Y:S02]  /*3100*/  DFMA R4, R8, R30, R4 ;  /* 0x0000001e0804722b */ /* 0x000fe40000000004 */
[----:B------:R-:W-:-:S08]  /*3110*/  DADD R30, R10, -R16 ;  /* 0x000000000a1e7229 */ /* 0x000fd00000000810 */
[----:B------:R-:W-:Y:S02]  /*3120*/  DADD R30, R14, R30 ;  /* 0x000000000e1e7229 */ /* 0x000fe4000000001e */
[----:B------:R-:W-:-:S08]  /*3130*/  DMUL R14, R16, R28 ;  /* 0x0000001c100e7228 */ /* 0x000fd00000000000 */
[----:B------:R-:W-:-:S08]  /*3140*/  DFMA R10, R16, R28, -R14 ;  /* 0x0000001c100a722b */ /* 0x000fd0000000080e */
[----:B------:R-:W-:-:S08]  /*3150*/  DFMA R4, R16, R4, R10 ;  /* 0x000000041004722b */ /* 0x000fd0000000000a */
[----:B------:R-:W-:-:S08]  /*3160*/  DFMA R30, R30, R28, R4 ;  /* 0x0000001c1e1e722b */ /* 0x000fd00000000004 */
[----:B------:R-:W-:-:S08]  /*3170*/  DADD R4, R14, R30 ;  /* 0x000000000e047229 */ /* 0x000fd0000000001e */
[--C-:B------:R-:W-:Y:S02]  /*3180*/  DADD R10, R8, R4.reuse ;  /* 0x00000000080a7229 */ /* 0x100fe40000000004 */
[----:B------:R-:W-:-:S06]  /*3190*/  DADD R14, R14, -R4 ;  /* 0x000000000e0e7229 */ /* 0x000fcc0000000804 */
[----:B------:R-:W-:Y:S02]  /*31a0*/  DADD R8, R8, -R10 ;  /* 0x0000000008087229 */ /* 0x000fe4000000080a */
[----:B------:R-:W-:-:S06]  /*31b0*/  DADD R14, R30, R14 ;  /* 0x000000001e0e7229 */ /* 0x000fcc000000000e */
[----:B------:R-:W-:Y:S01]  /*31c0*/  DADD R8, R4, R8 ;  /* 0x0000000004087229 */ /* 0x000fe20000000008 */
[C---:B------:R-:W-:Y:S01]  /*31d0*/  IADD3 R4, PT, PT, R3.reuse, -0x3ff, RZ ;  /* 0xfffffc0103047810 */ /* 0x040fe20007ffe0ff */
[----:B------:R-:W-:Y:S01]  /*31e0*/  IMAD.MOV.U32 R5, RZ, RZ, 0x43300000 ;  /* 0x43300000ff057424 */ /* 0x000fe200078e00ff */
[----:B------:R-:W-:-:S05]  /*31f0*/  @P1 IADD3 R4, PT, PT, R3, -0x3fe, RZ ;  /* 0xfffffc0203041810 */ /* 0x000fca0007ffe0ff */
[----:B------:R-:W-:Y:S01]  /*3200*/  DADD R14, R14, R8 ;  /* 0x000000000e0e7229 */ /* 0x000fe20000000008 */
[----:B------:R-:W-:-:S06]  /*3210*/  LOP3.LUT R4, R4, 0x80000000, RZ, 0x3c, !PT ;  /* 0x8000000004047812 */ /* 0x000fcc00078e3cff */
[----:B------:R-:W-:Y:S01]  /*3220*/  DADD R8, R4, -UR16 ;  /* 0x8000001004087e29 */ /* 0x000fe20008000000 */
[----:B------:R-:W-:Y:S01]  /*3230*/  UMOV UR16, 0xfefa39ef ;  /* 0xfefa39ef00107882 */ /* 0x000fe20000000000 */
[----:B------:R-:W-:Y:S01]  /*3240*/  DADD R12, R12, R14 ;  /* 0x000000000c0c7229 */ /* 0x000fe2000000000e */
[----:B------:R-:W-:-:S07]  /*3250*/  UMOV UR17, 0x3fe62e42 ;  /* 0x3fe62e4200117882 */ /* 0x000fce0000000000 */
[----:B------:R-:W-:-:S08]  /*3260*/  DADD R14, R10, R12 ;  /* 0x000000000a0e7229 */ /* 0x000fd0000000000c */
[--C-:B------:R-:W-:Y:S02]  /*3270*/  DFMA R4, R8, UR16, R14.reuse ;  /* 0x0000001008047c2b */ /* 0x100fe4000800000e */
[----:B------:R-:W-:-:S06]  /*3280*/  DADD R16, R10, -R14 ;  /* 0x000000000a107229 */ /* 0x000fcc000000080e */
[----:B------:R-:W-:Y:S02]  /*3290*/  DFMA R10, R8, -UR16, R4 ;  /* 0x80000010080a7c2b */ /* 0x000fe40008000004 */
[----:B------:R-:W-:-:S06]  /*32a0*/  DADD R16, R12, R16 ;  /* 0x000000000c107229 */ /* 0x000fcc0000000010 */
[----:B------:R-:W-:-:S08]  /*32b0*/  DADD R10, -R14, R10 ;  /* 0x000000000e0a7229 */ /* 0x000fd0000000010a */
[----:B------:R-:W-:-:S08]  /*32c0*/  DADD R10, R16, -R10 ;  /* 0x00000000100a7229 */ /* 0x000fd0000000080a */
[----:B------:R-:W-:-:S08]  /*32d0*/  DFMA R10, R8, UR18, R10 ;  /* 0x00000012080a7c2b */ /* 0x000fd0000800000a */
[----:B------:R-:W-:-:S08]  /*32e0*/  DADD R8, R4, R10 ;  /* 0x0000000004087229 */ /* 0x000fd0000000000a */
[----:B------:R-:W-:Y:S02]  /*32f0*/  DADD R4, R4, -R8 ;  /* 0x0000000004047229 */ /* 0x000fe40000000808 */
[----:B------:R-:W-:-:S06]  /*3300*/  DMUL R12, R8, -1.5 ;  /* 0xbff80000080c7828 */ /* 0x000fcc0000000000 */
[----:B------:R-:W-:Y:S02]  /*3310*/  DADD R10, R10, R4 ;  /* 0x000000000a0a7229 */ /* 0x000fe40000000004 */
[----:B------:R-:W-:Y:S01]  /*3320*/  DFMA R8, R8, -1.5, -R12 ;  /* 0xbff800000808782b */ /* 0x000fe2000000080c */
[----:B------:R-:W-:Y:S01]  /*3330*/  HFMA2 R5, -RZ, RZ, 1.9912109375, 0.00128841400146484375 ;  /* 0x3ff71547ff057431 */ /* 0x000fe200000001ff */
[----:B------:R-:W-:-:S06]  /*3340*/  MOV R4, 0x652b82fe ;  /* 0x652b82fe00047802 */ /* 0x000fcc0000000f00 */
[----:B------:R-:W-:-:S08]  /*3350*/  DFMA R10, R10, -1.5, R8 ;  /* 0xbff800000a0a782b */ /* 0x000fd00000000008 */
[----:B------:R-:W-:-:S08]  /*3360*/  DADD R14, R12, R10 ;  /* 0x000000000c0e7229 */ /* 0x000fd0000000000a */
[----:B------:R-:W-:Y:S02]  /*3370*/  DFMA R4, R14, R4, 6.75539944105574400000e+15 ;  /* 0x433800000e04742b */ /* 0x000fe40000000004 */
[----:B------:R-:W-:Y:S01]  /*3380*/  FSETP.GEU.AND P0, PT, |R15|, 4.1917929649353027344, PT ;  /* 0x4086232b0f00780b */ /* 0x000fe20003f0e200 */
[----:B------:R-:W-:-:S05]  /*3390*/  DADD R12, R12, -R14 ;  /* 0x000000000c0c7229 */ /* 0x000fca000000080e */
[----:B------:R-:W-:-:S03]  /*33a0*/  DADD R8, R4, -6.75539944105574400000e+15 ;  /* 0xc338000004087429 */ /* 0x000fc60000000000 */
[----:B------:R-:W-:-:S05]  /*33b0*/  DADD R10, R10, R12 ;  /* 0x000000000a0a7229 */ /* 0x000fca000000000c */
[----:B------:R-:W-:Y:S01]  /*33c0*/  DFMA R16, R8, -UR16, R14 ;  /* 0x8000001008107c2b */ /* 0x000fe2000800000e */
[----:B------:R-:W-:Y:S01]  /*33d0*/  UMOV UR16, 0x3b39803f ;  /* 0x3b39803f00107882 */ /* 0x000fe20000000000 */
[----:B------:R-:W-:-:S06]  /*33e0*/  UMOV UR17, 0x3c7abc9e ;  /* 0x3c7abc9e00117882 */ /* 0x000fcc0000000000 */
[----:B------:R-:W-:Y:S01]  /*33f0*/  DFMA R16, R8, -UR16, R16 ;  /* 0x8000001008107c2b */ /* 0x000fe20008000010 */
[----:B------:R-:W-:Y:S01]  /*3400*/  UMOV UR16, 0x69ce2bdf ;  /* 0x69ce2bdf00107882 */ /* 0x000fe20000000000 */
[----:B------:R-:W-:Y:S01]  /*3410*/  HFMA2 R9, -RZ, RZ, 1.642578125, -0.00021207332611083984375 ;  /* 0x3e928af3ff097431 */ /* 0x000fe200000001ff */
[----:B------:R-:W-:Y:S01]  /*3420*/  MOV R8, 0xfca213ea ;  /* 0xfca213ea00087802 */ /* 0x000fe20000000f00 */
[----:B------:R-:W-:-:S05]  /*3430*/  UMOV UR17, 0x3e5ade15 ;  /* 0x3e5ade1500117882 */ /* 0x000fca0000000000 */
[----:B------:R-:W-:Y:S01]  /*3440*/  DFMA R8, R16, UR16, R8 ;  /* 0x0000001010087c2b */ /* 0x000fe20008000008 */
[----:B------:R-:W-:Y:S01]  /*3450*/  UMOV UR16, 0x62401315 ;  /* 0x6240131500107882 */ /* 0x000fe20000000000 */
[----:B------:R-:W-:-:S06]  /*3460*/  UMOV UR17, 0x3ec71dee ;  /* 0x3ec71dee00117882 */ /* 0x000fcc0000000000 */
[----:B------:R-:W-:Y:S01]  /*3470*/  DFMA R8, R16, R8, UR16 ;  /* 0x0000001010087e2b */ /* 0x000fe20008000008 */
        /* <DEDUP_REMOVED lines=20> */
[----:B------:R-:W-:-:S08]  /*35c0*/  DFMA R8, R16, R8, UR16 ;  /* 0x0000001010087e2b */ /* 0x000fd00008000008 */
[----:B------:R-:W-:-:S08]  /*35d0*/  DFMA R8, R16, R8, 1 ;  /* 0x3ff000001008742b */ /* 0x000fd00000000008 */
[----:B------:R-:W-:-:S10]  /*35e0*/  DFMA R8, R16, R8, 1 ;  /* 0x3ff000001008742b */ /* 0x000fd40000000008 */
[----:B------:R-:W-:Y:S01]  /*35f0*/  LEA R13, R4, R9, 0x14 ;  /* 0x00000009040d7211 */ /* 0x000fe200078ea0ff */
[----:B------:R-:W-:Y:S01]  /*3600*/  IMAD.MOV.U32 R12, RZ, RZ, R8 ;  /* 0x000000ffff0c7224 */ /* 0x000fe200078e0008 */
[----:B------:R-:W-:Y:S06]  /*3610*/  @!P0 BRA `(.L_x_482) ;  /* 0x0000000000308947 */ /* 0x000fec0003800000 */
[----:B------:R-:W-:Y:S01]  /*3620*/  FSETP.GEU.AND P1, PT, |R15|, 4.2275390625, PT ;  /* 0x408748000f00780b */ /* 0x000fe20003f2e200 */
[C---:B------:R-:W-:Y:S02]  /*3630*/  DADD R12, R14.reuse, +INF ;  /* 0x7ff000000e0c7429 */ /* 0x040fe40000000000 */
[----:B------:R-:W-:-:S08]  /*3640*/  DSETP.GEU.AND P0, PT, R14, RZ, PT ;  /* 0x000000ff0e00722a */ /* 0x000fd00003f0e000 */
[----:B------:R-:W-:Y:S02]  /*3650*/  FSEL R12, R12, RZ, P0 ;  /* 0x000000ff0c0c7208 */ /* 0x000fe40000000000 */
[----:B------:R-:W-:Y:S02]  /*3660*/  @!P1 LEA.HI R3, R4, R4, RZ, 0x1 ;  /* 0x0000000404039211 */ /* 0x000fe400078f08ff */
[----:B------:R-:W-:Y:S02]  /*3670*/  FSEL R13, R13, RZ, P0 ;  /* 0x000000ff0d0d7208 */ /* 0x000fe40000000000 */
[----:B------:R-:W-:-:S04]  /*3680*/  @!P1 SHF.R.S32.HI R3, RZ, 0x1, R3 ;  /* 0x00000001ff039819 */ /* 0x000fc80000011403 */
[----:B------:R-:W-:Y:S02]  /*3690*/  @!P1 IADD3 R4, PT, PT, R4, -R3, RZ ;  /* 0x8000000304049210 */ /* 0x000fe40007ffe0ff */
[----:B------:R-:W-:Y:S02]  /*36a0*/  @!P1 LEA R9, R3, R9, 0x14 ;  /* 0x0000000903099211 */ /* 0x000fe400078ea0ff */
[----:B------:R-:W-:Y:S02]  /*36b0*/  @!P1 LEA R5, R4, 0x3ff00000, 0x14 ;  /* 0x3ff0000004059811 */ /* 0x000fe400078ea0ff */
[----:B------:R-:W-:-:S06]  /*36c0*/  @!P1 MOV R4, RZ ;  /* 0x000000ff00049202 */ /* 0x000fcc0000000f00 */
[----:B------:R-:W-:-:S11]  /*36d0*/  @!P1 DMUL R12, R8, R4 ;  /* 0x00000004080c9228 */ /* 0x000fd60000000000 */
.L_x_482:
[----:B------:R-:W-:Y:S01]  /*36e0*/  DFMA R10, R10, R12, R12 ;  /* 0x0000000c0a0a722b */ /* 0x000fe2000000000c */
[----:B------:R-:W-:Y:S01]  /*36f0*/  MOV R8, R0 ;  /* 0x0000000000087202 */ /* 0x000fe20000000f00 */
[----:B------:R-:W-:Y:S01]  /*3700*/  DSETP.NEU.AND P0, PT, |R12|, +INF , PT ;  /* 0x7ff000000c00742a */ /* 0x000fe20003f0d200 */
[----:B------:R-:W-:-:S07]  /*3710*/  MOV R9, 0x0 ;  /* 0x0000000000097802 */ /* 0x000fce0000000f00 */
[----:B------:R-:W-:Y:S02]  /*3720*/  FSEL R3, R12, R10, !P0 ;  /* 0x0000000a0c037208 */ /* 0x000fe40004000000 */
[----:B------:R-:W-:Y:S01]  /*3730*/  FSEL R4, R13, R11, !P0 ;  /* 0x0000000b0d047208 */ /* 0x000fe20004000000 */
[----:B------:R-:W-:Y:S06]  /*3740*/  RET.REL.NODEC R8 `(meanDzSum) ;  /* 0xffffffc8082c7950 */ /* 0x000fec0003c3ffff */
.L_x_483:
        /* <DEDUP_REMOVED lines=11> */
.L_x_607:


//--------------------- .text.computeDelta        --------------------------
	.section	.text.computeDelta,"ax",@progbits
	.align	128
        .global         computeDelta
        .type           computeDelta,@function
        .size           computeDelta,(.L_x_628 - computeDelta)
        .other          computeDelta,@"STO_CUDA_ENTRY STV_DEFAULT"
computeDelta:
.text.computeDelta:
        /* <DEDUP_REMOVED lines=16> */
.L_x_485:
        /* <DEDUP_REMOVED lines=8> */
.L_x_484:
[----:B------:R-:W0:Y:S01]  /*0180*/  LDCU UR4, c[0x0][0x3b8] ;  /* 0x00007700ff0477ac */ /* 0x000e220008000800 */
[----:B------:R-:W2:Y:S08]  /*0190*/  LDC.64 R2, c[0x0][0x390] ;  /* 0x0000e400ff027b82 */ /* 0x000eb00000000a00 */
[----:B-1----:R-:W1:Y:S01]  /*01a0*/  LDC.64 R6, c[0x0][0x398] ;  /* 0x0000e600ff067b82 */ /* 0x002e620000000a00 */
[----:B0-----:R-:W-:-:S09]  /*01b0*/  UISETP.GT.AND UP0, UPT, UR4, URZ, UPT ;  /* 0x000000ff0400728c */ /* 0x001fd2000bf04270 */
[----:B------:R-:W-:Y:S05]  /*01c0*/  BRA.U UP0, `(.L_x_486) ;  /* 0x0000000100207547 */ /* 0x000fea000b800000 */
.L_x_487:
        /* <DEDUP_REMOVED lines=8> */
.L_x_486:
[----:B------:R-:W0:Y:S08]  /*0250*/  LDC R10, c[0x0][0x3bc] ;  /* 0x0000ef00ff0a7b82 */ /* 0x000e300000000800 */
[----:B--2---:R-:W2:Y:S08]  /*0260*/  LDC.64 R2, c[0x0][0x390] ;  /* 0x0000e400ff027b82 */ /* 0x004eb00000000a00 */
[----:B-1----:R-:W1:Y:S01]  /*0270*/  LDC.64 R6, c[0x0][0x398] ;  /* 0x0000e600ff067b82 */ /* 0x002e620000000a00 */
[----:B0-----:R-:W-:-:S13]  /*0280*/  ISETP.GT.AND P0, PT, R10, RZ, PT ;  /* 0x000000ff0a00720c */ /* 0x001fda0003f04270 */
[----:B--2---:R-:W-:Y:S05]  /*0290*/  @P0 BRA `(.L_x_488) ;  /* 0x0000000000200947 */ /* 0x004fea0003800000 */
.L_x_489:
        /* <DEDUP_REMOVED lines=8> */
.L_x_488:
[----:B------:R-:W0:Y:S01]  /*0320*/  LDCU.128 UR12, c[0x0][0x3a0] ;  /* 0x00007400ff0c77ac */ /* 0x000e220008000c00 */
[C---:B------:R-:W-:Y:S02]  /*0330*/  LOP3.LUT R20, R10.reuse, 0x3, RZ, 0xc0, !PT ;  /* 0x000000030a147812 */ /* 0x040fe400078ec0ff */
[----:B------:R-:W-:Y:S01]  /*0340*/  LOP3.LUT R10, R10, 0x7ffffff8, RZ, 0xc0, !PT ;  /* 0x7ffffff80a0a7812 */ /* 0x000fe200078ec0ff */
[----:B------:R-:W2:Y:S01]  /*0350*/  LDCU.64 UR10, c[0x0][0x380] ;  /* 0x00007000ff0a77ac */ /* 0x000ea20008000a00 */
[----:B0-----:R-:W-:Y:S02]  /*0360*/  UIADD3 UR7, UP1, UPT, UR12, 0x10, URZ ;  /* 0x000000100c077890 */ /* 0x001fe4000ff3e0ff */
[----:B------:R-:W-:Y:S02]  /*0370*/  UIADD3 UR5, UP2, UPT, UR14, 0x10, URZ ;  /* 0x000000100e057890 */ /* 0x000fe4000ff5e0ff */
[----:B--2---:R-:W-:Y:S02]  /*0380*/  UIADD3 UR9, UP0, UPT, UR10, 0x10, URZ ;  /* 0x000000100a097890 */ /* 0x004fe4000ff1e0ff */
[----:B------:R-:W-:-:S02]  /*0390*/  UIADD3.X UR8, UPT, UPT, URZ, UR13, URZ, UP1, !UPT ;  /* 0x0000000dff087290 */ /* 0x000fc40008ffe4ff */
[----:B------:R-:W-:Y:S02]  /*03a0*/  UIADD3.X UR6, UPT, UPT, URZ, UR15, URZ, UP2, !UPT ;  /* 0x0000000fff067290 */ /* 0x000fe400097fe4ff */
[----:B------:R-:W-:-:S12]  /*03b0*/  UIADD3.X UR10, UPT, UPT, URZ, UR11, URZ, UP0, !UPT ;  /* 0x0000000bff0a7290 */ /* 0x000fd800087fe4ff */
.L_x_496:
[----:B------:R-:W0:Y:S02]  /*03c0*/  LDC.64 R2, c[0x0][0x388] ;  /* 0x0000e200ff027b82 */ /* 0x000e240000000a00 */
[----:B0-----:R-:W-:-:S05]  /*03d0*/  IMAD.WIDE R2, R0, 0x4, R2 ;  /* 0x0000000400027825 */ /* 0x001fca00078e0202 */
[----:B-----5:R0:W5:Y:S01]  /*03e0*/  LDG.E R11, desc[UR16][R2.64] ;  /* 0x00000010020b7981 */ /* 0x020162000c1e1900 */
[----:B------:R-:W-:Y:S01]  /*03f0*/  HFMA2 R16, -RZ, RZ, 0, 0 ;  /* 0x00000000ff107431 */ /* 0x000fe200000001ff */
[----:B------:R-:W-:Y:S01]  /*0400*/  MOV R13, RZ ;  /* 0x000000ff000d7202 */ /* 0x000fe20000000f00 */
[----:B------:R-:W-:-:S07]  /*0410*/  HFMA2 R14, -RZ, RZ, 0, 0 ;  /* 0x00000000ff0e7431 */ /* 0x000fce00000001ff */
.L_x_495:
[----:B--2---:R-:W2:Y:S01]  /*0420*/  LDCU.64 UR12, c[0x0][0x3b0] ;  /* 0x00007600ff0c77ac */ /* 0x004ea20008000a00 */
[----:B------:R-:W-:Y:S01]  /*0430*/  MOV R15, RZ ;  /* 0x000000ff000f7202 */ /* 0x000fe20000000f00 */
[C---:B--2---:R-:W-:Y:S01]  /*0440*/  IMAD R12, R13.reuse, UR13, R0 ;  /* 0x0000000d0d0c7c24 */ /* 0x044fe2000f8e0200 */
[----:B------:R-:W-:-:S04]  /*0450*/  IADD3 R13, PT, PT, R13, 0x1, RZ ;  /* 0x000000010d0d7810 */ /* 0x000fc80007ffe0ff */
[----:B01----:R-:W-:-:S13]  /*0460*/  ISETP.NE.AND P0, PT, R13, UR12, PT ;  /* 0x0000000c0d007c0c */ /* 0x003fda000bf05270 */
.L_x_494:
[----:B--2---:R-:W2:Y:S01]  /*0470*/  LDCU.64 UR12, c[0x0][0x3b8] ;  /* 0x00007700ff0c77ac */ /* 0x004ea20008000a00 */
[----:B------:R-:W-:Y:S01]  /*0480*/  MOV R18, RZ ;  /* 0x000000ff00127202 */ /* 0x000fe20000000f00 */
[----:B--2---:R-:W-:Y:S01]  /*0490*/  UISETP.GE.U32.AND UP0, UPT, UR13, 0x8, UPT ;  /* 0x000000080d00788c */ /* 0x004fe2000bf06070 */
[----:B------:R-:W-:Y:S01]  /*04a0*/  IMAD R17, R12, UR12, R15 ;  /* 0x0000000c0c117c24 */ /* 0x000fe2000f8e020f */
[----:B------:R-:W-:-:S03]  /*04b0*/  IADD3 R15, PT, PT, R15, 0x1, RZ ;  /* 0x000000010f0f7810 */ /* 0x000fc60007ffe0ff */
[----:B------:R-:W-:Y:S01]  /*04c0*/  IMAD R17, R17, UR13, RZ ;  /* 0x0000000d11117c24 */ /* 0x000fe2000f8e02ff */
[----:B------:R-:W-:-:S03]  /*04d0*/  ISETP.NE.AND P1, PT, R15, UR12, PT ;  /* 0x0000000c0f007c0c */ /* 0x000fc6000bf25270 */
[----:B01----:R-:W-:Y:S10]  /*04e0*/  BRA.U !UP0, `(.L_x_490) ;  /* 0x0000000508007547 */ /* 0x003ff4000b800000 */
[----:B----4-:R-:W-:Y:S02]  /*04f0*/  IADD3 R8, PT, PT, -R10, RZ, RZ ;  /* 0x000000ff0a087210 */ /* 0x010fe40007ffe1ff */
[----:B------:R-:W-:-:S07]  /*0500*/  MOV R9, R17 ;  /* 0x0000001100097202 */ /* 0x000fce0000000f00 */
.L_x_491:
[----:B0-----:R-:W-:Y:S02]  /*0510*/  MOV R2, UR9 ;  /* 0x0000000900027c02 */ /* 0x001fe40008000f00 */
[----:B------:R-:W-:-:S03]  /*0520*/  MOV R3, UR10 ;  /* 0x0000000a00037c02 */ /* 0x000fc60008000f00 */
[----:B------:R-:W-:-:S05]  /*0530*/  IMAD.WIDE R2, R9, 0x4, R2 ;  /* 0x0000000409027825 */ /* 0x000fca00078e0202 */
[----:B--2---:R-:W2:Y:S01]  /*0540*/  LDG.E R19, desc[UR16][R2.64+-0x10] ;  /* 0xfffff01002137981 */ /* 0x004ea2000c1e1900 */
[----:B-1----:R-:W-:Y:S02]  /*0550*/  MOV R6, UR7 ;  /* 0x0000000700067c02 */ /* 0x002fe40008000f00 */
[----:B------:R-:W-:Y:S02]  /*0560*/  MOV R7, UR8 ;  /* 0x0000000800077c02 */ /* 0x000fe40008000f00 */
[----:B------:R-:W-:Y:S02]  /*0570*/  MOV R4, UR5 ;  /* 0x0000000500047c02 */ /* 0x000fe40008000f00 */
        /* <DEDUP_REMOVED lines=55> */
.L_x_490:
[----:B------:R-:W3:Y:S02]  /*08f0*/  LDCU UR4, c[0x0][0x3bc] ;  /* 0x00007780ff0477ac */ /* 0x000ee40008000800 */
[----:B---3--:R-:W-:-:S04]  /*0900*/  ULOP3.LUT UR4, UR4, 0x7, URZ, 0xc0, !UPT ;  /* 0x0000000704047892 */ /* 0x008fc8000f8ec0ff */
        /* <DEDUP_REMOVED lines=8> */
[----:B-1----:R-:W1:Y:S08]  /*0990*/  LDC.64 R6, c[0x0][0x3a0] ;  /* 0x0000e800ff067b82 */ /* 0x002e700000000a00 */
[----:B--2---:R-:W2:Y:S01]  /*09a0*/  LDC.64 R4, c[0x0][0x3a8] ;  /* 0x0000ea00ff047b82 */ /* 0x004ea20000000a00 */
[----:B0-----:R-:W-:-:S05]  /*09b0*/  IMAD.WIDE R2, R19, 0x4, R2 ;  /* 0x0000000413027825 */ /* 0x001fca00078e0202 */
[----:B----4-:R-:W3:Y:S01]  /*09c0*/  LDG.E R9, desc[UR16][R2.64] ;  /* 0x0000001002097981 */ /* 0x010ee2000c1e1900 */
[----:B-1----:R-:W-:-:S05]  /*09d0*/  IMAD.WIDE R6, R19, 0x4, R6 ;  /* 0x0000000413067825 */ /* 0x002fca00078e0206 */
[----:B------:R-:W4:Y:S01]  /*09e0*/  LDG.E R23, desc[UR16][R6.64] ;  /* 0x0000001006177981 */ /* 0x000f22000c1e1900 */
[----:B--2---:R-:W-:-:S04]  /*09f0*/  IMAD.WIDE R4, R19, 0x4, R4 ;  /* 0x0000000413047825 */ /* 0x004fc800078e0204 */
[----:B---3-5:R-:W-:-:S05]  /*0a00*/  FMUL R25, R11, R9 ;  /* 0x000000090b197220 */ /* 0x028fca0000400000 */
[----:B------:R0:W-:Y:S04]  /*0a10*/  STG.E desc[UR16][R4.64], R25 ;  /* 0x0000001904007986 */ /* 0x0001e8000c101910 */
[----:B------:R-:W2:Y:S04]  /*0a20*/  LDG.E R22, desc[UR16][R2.64+0x4] ;  /* 0x0000041002167981 */ /* 0x000ea8000c1e1900 */
[----:B------:R-:W3:Y:S01]  /*0a30*/  LDG.E R21, desc[UR16][R6.64+0x4] ;  /* 0x0000041006157981 */ /* 0x000ee2000c1e1900 */
[----:B--2---:R-:W-:-:S05]  /*0a40*/  FMUL R27, R11, R22 ;  /* 0x000000160b1b7220 */ /* 0x004fca0000400000 */
        /* <DEDUP_REMOVED lines=8> */
[----:B----4-:R-:W-:-:S03]  /*0ad0*/  FFMA R23, R9, R23, R14 ;  /* 0x0000001709177223 */ /* 0x010fc6000000000e */
[----:B------:R-:W-:Y:S01]  /*0ae0*/  FADD R25, R25, R22 ;  /* 0x0000001619197221 */ /* 0x000fe20000000000 */
[----:B---3--:R-:W-:-:S03]  /*0af0*/  FFMA R21, R22, R21, R23 ;  /* 0x0000001516157223 */ /* 0x008fc60000000017 */
[----:B------:R-:W-:Y:S01]  /*0b00*/  FADD R25, R25, R8 ;  /* 0x0000000819197221 */ /* 0x000fe20000000000 */
[----:B------:R-:W-:Y:S01]  /*0b10*/  FFMA R19, R8, R19, R21 ;  /* 0x0000001308137223 */ /* 0x000fe20000000015 */
[----:B------:R-:W-:Y:S01]  /*0b20*/  IADD3 R18, PT, PT, R18, 0x4, RZ ;  /* 0x0000000412127810 */ /* 0x000fe20007ffe0ff */
[----:B--2---:R-:W-:-:S05]  /*0b30*/  FMUL R28, R11, R24 ;  /* 0x000000180b1c7220 */ /* 0x004fca0000400000 */
[----:B------:R1:W-:Y:S01]  /*0b40*/  STG.E desc[UR16][R4.64+0xc], R28 ;  /* 0x00000c1c04007986 */ /* 0x0003e2000c101910 */
[----:B------:R-:W-:Y:S01]  /*0b50*/  FADD R16, R25, R24 ;  /* 0x0000001819107221 */ /* 0x000fe20000000000 */
[----:B------:R-:W-:-:S07]  /*0b60*/  FFMA R14, R24, R26, R19 ;  /* 0x0000001a180e7223 */ /* 0x000fce0000000013 */
.L_x_493:
[----:B------:R-:W-:Y:S05]  /*0b70*/  @!P2 BRA `(.L_x_492) ;  /* 0x000000000090a947 */ /* 0x000fea0003800000 */
[----:B------:R-:W-:Y:S01]  /*0b80*/  ISETP.NE.AND P2, PT, R20, 0x1, PT ;  /* 0x000000011400780c */ /* 0x000fe20003f45270 */
[----:B0-----:R-:W0:Y:S08]  /*0b90*/  LDC.64 R2, c[0x0][0x3a0] ;  /* 0x0000e800ff027b82 */ /* 0x001e300000000a00 */
[----:B-1----:R-:W1:Y:S04]  /*0ba0*/  LDC.64 R6, c[0x0][0x3a8] ;  /* 0x0000ea00ff067b82 */ /* 0x002e680000000a00 */
[----:B----4-:R-:W-:-:S04]  /*0bb0*/  @P2 IADD3 R9, PT, PT, R17, R18, RZ ;  /* 0x0000001211092210 */ /* 0x010fc80007ffe0ff */
[----:B--2---:R-:W2:Y:S08]  /*0bc0*/  @P2 LDC.64 R4, c[0x0][0x380] ;  /* 0x0000e000ff042b82 */ /* 0x004eb00000000a00 */
[----:B------:R-:W3:Y:S01]  /*0bd0*/  LDC R8, c[0x0][0x3bc] ;  /* 0x0000ef00ff087b82 */ /* 0x000ee20000000800 */
[----:B--2---:R-:W-:-:S05]  /*0be0*/  @P2 IMAD.WIDE R4, R9, 0x4, R4 ;  /* 0x0000000409042825 */ /* 0x004fca00078e0204 */
[----:B------:R-:W2:Y:S01]  /*0bf0*/  @P2 LDG.E R21, desc[UR16][R4.64] ;  /* 0x0000001004152981 */ /* 0x000ea2000c1e1900 */
[----:B0-----:R-:W-:-:S04]  /*0c00*/  @P2 IMAD.WIDE R2, R9, 0x4, R2 ;  /* 0x0000000409022825 */ /* 0x001fc800078e0202 */
[----:B-1----:R-:W-:Y:S01]  /*0c10*/  @P2 IMAD.WIDE R6, R9, 0x4, R6 ;  /* 0x0000000409062825 */ /* 0x002fe200078e0206 */
[----:B------:R-:W4:Y:S01]  /*0c20*/  @P2 LDG.E R22, desc[UR16][R2.64] ;  /* 0x0000001002162981 */ /* 0x000f22000c1e1900 */
[----:B---3--:R-:W-:-:S13]  /*0c30*/  LOP3.LUT P3, RZ, R8, 0x1, RZ, 0xc0, !PT ;  /* 0x0000000108ff7812 */ /* 0x008fda000786c0ff */
[----:B------:R-:W0:Y:S01]  /*0c40*/  @P3 LDC.64 R8, c[0x0][0x380] ;  /* 0x0000e000ff083b82 */ /* 0x000e220000000a00 */
[----:B--2--5:R-:W-:-:S05]  /*0c50*/  @P2 FMUL R23, R11, R21 ;  /* 0x000000150b172220 */ /* 0x024fca0000400000 */
[----:B------:R1:W-:Y:S04]  /*0c60*/  @P2 STG.E desc[UR16][R6.64], R23 ;  /* 0x0000001706002986 */ /* 0x0003e8000c101910 */
[----:B------:R2:W3:Y:S01]  /*0c70*/  @P2 LDG.E R24, desc[UR16][R4.64+0x4] ;  /* 0x0000041004182981 */ /* 0x0004e2000c1e1900 */
[----:B------:R-:W-:-:S03]  /*0c80*/  @P2 IADD3 R18, PT, PT, R18, 0x2, RZ ;  /* 0x0000000212122810 */ /* 0x000fc60007ffe0ff */
[----:B------:R-:W4:Y:S01]  /*0c90*/  @P2 LDG.E R3, desc[UR16][R2.64+0x4] ;  /* 0x0000041002032981 */ /* 0x000f22000c1e1900 */
[----:B------:R-:W-:Y:S02]  /*0ca0*/  @P3 IADD3 R17, PT, PT, R17, R18, RZ ;  /* 0x0000001211113210 */ /* 0x000fe40007ffe0ff */
[----:B------:R-:W1:Y:S03]  /*0cb0*/  LDC.64 R18, c[0x0][0x3a0] ;  /* 0x0000e800ff127b82 */ /* 0x000e660000000a00 */
[----:B0-----:R-:W-:-:S05]  /*0cc0*/  @P3 IMAD.WIDE R8, R17, 0x4, R8 ;  /* 0x0000000411083825 */ /* 0x001fca00078e0208 */
[----:B--2---:R-:W0:Y:S01]  /*0cd0*/  LDC.64 R4, c[0x0][0x3a8] ;  /* 0x0000ea00ff047b82 */ /* 0x004e220000000a00 */
[----:B-1----:R-:W-:-:S04]  /*0ce0*/  @P3 IMAD.WIDE R18, R17, 0x4, R18 ;  /* 0x0000000411123825 */ /* 0x002fc800078e0212 */
[----:B---3--:R-:W-:-:S05]  /*0cf0*/  @P2 FMUL R25, R11, R24 ;  /* 0x000000180b192220 */ /* 0x008fca0000400000 */
[----:B------:R3:W-:Y:S04]  /*0d00*/  @P2 STG.E desc[UR16][R6.64+0x4], R25 ;  /* 0x0000041906002986 */ /* 0x0007e8000c101910 */
[----:B------:R-:W2:Y:S04]  /*0d10*/  @P3 LDG.E R9, desc[UR16][R8.64] ;  /* 0x0000001008093981 */ /* 0x000ea8000c1e1900 */
[----:B------:R-:W3:Y:S01]  /*0d20*/  @P3 LDG.E R18, desc[UR16][R18.64] ;  /* 0x0000001012123981 */ /* 0x000ee2000c1e1900 */
[----:B0-----:R-:W-:-:S04]  /*0d30*/  @P3 IMAD.WIDE R4, R17, 0x4, R4 ;  /* 0x0000000411043825 */ /* 0x001fc800078e0204 */
[----:B------:R-:W-:Y:S01]  /*0d40*/  @P2 FADD R17, R16, R21 ;  /* 0x0000001510112221 */ /* 0x000fe20000000000 */
[----:B----4-:R-:W-:-:S03]  /*0d50*/  @P2 FFMA R21, R21, R22, R14 ;  /* 0x0000001615152223 */ /* 0x010fc6000000000e */
[----:B------:R-:W-:Y:S01]  /*0d60*/  @P2 FADD R16, R17, R24 ;  /* 0x0000001811102221 */ /* 0x000fe20000000000 */
[----:B------:R-:W-:Y:S01]  /*0d70*/  @P2 FFMA R14, R24, R3, R21 ;  /* 0x00000003180e2223 */ /* 0x000fe20000000015 */
[----:B--2---:R-:W-:-:S05]  /*0d80*/  @P3 FMUL R23, R11, R9 ;  /* 0x000000090b173220 */ /* 0x004fca0000400000 */
[----:B------:R0:W-:Y:S01]  /*0d90*/  @P3 STG.E desc[UR16][R4.64], R23 ;  /* 0x0000001704003986 */ /* 0x0001e2000c101910 */
[----:B------:R-:W-:Y:S01]  /*0da0*/  @P3 FADD R16, R16, R9 ;  /* 0x0000000910103221 */ /* 0x000fe20000000000 */
[----:B---3--:R-:W-:-:S07]  /*0db0*/  @P3 FFMA R14, R9, R18, R14 ;  /* 0x00000012090e3223 */ /* 0x008fce000000000e */
.L_x_492:
[----:B------:R-:W-:Y:S05]  /*0dc0*/  @P1 BRA `(.L_x_494) ;  /* 0xfffffff400a81947 */ /* 0x000fea000383ffff */
[----:B------:R-:W-:Y:S05]  /*0dd0*/  @P0 BRA `(.L_x_495) ;  /* 0xfffffff400900947 */ /* 0x000fea000383ffff */
[----:B0-----:R-:W0:Y:S01]  /*0de0*/  LDC.64 R2, c[0x0][0x390] ;  /* 0x0000e400ff027b82 */ /* 0x001e220000000a00 */
[----:B------:R-:W3:Y:S01]  /*0df0*/  LDCU UR4, c[0x0][0x360] ;  /* 0x00006c00ff0477ac */ /* 0x000ee20008000800 */
[----:B------:R-:W4:Y:S06]  /*0e00*/  LDCU UR11, c[0x0][0x3b4] ;  /* 0x00007680ff0b77ac */ /* 0x000f2c0008000800 */
[----:B-12---:R-:W1:Y:S08]  /*0e10*/  LDC.64 R4, c[0x0][0x398] ;  /* 0x0000e600ff047b82 */ /* 0x006e700000000a00 */
[----:B------:R-:W3:Y:S01]  /*0e20*/  LDC R7, c[0x0][0x370] ;  /* 0x0000dc00ff077b82 */ /* 0x000ee20000000800 */
[----:B0-----:R-:W-:-:S05]  /*0e30*/  IMAD.WIDE R2, R0, 0x4, R2 ;  /* 0x0000000400027825 */ /* 0x001fca00078e0202 */
[----:B------:R0:W-:Y:S01]  /*0e40*/  STG.E desc[UR16][R2.64], R14 ;  /* 0x0000000e02007986 */ /* 0x0001e2000c101910 */
[----:B-1----:R-:W-:-:S05]  /*0e50*/  IMAD.WIDE R4, R0, 0x4, R4 ;  /* 0x0000000400047825 */ /* 0x002fca00078e0204 */
[----:B------:R0:W-:Y:S01]  /*0e60*/  STG.E desc[UR16][R4.64], R16 ;  /* 0x0000001004007986 */ /* 0x0001e2000c101910 */
[----:B---3--:R-:W-:-:S05]  /*0e70*/  IMAD R0, R7, UR4, R0 ;  /* 0x0000000407007c24 */ /* 0x008fca000f8e0200 */
[----:B----4-:R-:W-:-:S13]  /*0e80*/  ISETP.GE.AND P0, PT, R0, UR11, PT ;  /* 0x0000000b00007c0c */ /* 0x010fda000bf06270 */
[----:B0-----:R-:W-:Y:S05]  /*0e90*/  @!P0 BRA `(.L_x_496) ;  /* 0xfffffff400488947 */ /* 0x001fea000383ffff */
[----:B------:R-:W-:Y:S05]  /*0ea0*/  EXIT ;  /* 0x000000000000794d */ /* 0x000fea0003800000 */
.L_x_497:
        /* <DEDUP_REMOVED lines=13> */
.L_x_628:


//--------------------- .text.culOutput_full      --------------------------
	.section	.text.culOutput_full,"ax",@progbits
	.align	128
        .global         culOutput_full
        .type           culOutput_full,@function
        .size           culOutput_full,(.L_x_608 - culOutput_full)
        .other          culOutput_full,@"STO_CUDA_ENTRY STV_DEFAULT"
culOutput_full:
.text.culOutput_full:
        /* <DEDUP_REMOVED lines=18> */
.L_x_533:
[----:B012---:R-:W0:Y:S01]  /*0120*/  LDC.64 R2, c[0x0][0x388] ;  /* 0x0000e200ff027b82 */ /* 0x007e220000000a00 */
[----:B------:R-:W2:Y:S07]  /*0130*/  LDCU UR4, c[0x0][0x3b8] ;  /* 0x00007700ff0477ac */ /* 0x000eae0008000800 */
[----:B---3--:R-:W3:Y:S08]  /*0140*/  LDC.64 R14, c[0x0][0x390] ;  /* 0x0000e400ff0e7b82 */ /* 0x008ef00000000a00 */
[----:B------:R-:W4:Y:S08]  /*0150*/  LDC.64 R16, c[0x0][0x398] ;  /* 0x0000e600ff107b82 */ /* 0x000f300000000a00 */
[----:B------:R-:W2:Y:S01]  /*0160*/  LDC.64 R18, c[0x0][0x3a0] ;  /* 0x0000e800ff127b82 */ /* 0x000ea20000000a00 */
[----:B0-----:R-:W-:-:S05]  /*0170*/  IMAD.WIDE R2, R25, 0x4, R2 ;  /* 0x0000000419027825 */ /* 0x001fca00078e0202 */
[----:B-1---5:R0:W5:Y:S01]  /*0180*/  LDG.E R8, desc[UR6][R2.64] ;  /* 0x0000000602087981 */ /* 0x022162000c1e1900 */
[----:B---3--:R-:W-:-:S05]  /*0190*/  IMAD.WIDE R14, R25, 0x4, R14 ;  /* 0x00000004190e7825 */ /* 0x008fca00078e020e */
[----:B------:R0:W5:Y:S01]  /*01a0*/  LDG.E R7, desc[UR6][R14.64] ;  /* 0x000000060e077981 */ /* 0x000162000c1e1900 */
[----:B----4-:R-:W-:-:S05]  /*01b0*/  IMAD.WIDE R16, R25, 0x4, R16 ;  /* 0x0000000419107825 */ /* 0x010fca00078e0210 */
[----:B------:R0:W5:Y:S01]  /*01c0*/  LDG.E R6, desc[UR6][R16.64] ;  /* 0x0000000610067981 */ /* 0x000162000c1e1900 */
[----:B--2---:R-:W-:-:S05]  /*01d0*/  IMAD.WIDE R18, R25, 0x4, R18 ;  /* 0x0000000419127825 */ /* 0x004fca00078e0212 */
[----:B------:R0:W5:Y:S01]  /*01e0*/  LDG.E R5, desc[UR6][R18.64] ;  /* 0x0000000612057981 */ /* 0x000162000c1e1900 */
[----:B------:R-:W-:Y:S01]  /*01f0*/  UISETP.GE.U32.AND UP0, UPT, UR4, 0x8, UPT ;  /* 0x000000080400788c */ /* 0x000fe2000bf06070 */
[----:B------:R-:W-:-:S08]  /*0200*/  HFMA2 R4, -RZ, RZ, 0, 0 ;  /* 0x00000000ff047431 */ /* 0x000fd000000001ff */
[----:B0-----:R-:W-:Y:S05]  /*0210*/  BRA.U !UP0, `(.L_x_498) ;  /* 0x0000000908e47547 */ /* 0x001fea000b800000 */
[----:B------:R-:W0:Y:S01]  /*0220*/  LDC R4, c[0x0][0x3c4] ;  /* 0x0000f100ff047b82 */ /* 0x000e220000000800 */
[----:B------:R-:W-:Y:S02]  /*0230*/  MOV R3, R25 ;  /* 0x0000001900037202 */ /* 0x000fe40000000f00 */
[----:B------:R-:W-:-:S05]  /*0240*/  MOV R2, R9 ;  /* 0x0000000900027202 */ /* 0x000fca0000000f00 */
[----:B------:R-:W1:Y:S08]  /*0250*/  LDC.64 R16, c[0x0][0x380] ;  /* 0x0000e000ff107b82 */ /* 0x000e700000000a00 */
[----:B------:R-:W2:Y:S02]  /*0260*/  LDC.64 R14, c[0x0][0x3a8] ;  /* 0x0000ea00ff0e7b82 */ /* 0x000ea40000000a00 */
.L_x_515:
[----:B-1-3--:R-:W-:-:S05]  /*0270*/  IMAD.WIDE R20, R3, 0x4, R16 ;  /* 0x0000000403147825 */ /* 0x00afca00078e0210 */
[----:B------:R-:W3:Y:S01]  /*0280*/  LDG.E R19, desc[UR6][R20.64] ;  /* 0x0000000614137981 */ /* 0x000ee2000c1e1900 */
[----:B-----5:R-:W1:Y:S01]  /*0290*/  MUFU.RCP R18, R7 ;  /* 0x0000000700127308 */ /* 0x020e620000001000 */
[----:B------:R-:W-:Y:S01]  /*02a0*/  BSSY.RECONVERGENT B2, `(.L_x_499) ;  /* 0x000000c000027945 */ /* 0x000fe20003800200 */
[----:B-1----:R-:W-:-:S04]  /*02b0*/  FFMA R23, -R7, R18, 1 ;  /* 0x3f80000007177423 */ /* 0x002fc80000000112 */
[----:B------:R-:W-:Y:S01]  /*02c0*/  FFMA R23, R18, R23, R18 ;  /* 0x0000001712177223 */ /* 0x000fe20000000012 */
[----:B---3--:R-:W-:-:S04]  /*02d0*/  FADD R0, -R8, R19 ;  /* 0x0000001308007221 */ /* 0x008fc80000000100 */
[----:B------:R-:W1:Y:S01]  /*02e0*/  FCHK P0, R0, R7 ;  /* 0x0000000700007302 */ /* 0x000e620000000000 */
[----:B------:R-:W-:-:S04]  /*02f0*/  FFMA R18, R0, R23, RZ ;  /* 0x0000001700127223 */ /* 0x000fc800000000ff */
[----:B------:R-:W-:-:S04]  /*0300*/  FFMA R19, -R7, R18, R0 ;  /* 0x0000001207137223 */ /* 0x000fc80000000100 */
[----:B------:R-:W-:Y:S01]  /*0310*/  FFMA R27, R23, R19, R18 ;  /* 0x00000013171b7223 */ /* 0x000fe20000000012 */
[----:B-1----:R-:W-:Y:S06]  /*0320*/  @!P0 BRA `(.L_x_500) ;  /* 0x00000000000c8947 */ /* 0x002fec0003800000 */
[----:B------:R-:W-:-:S07]  /*0330*/  MOV R24, 0x350 ;  /* 0x0000035000187802 */ /* 0x000fce0000000f00 */
[----:B0-2---:R-:W-:Y:S05]  /*0340*/  CALL.REL.NOINC `($__internal_13_$__cuda_sm3x_div_rn_noftz_f32_slowpath) ;  /* 0x0000001400947944 */ /* 0x005fea0003c00000 */
[----:B------:R-:W-:-:S07]  /*0350*/  MOV R27, R0 ;  /* 0x00000000001b7202 */ /* 0x000fce0000000f00 */
.L_x_500:
[----:B------:R-:W-:Y:S05]  /*0360*/  BSYNC.RECONVERGENT B2 ;  /* 0x0000000000027941 */ /* 0x000fea0003800200 */
.L_x_499:
[----:B------:R-:W1:Y:S01]  /*0370*/  LDC.64 R18, c[0x0][0x3b0] ;  /* 0x0000ec00ff127b82 */ /* 0x000e620000000a00 */
[----:B--2---:R-:W-:-:S04]  /*0380*/  IMAD.WIDE R22, R3, 0x4, R14 ;  /* 0x0000000403167825 */ /* 0x004fc800078e020e */
[----:B------:R-:W-:Y:S01]  /*0390*/  FFMA R29, R6, R27, R5 ;  /* 0x0000001b061d7223 */ /* 0x000fe20000000005 */
[----:B0-----:R-:W-:Y:S01]  /*03a0*/  IMAD.WIDE R20, R4, 0x4, R20 ;  /* 0x0000000404147825 */ /* 0x001fe200078e0214 */
[----:B------:R0:W-:Y:S03]  /*03b0*/  STG.E desc[UR6][R22.64], R27 ;  /* 0x0000001b16007986 */ /* 0x0001e6000c101906 */
[----:B-1----:R-:W-:-:S05]  /*03c0*/  IMAD.WIDE R18, R3, 0x4, R18 ;  /* 0x0000000403127825 */ /* 0x002fca00078e0212 */
[----:B------:R0:W-:Y:S04]  /*03d0*/  STG.E desc[UR6][R18.64], R29 ;  /* 0x0000001d12007986 */ /* 0x0001e8000c101906 */
[----:B------:R-:W2:Y:S01]  /*03e0*/  LDG.E R31, desc[UR6][R20.64] ;  /* 0x00000006141f7981 */ /* 0x000ea2000c1e1900 */
[----:B------:R-:W1:Y:S01]  /*03f0*/  MUFU.RCP R0, R7 ;  /* 0x0000000700007308 */ /* 0x000e620000001000 */
[----:B------:R-:W-:Y:S01]  /*0400*/  BSSY.RECONVERGENT B2, `(.L_x_501) ;  /* 0x000000d000027945 */ /* 0x000fe20003800200 */
[----:B-1----:R-:W-:-:S04]  /*0410*/  FFMA R33, -R7, R0, 1 ;  /* 0x3f80000007217423 */ /* 0x002fc80000000100 */
[----:B------:R-:W-:Y:S01]  /*0420*/  FFMA R0, R0, R33, R0 ;  /* 0x0000002100007223 */ /* 0x000fe20000000000 */
[----:B--2---:R-:W-:-:S04]  /*0430*/  FADD R26, -R8, R31 ;  /* 0x0000001f081a7221 */ /* 0x004fc80000000100 */
[----:B------:R-:W1:Y:S01]  /*0440*/  FCHK P0, R26, R7 ;  /* 0x000000071a007302 */ /* 0x000e620000000000 */
[----:B------:R-:W-:-:S04]  /*0450*/  FFMA R24, R0, R26, RZ ;  /* 0x0000001a00187223 */ /* 0x000fc800000000ff */
[----:B------:R-:W-:-:S04]  /*0460*/  FFMA R31, -R7, R24, R26 ;  /* 0x00000018071f7223 */ /* 0x000fc8000000011a */
[----:B------:R-:W-:Y:S01]  /*0470*/  FFMA R31, R0, R31, R24 ;  /* 0x0000001f001f7223 */ /* 0x000fe20000000018 */
[----:B01----:R-:W-:Y:S06]  /*0480*/  @!P0 BRA `(.L_x_502) ;  /* 0x0000000000108947 */ /* 0x003fec0003800000 */
[----:B------:R-:W-:Y:S02]  /*0490*/  MOV R0, R26 ;  /* 0x0000001a00007202 */ /* 0x000fe40000000f00 */
[----:B------:R-:W-:-:S07]  /*04a0*/  MOV R24, 0x4c0 ;  /* 0x000004c000187802 */ /* 0x000fce0000000f00 */
[----:B------:R-:W-:Y:S05]  /*04b0*/  CALL.REL.NOINC `($__internal_13_$__cuda_sm3x_div_rn_noftz_f32_slowpath) ;  /* 0x0000001400387944 */ /* 0x000fea0003c00000 */
[----:B------:R-:W-:-:S07]  /*04c0*/  MOV R31, R0 ;  /* 0x00000000001f7202 */ /* 0x000fce0000000f00 */
.L_x_502:
[----:B------:R-:W-:Y:S05]  /*04d0*/  BSYNC.RECONVERGENT B2 ;  /* 0x0000000000027941 */ /* 0x000fea0003800200 */
.L_x_501:
[----:B------:R-:W-:-:S04]  /*04e0*/  IMAD.WIDE R22, R4, 0x4, R22 ;  /* 0x0000000404167825 */ /* 0x000fc800078e0216 */
[----:B------:R-:W-:Y:S01]  /*04f0*/  FFMA R27, R6, R31, R5 ;  /* 0x0000001f061b7223 */ /* 0x000fe20000000005 */
[C---:B------:R-:W-:Y:S01]  /*0500*/  IMAD.WIDE R18, R4.reuse, 0x4, R18 ;  /* 0x0000000404127825 */ /* 0x040fe200078e0212 */
[----:B------:R0:W-:Y:S03]  /*0510*/  STG.E desc[UR6][R22.64], R31 ;  /* 0x0000001f16007986 */ /* 0x0001e6000c101906 */
[----:B------:R-:W-:Y:S01]  /*0520*/  IMAD.WIDE R20, R4, 0x4, R20 ;  /* 0x0000000404147825 */ /* 0x000fe200078e0214 */
        /* <DEDUP_REMOVED lines=16> */
.L_x_504:
[----:B------:R-:W-:Y:S05]  /*0630*/  BSYNC.RECONVERGENT B2 ;  /* 0x0000000000027941 */ /* 0x000fea0003800200 */
.L_x_503:
        /* <DEDUP_REMOVED lines=21> */
.L_x_506:
[----:B------:R-:W-:Y:S05]  /*0790*/  BSYNC.RECONVERGENT B2 ;  /* 0x0000000000027941 */ /* 0x000fea0003800200 */
.L_x_505:
        /* <DEDUP_REMOVED lines=21> */
.L_x_508:
[----:B------:R-:W-:Y:S05]  /*08f0*/  BSYNC.RECONVERGENT B2 ;  /* 0x0000000000027941 */ /* 0x000fea0003800200 */
.L_x_507:
        /* <DEDUP_REMOVED lines=21> */
.L_x_510:
[----:B------:R-:W-:Y:S05]  /*0a50*/  BSYNC.RECONVERGENT B2 ;  /* 0x0000000000027941 */ /* 0x000fea0003800200 */
.L_x_509:
        /* <DEDUP_REMOVED lines=21> */
.L_x_512:
[----:B------:R-:W-:Y:S05]  /*0bb0*/  BSYNC.RECONVERGENT B2 ;  /* 0x0000000000027941 */ /* 0x000fea0003800200 */
.L_x_511:
[----:B------:R-:W-:-:S04]  /*0bc0*/  IMAD.WIDE R22, R4, 0x4, R22 ;  /* 0x0000000404167825 */ /* 0x000fc800078e0216 */
[----:B------:R-:W-:Y:S01]  /*0bd0*/  FFMA R27, R6, R29, R5 ;  /* 0x0000001d061b7223 */ /* 0x000fe20000000005 */
[C---:B------:R-:W-:Y:S01]  /*0be0*/  IMAD.WIDE R18, R4.reuse, 0x4, R18 ;  /* 0x0000000404127825 */ /* 0x040fe200078e0212 */
[----:B------:R0:W-:Y:S03]  /*0bf0*/  STG.E desc[UR6][R22.64], R29 ;  /* 0x0000001d16007986 */ /* 0x0001e6000c101906 */
[----:B------:R-:W-:Y:S01]  /*0c00*/  IMAD.WIDE R20, R4, 0x4, R20 ;  /* 0x0000000404147825 */ /* 0x000fe200078e0214 */
[----:B------:R0:W-:Y:S05]  /*0c10*/  STG.E desc[UR6][R18.64], R27 ;  /* 0x0000001b12007986 */ /* 0x0001ea000c101906 */
        /* <DEDUP_REMOVED lines=14> */
.L_x_514:
[----:B------:R-:W-:Y:S05]  /*0d00*/  BSYNC.RECONVERGENT B2 ;  /* 0x0000000000027941 */ /* 0x000fea0003800200 */
.L_x_513:
[----:B------:R-:W-:-:S04]  /*0d10*/  IMAD.WIDE R22, R4, 0x4, R22 ;  /* 0x0000000404167825 */ /* 0x000fc800078e0216 */
[----:B------:R-:W-:Y:S01]  /*0d20*/  FFMA R21, R6, R0, R5 ;  /* 0x0000000006157223 */ /* 0x000fe20000000005 */
[----:B------:R-:W-:Y:S01]  /*0d30*/  IADD3 R2, PT, PT, R2, 0x8, RZ ;  /* 0x0000000802027810 */ /* 0x000fe20007ffe0ff */
[----:B------:R-:W-:Y:S01]  /*0d40*/  IMAD.WIDE R18, R4, 0x4, R18 ;  /* 0x0000000404127825 */ /* 0x000fe200078e0212 */
[----:B------:R3:W-:Y:S02]  /*0d50*/  STG.E desc[UR6][R22.64], R0 ;  /* 0x0000000016007986 */ /* 0x0007e4000c101906 */
[----:B------:R-:W-:Y:S02]  /*0d60*/  ISETP.NE.AND P0, PT, R2, RZ, PT ;  /* 0x000000ff0200720c */ /* 0x000fe40003f05270 */
[----:B------:R-:W-:Y:S01]  /*0d70*/  LEA R3, R4, R3, 0x3 ;  /* 0x0000000304037211 */ /* 0x000fe200078e18ff */
[----:B------:R3:W-:Y:S10]  /*0d80*/  STG.E desc[UR6][R18.64], R21 ;  /* 0x0000001512007986 */ /* 0x0007f4000c101906 */
[----:B------:R-:W-:Y:S05]  /*0d90*/  @P0 BRA `(.L_x_515) ;  /* 0xfffffff400340947 */ /* 0x000fea000383ffff */
[----:B------:R-:W-:-:S07]  /*0da0*/  MOV R4, R13 ;  /* 0x0000000d00047202 */ /* 0x000fce0000000f00 */
.L_x_498:
[----:B------:R-:W-:-:S13]  /*0db0*/  ISETP.NE.AND P0, PT, R12, RZ, PT ;  /* 0x000000ff0c00720c */ /* 0x000fda0003f05270 */
[----:B------:R-:W-:Y:S05]  /*0dc0*/  @!P0 BRA `(.L_x_516) ;  /* 0x0000000800e08947 */ /* 0x000fea0003800000 */
[----:B---3--:R-:W-:-:S04]  /*0dd0*/  IADD3 R0, PT, PT, R12, -0x1, RZ ;  /* 0xffffffff0c007810 */ /* 0x008fc80007ffe0ff */
[----:B------:R-:W-:-:S13]  /*0de0*/  ISETP.GE.U32.AND P0, PT, R0, 0x3, PT ;  /* 0x000000030000780c */ /* 0x000fda0003f06070 */
[----:B------:R-:W-:Y:S05]  /*0df0*/  @!P0 BRA `(.L_x_517) ;  /* 0x0000000400848947 */ /* 0x000fea0003800000 */
[----:B------:R-:W0:Y:S01]  /*0e00*/  LDC.64 R16, c[0x0][0x380] ;  /* 0x0000e000ff107b82 */ /* 0x000e220000000a00 */
[----:B------:R-:W1:Y:S02]  /*0e10*/  LDCU UR4, c[0x0][0x3c4] ;  /* 0x00007880ff0477ac */ /* 0x000e640008000800 */
[----:B-1----:R-:W-:-:S04]  /*0e20*/  IMAD R2, R4, UR4, R25 ;  /* 0x0000000404027c24 */ /* 0x002fc8000f8e0219 */
[----:B0-----:R-:W-:-:S05]  /*0e30*/  IMAD.WIDE R16, R2, 0x4, R16 ;  /* 0x0000000402107825 */ /* 0x001fca00078e0210 */
[----:B------:R-:W2:Y:S01]  /*0e40*/  LDG.E R3, desc[UR6][R16.64] ;  /* 0x0000000610037981 */ /* 0x000ea2000c1e1900 */
[----:B-----5:R-:W0:Y:S01]  /*0e50*/  MUFU.RCP R0, R7 ;  /* 0x0000000700007308 */ /* 0x020e220000001000 */
[----:B------:R-:W-:Y:S01]  /*0e60*/  BSSY.RECONVERGENT B2, `(.L_x_518) ;  /* 0x000000d000027945 */ /* 0x000fe20003800200 */
[----:B0-----:R-:W-:-:S04]  /*0e70*/  FFMA R15, -R7, R0, 1 ;  /* 0x3f800000070f7423 */ /* 0x001fc80000000100 */
[----:B------:R-:W-:Y:S01]  /*0e80*/  FFMA R0, R0, R15, R0 ;  /* 0x0000000f00007223 */ /* 0x000fe20000000000 */
[----:B--2---:R-:W-:-:S04]  /*0e90*/  FADD R18, -R8, R3 ;  /* 0x0000000308127221 */ /* 0x004fc80000000100 */
[----:B------:R-:W0:Y:S01]  /*0ea0*/  FCHK P0, R18, R7 ;  /* 0x0000000712007302 */ /* 0x000e220000000000 */
[----:B------:R-:W-:-:S04]  /*0eb0*/  FFMA R3, R0, R18, RZ ;  /* 0x0000001200037223 */ /* 0x000fc800000000ff */
[----:B------:R-:W-:-:S04]  /*0ec0*/  FFMA R14, -R7, R3, R18 ;  /* 0x00000003070e7223 */ /* 0x000fc80000000112 */
[----:B------:R-:W-:Y:S01]  /*0ed0*/  FFMA R21, R0, R14, R3 ;  /* 0x0000000e00157223 */ /* 0x000fe20000000003 */
[----:B0-----:R-:W-:Y:S06]  /*0ee0*/  @!P0 BRA `(.L_x_519) ;  /* 0x0000000000108947 */ /* 0x001fec0003800000 */
[----:B------:R-:W-:Y:S02]  /*0ef0*/  MOV R0, R18 ;  /* 0x0000001200007202 */ /* 0x000fe40000000f00 */
[----:B------:R-:W-:-:S07]  /*0f00*/  MOV R24, 0xf20 ;  /* 0x00000f2000187802 */ /* 0x000fce0000000f00 */
[----:B------:R-:W-:Y:S05]  /*0f10*/  CALL.REL.NOINC `($__internal_13_$__cuda_sm3x_div_rn_noftz_f32_slowpath) ;  /* 0x0000000800a07944 */ /* 0x000fea0003c00000 */
[----:B------:R-:W-:-:S07]  /*0f20*/  MOV R21, R0 ;  /* 0x0000000000157202 */ /* 0x000fce0000000f00 */
.L_x_519:
[----:B------:R-:W-:Y:S05]  /*0f30*/  BSYNC.RECONVERGENT B2 ;  /* 0x0000000000027941 */ /* 0x000fea0003800200 */
.L_x_518:
[----:B------:R-:W0:Y:S08]  /*0f40*/  LDC.64 R14, c[0x0][0x3a8] ;  /* 0x0000ea00ff0e7b82 */ /* 0x000e300000000a00 */
[----:B------:R-:W1:Y:S08]  /*0f50*/  LDC.64 R18, c[0x0][0x3b0] ;  /* 0x0000ec00ff127b82 */ /* 0x000e700000000a00 */
[----:B------:R-:W2:Y:S01]  /*0f60*/  LDC R23, c[0x0][0x3c4] ;  /* 0x0000f100ff177b82 */ /* 0x000ea20000000800 */
[----:B0-----:R-:W-:-:S05]  /*0f70*/  IMAD.WIDE R14, R2, 0x4, R14 ;  /* 0x00000004020e7825 */ /* 0x001fca00078e020e */
[----:B------:R0:W-:Y:S01]  /*0f80*/  STG.E desc[UR6][R14.64], R21 ;  /* 0x000000150e007986 */ /* 0x0001e2000c101906 */
[----:B-1----:R-:W-:-:S04]  /*0f90*/  IMAD.WIDE R2, R2, 0x4, R18 ;  /* 0x0000000402027825 */ /* 0x002fc800078e0212 */
[----:B------:R-:W-:-:S05]  /*0fa0*/  FFMA R19, R6, R21, R5 ;  /* 0x0000001506137223 */ /* 0x000fca0000000005 */
[----:B------:R0:W-:Y:S01]  /*0fb0*/  STG.E desc[UR6][R2.64], R19 ;  /* 0x0000001302007986 */ /* 0x0001e2000c101906 */
[----:B--2---:R-:W-:-:S05]  /*0fc0*/  IMAD.WIDE R16, R23, 0x4, R16 ;  /* 0x0000000417107825 */ /* 0x004fca00078e0210 */
        /* <DEDUP_REMOVED lines=15> */
.L_x_521:
[----:B------:R-:W-:Y:S05]  /*10c0*/  BSYNC.RECONVERGENT B2 ;  /* 0x0000000000027941 */ /* 0x000fea0003800200 */
.L_x_520:
[----:B------:R-:W0:Y:S01]  /*10d0*/  LDC R21, c[0x0][0x3c4] ;  /* 0x0000f100ff157b82 */ /* 0x000e220000000800 */
[----:B------:R-:W-:Y:S01]  /*10e0*/  FFMA R19, R6, R23, R5 ;  /* 0x0000001706137223 */ /* 0x000fe20000000005 */
[----:B0-----:R-:W-:-:S04]  /*10f0*/  IMAD.WIDE R14, R21, 0x4, R14 ;  /* 0x00000004150e7825 */ /* 0x001fc800078e020e */
        /* <DEDUP_REMOVED lines=19> */
.L_x_523:
[----:B------:R-:W-:Y:S05]  /*1230*/  BSYNC.RECONVERGENT B2 ;  /* 0x0000000000027941 */ /* 0x000fea0003800200 */
.L_x_522:
[----:B------:R-:W0:Y:S01]  /*1240*/  LDC R23, c[0x0][0x3c4] ;  /* 0x0000f100ff177b82 */ /* 0x000e220000000800 */
[----:B------:R-:W-:Y:S01]  /*1250*/  FFMA R19, R6, R21, R5 ;  /* 0x0000001506137223 */ /* 0x000fe20000000005 */
[----:B0-----:R-:W-:-:S04]  /*1260*/  IMAD.WIDE R14, R23, 0x4, R14 ;  /* 0x00000004170e7825 */ /* 0x001fc800078e020e */
        /* <DEDUP_REMOVED lines=18> */
.L_x_525:
[----:B------:R-:W-:Y:S05]  /*1390*/  BSYNC.RECONVERGENT B2 ;  /* 0x0000000000027941 */ /* 0x000fea0003800200 */
.L_x_524:
[----:B------:R-:W0:Y:S01]  /*13a0*/  LDC R19, c[0x0][0x3c4] ;  /* 0x0000f100ff137b82 */ /* 0x000e220000000800 */
[----:B------:R-:W-:Y:S01]  /*13b0*/  FFMA R17, R6, R0, R5 ;  /* 0x0000000006117223 */ /* 0x000fe20000000005 */
[----:B------:R-:W-:Y:S01]  /*13c0*/  IADD3 R4, PT, PT, R4, 0x4, RZ ;  /* 0x0000000404047810 */ /* 0x000fe20007ffe0ff */
[----:B0-----:R-:W-:-:S04]  /*13d0*/  IMAD.WIDE R14, R19, 0x4, R14 ;  /* 0x00000004130e7825 */ /* 0x001fc800078e020e */
[----:B------:R-:W-:Y:S01]  /*13e0*/  IMAD.WIDE R2, R19, 0x4, R2 ;  /* 0x0000000413027825 */ /* 0x000fe200078e0202 */
[----:B------:R0:W-:Y:S04]  /*13f0*/  STG.E desc[UR6][R14.64], R0 ;  /* 0x000000000e007986 */ /* 0x0001e8000c101906 */
[----:B------:R0:W-:Y:S02]  /*1400*/  STG.E desc[UR6][R2.64], R17 ;  /* 0x0000001102007986 */ /* 0x0001e4000c101906 */
.L_x_517:
[----:B------:R-:W-:-:S13]  /*1410*/  ISETP.NE.AND P0, PT, R11, RZ, PT ;  /* 0x000000ff0b00720c */ /* 0x000fda0003f05270 */
[----:B------:R-:W-:Y:S05]  /*1420*/  @!P0 BRA `(.L_x_516) ;  /* 0x0000000400488947 */ /* 0x000fea0003800000 */
[----:B------:R-:W-:-:S13]  /*1430*/  ISETP.NE.AND P0, PT, R11, 0x1, PT ;  /* 0x000000010b00780c */ /* 0x000fda0003f05270 */
[----:B------:R-:W-:Y:S05]  /*1440*/  @!P0 BRA `(.L_x_526) ;  /* 0x0000000000cc8947 */ /* 0x000fea0003800000 */
[----:B0-----:R-:W0:Y:S01]  /*1450*/  LDC.64 R16, c[0x0][0x380] ;  /* 0x0000e000ff107b82 */ /* 0x001e220000000a00 */
        /* <DEDUP_REMOVED lines=18> */
.L_x_528:
[----:B------:R-:W-:Y:S05]  /*1580*/  BSYNC.RECONVERGENT B2 ;  /* 0x0000000000027941 */ /* 0x000fea0003800200 */
.L_x_527:
        /* <DEDUP_REMOVED lines=8> */
[----:B--2---:R-:W-:-:S06]  /*1610*/  IMAD.WIDE R16, R23, 0x4, R16 ;  /* 0x0000000417107825 */ /* 0x004fcc00078e0210 */
        /* <DEDUP_REMOVED lines=14> */
.L_x_530:
[----:B------:R-:W-:Y:S05]  /*1700*/  BSYNC.RECONVERGENT B2 ;  /* 0x0000000000027941 */ /* 0x000fea0003800200 */
.L_x_529:
[----:B------:R-:W0:Y:S01]  /*1710*/  LDC R19, c[0x0][0x3c4] ;  /* 0x0000f100ff137b82 */ /* 0x000e220000000800 */
[----:B------:R-:W-:Y:S01]  /*1720*/  FFMA R17, R6, R0, R5 ;  /* 0x0000000006117223 */ /* 0x000fe20000000005 */
[----:B------:R-:W-:Y:S01]  /*1730*/  IADD3 R4, PT, PT, R4, 0x2, RZ ;  /* 0x0000000204047810 */ /* 0x000fe20007ffe0ff */
[----:B0-----:R-:W-:-:S04]  /*1740*/  IMAD.WIDE R14, R19, 0x4, R14 ;  /* 0x00000004130e7825 */ /* 0x001fc800078e020e */
[----:B------:R-:W-:Y:S01]  /*1750*/  IMAD.WIDE R2, R19, 0x4, R2 ;  /* 0x0000000413027825 */ /* 0x000fe200078e0202 */
[----:B------:R1:W-:Y:S04]  /*1760*/  STG.E desc[UR6][R14.64], R0 ;  /* 0x000000000e007986 */ /* 0x0003e8000c101906 */
[----:B------:R1:W-:Y:S02]  /*1770*/  STG.E desc[UR6][R2.64], R17 ;  /* 0x0000001102007986 */ /* 0x0003e4000c101906 */
.L_x_526:
[----:B------:R-:W2:Y:S02]  /*1780*/  LDCU UR4, c[0x0][0x3b8] ;  /* 0x00007700ff0477ac */ /* 0x000ea40008000800 */
[----:B--2---:R-:W-:-:S09]  /*1790*/  ULOP3.LUT UP0, URZ, UR4, 0x1, URZ, 0xc0, !UPT ;  /* 0x0000000104ff7892 */ /* 0x004fd2000f80c0ff */
[----:B------:R-:W-:Y:S05]  /*17a0*/  BRA.U !UP0, `(.L_x_516) ;  /* 0x0000000108687547 */ /* 0x000fea000b800000 */
[----:B01----:R-:W0:Y:S01]  /*17b0*/  LDC.64 R14, c[0x0][0x380] ;  /* 0x0000e000ff0e7b82 */ /* 0x003e220000000a00 */
[----:B------:R-:W1:Y:S02]  /*17c0*/  LDCU UR4, c[0x0][0x3c4] ;  /* 0x00007880ff0477ac */ /* 0x000e640008000800 */
[----:B-1----:R-:W-:-:S04]  /*17d0*/  IMAD R2, R4, UR4, R25 ;  /* 0x0000000404027c24 */ /* 0x002fc8000f8e0219 */
[----:B0-----:R-:W-:-:S06]  /*17e0*/  IMAD.WIDE R14, R2, 0x4, R14 ;  /* 0x00000004020e7825 */ /* 0x001fcc00078e020e */
        /* <DEDUP_REMOVED lines=14> */
.L_x_532:
[----:B------:R-:W-:Y:S05]  /*18d0*/  BSYNC.RECONVERGENT B2 ;  /* 0x0000000000027941 */ /* 0x000fea0003800200 */
.L_x_531:
[----:B------:R-:W0:Y:S01]  /*18e0*/  LDC.64 R14, c[0x0][0x3a8] ;  /* 0x0000ea00ff0e7b82 */ /* 0x000e220000000a00 */
[----:B------:R-:W-:-:S07]  /*18f0*/  FFMA R7, R6, R0, R5 ;  /* 0x0000000006077223 */ /* 0x000fce0000000005 */
[----:B------:R-:W1:Y:S01]  /*1900*/  LDC.64 R16, c[0x0][0x3b0] ;  /* 0x0000ec00ff107b82 */ /* 0x000e620000000a00 */
[----:B0-----:R-:W-:-:S05]  /*1910*/  IMAD.WIDE R4, R2, 0x4, R14 ;  /* 0x0000000402047825 */ /* 0x001fca00078e020e */
[----:B------:R2:W-:Y:S01]  /*1920*/  STG.E desc[UR6][R4.64], R0 ;  /* 0x0000000004007986 */ /* 0x0005e2000c101906 */
[----:B-1----:R-:W-:-:S05]  /*1930*/  IMAD.WIDE R2, R2, 0x4, R16 ;  /* 0x0000000402027825 */ /* 0x002fca00078e0210 */
[----:B------:R2:W-:Y:S02]  /*1940*/  STG.E desc[UR6][R2.64], R7 ;  /* 0x0000000702007986 */ /* 0x0005e4000c101906 */
.L_x_516:
[----:B------:R-:W4:Y:S01]  /*1950*/  LDCU UR4, c[0x0][0x3c4] ;  /* 0x00007880ff0477ac */ /* 0x000f220008000800 */
[----:B------:R-:W-:-:S04]  /*1960*/  IADD3 R25, PT, PT, R10, R25, RZ ;  /* 0x000000190a197210 */ /* 0x000fc80007ffe0ff */
[----:B----4-:R-:W-:-:S13]  /*1970*/  ISETP.GE.AND P0, PT, R25, UR4, PT ;  /* 0x0000000419007c0c */ /* 0x010fda000bf06270 */
[----:B------:R-:W-:Y:S05]  /*1980*/  @!P0 BRA `(.L_x_533) ;  /* 0xffffffe400e48947 */ /* 0x000fea000383ffff */
[----:B------:R-:W-:Y:S05]  /*1990*/  EXIT ;  /* 0x000000000000794d */ /* 0x000fea0003800000 */
        .weak           $__internal_13_$__cuda_sm3x_div_rn_noftz_f32_slowpath
        .type           $__internal_13_$__cuda_sm3x_div_rn_noftz_f32_slowpath,@function
        .size           $__internal_13_$__cuda_sm3x_div_rn_noftz_f32_slowpath,(.L_x_608 - $__internal_13_$__cuda_sm3x_div_rn_noftz_f32_slowpath)
$__internal_13_$__cuda_sm3x_div_rn_noftz_f32_slowpath:
        /* <DEDUP_REMOVED lines=35> */
.L_x_535:
        /* <DEDUP_REMOVED lines=32> */
[C---:B------:R-:W-:Y:S02]  /*1dd0*/  IADD3 R29, PT, PT, R26.reuse, 0x20, RZ ;  /* 0x000000201a1d7810 */ /* 0x040fe40007ffe0ff */
[----:B------:R-:W-:Y:S02]  /*1de0*/  LOP3.LUT R27, R27, 0x7fffff, RZ, 0xc0, !PT ;  /* 0x007fffff1b1b7812 */ /* 0x000fe400078ec0ff */
[C---:B------:R-:W-:Y:S02]  /*1df0*/  ISETP.NE.AND P2, PT, R26.reuse, RZ, PT ;  /* 0x000000ff1a00720c */ /* 0x040fe40003f45270 */
[----:B------:R-:W-:Y:S02]  /*1e00*/  LOP3.LUT R30, R27, 0x800000, RZ, 0xfc, !PT ;  /* 0x008000001b1e7812 */ /* 0x000fe400078efcff */
[----:B------:R-:W-:-:S02]  /*1e10*/  ISETP.NE.AND P1, PT, R26, RZ, PT ;  /* 0x000000ff1a00720c */ /* 0x000fc40003f25270 */
        /* <DEDUP_REMOVED lines=14> */
.L_x_542:
[----:B------:R-:W-:-:S04]  /*1f00*/  LOP3.LUT R0, R0, 0x80000000, RZ, 0xc0, !PT ;  /* 0x8000000000007812 */ /* 0x000fc800078ec0ff */
[----:B------:R-:W-:Y:S01]  /*1f10*/  LOP3.LUT R0, R0, 0x7f800000, RZ, 0xfc, !PT ;  /* 0x7f80000000007812 */ /* 0x000fe200078efcff */
[----:B------:R-:W-:Y:S06]  /*1f20*/  BRA `(.L_x_543) ;  /* 0x0000000000047947 */ /* 0x000fec0003800000 */
.L_x_541:
[----:B------:R-:W-:-:S07]  /*1f30*/  LEA R0, R27, R0, 0x17 ;  /* 0x000000001b007211 */ /* 0x000fce00078eb8ff */
.L_x_543:
[----:B------:R-:W-:Y:S05]  /*1f40*/  BSYNC.RECONVERGENT B1 ;  /* 0x0000000000017941 */ /* 0x000fea0003800200 */
.L_x_540:
[----:B------:R-:W-:Y:S05]  /*1f50*/  BRA `(.L_x_544) ;  /* 0x0000000000207947 */ /* 0x000fea0003800000 */
.L_x_539:
[----:B------:R-:W-:-:S04]  /*1f60*/  LOP3.LUT R0, R31, 0x80000000, R0, 0x48, !PT ;  /* 0x800000001f007812 */ /* 0x000fc800078e4800 */
[----:B------:R-:W-:Y:S01]  /*1f70*/  LOP3.LUT R0, R0, 0x7f800000, RZ, 0xfc, !PT ;  /* 0x7f80000000007812 */ /* 0x000fe200078efcff */
[----:B------:R-:W-:Y:S06]  /*1f80*/  BRA `(.L_x_544) ;  /* 0x0000000000147947 */ /* 0x000fec0003800000 */
.L_x_538:
[----:B------:R-:W-:Y:S01]  /*1f90*/  LOP3.LUT R0, R31, 0x80000000, R0, 0x48, !PT ;  /* 0x800000001f007812 */ /* 0x000fe200078e4800 */
[----:B------:R-:W-:Y:S06]  /*1fa0*/  BRA `(.L_x_544) ;  /* 0x00000000000c7947 */ /* 0x000fec0003800000 */
.L_x_537:
[----:B------:R-:W0:Y:S01]  /*1fb0*/  MUFU.RSQ R0, -QNAN ;  /* 0xffc0000000007908 */ /* 0x000e220000001400 */
[----:B------:R-:W-:Y:S05]  /*1fc0*/  BRA `(.L_x_544) ;  /* 0x0000000000047947 */ /* 0x000fea0003800000 */
.L_x_536:
[----:B------:R-:W-:-:S07]  /*1fd0*/  FADD.FTZ R0, R0, R7 ;  /* 0x0000000700007221 */ /* 0x000fce0000010000 */
.L_x_544:
[----:B------:R-:W-:Y:S05]  /*1fe0*/  BSYNC.RECONVERGENT B0 ;  /* 0x0000000000007941 */ /* 0x000fea0003800200 */
.L_x_534:
[----:B------:R-:W-:Y:S01]  /*1ff0*/  HFMA2 R27, -RZ, RZ, 0, 0 ;  /* 0x00000000ff1b7431 */ /* 0x000fe200000001ff */
[----:B------:R-:W-:-:S04]  /*2000*/  MOV R26, R24 ;  /* 0x00000018001a7202 */ /* 0x000fc80000000f00 */
[----:B0-----:R-:W-:Y:S05]  /*2010*/  RET.REL.NODEC R26 `(culOutput_full) ;  /* 0xffffffdc1af87950 */ /* 0x001fea0003c3ffff */
.L_x_545:
        /* <DEDUP_REMOVED lines=14> */
.L_x_608:


//--------------------- .text.culOutput_cov       --------------------------
	.section	.text.culOutput_cov,"ax",@progbits
	.align	128
        .global         culOutput_cov
        .type           culOutput_cov,@function
        .size           culOutput_cov,(.L_x_609 - culOutput_cov)
        .other          culOutput_cov,@"STO_CUDA_ENTRY STV_DEFAULT"
culOutput_cov:
.text.culOutput_cov:
        /* <DEDUP_REMOVED lines=11> */
[----:B------:R-:W0:Y:S01]  /*00b0*/  LDC.64 R22, c[0x0][0x3c0] ;  /* 0x0000f000ff167b82 */ /* 0x000e220000000a00 */
[----:B------:R-:W1:Y:S01]  /*00c0*/  LDCU UR4, c[0x0][0x370] ;  /* 0x00006e00ff0477ac */ /* 0x000e620008000800 */
[C---:B------:R-:W-:Y:S01]  /*00d0*/  LOP3.LUT R13, R12.reuse, 0x7, RZ, 0xc0, !PT ;  /* 0x000000070c0d7812 */ /* 0x040fe200078ec0ff */
[----:B------:R-:W2:Y:S01]  /*00e0*/  LDCU.64 UR6, c[0x0][0x358] ;  /* 0x00006b00ff0677ac */ /* 0x000ea20008000a00 */
[----:B-1----:R-:W-:Y:S02]  /*00f0*/  IMAD R11, R11, UR4, RZ ;  /* 0x000000040b0b7c24 */ /* 0x002fe4000f8e02ff */
[----:B0-----:R-:W-:Y:S01]  /*0100*/  IMAD R23, R23, R22, RZ ;  /* 0x0000001617177224 */ /* 0x001fe200078e02ff */
[C---:B------:R-:W-:Y:S02]  /*0110*/  LOP3.LUT R22, R12.reuse, 0x7ffffff8, RZ, 0xc0, !PT ;  /* 0x7ffffff80c167812 */ /* 0x040fe400078ec0ff */
[----:B------:R-:W-:Y:S02]  /*0120*/  LOP3.LUT R12, R12, 0x3, RZ, 0xc0, !PT ;  /* 0x000000030c0c7812 */ /* 0x000fe400078ec0ff */
[----:B--2---:R-:W-:-:S07]  /*0130*/  IADD3 R10, PT, PT, -R22, RZ, RZ ;  /* 0x000000ff160a7210 */ /* 0x004fce0007ffe1ff */
.L_x_581:
[-C--:B---3--:R-:W-:Y:S01]  /*0140*/  IABS R5, R23.reuse ;  /* 0x0000001700057213 */ /* 0x088fe20000000000 */
[----:B0----5:R-:W0:Y:S01]  /*0150*/  LDC.64 R30, c[0x0][0x390] ;  /* 0x0000e400ff1e7b82 */ /* 0x021e220000000a00 */
[----:B------:R-:W-:Y:S01]  /*0160*/  IABS R6, R24 ;  /* 0x0000001800067213 */ /* 0x000fe20000000000 */
[----:B-1----:R-:W1:Y:S01]  /*0170*/  LDCU UR4, c[0x0][0x3bc] ;  /* 0x00007780ff0477ac */ /* 0x002e620008000800 */
[----:B--2---:R-:W2:Y:S01]  /*0180*/  I2F.RP R0, R5 ;  /* 0x0000000500007306 */ /* 0x004ea20000209400 */
[----:B------:R-:W-:-:S04]  /*0190*/  IABS R8, R23 ;  /* 0x0000001700087213 */ /* 0x000fc80000000000 */
[----:B------:R-:W3:Y:S03]  /*01a0*/  LDC.64 R14, c[0x0][0x398] ;  /* 0x0000e600ff0e7b82 */ /* 0x000ee60000000a00 */
[----:B--2---:R-:W2:Y:S02]  /*01b0*/  MUFU.RCP R0, R0 ;  /* 0x0000000000007308 */ /* 0x004ea40000001000 */
[----:B--2---:R-:W-:-:S06]  /*01c0*/  IADD3 R2, PT, PT, R0, 0xffffffe, RZ ;  /* 0x0ffffffe00027810 */ /* 0x004fcc0007ffe0ff */
[----:B------:R2:W4:Y:S02]  /*01d0*/  F2I.FTZ.U32.TRUNC.NTZ R3, R2 ;  /* 0x0000000200037305 */ /* 0x000524000021f000 */
[----:B--2---:R-:W-:Y:S01]  /*01e0*/  HFMA2 R2, -RZ, RZ, 0, 0 ;  /* 0x00000000ff027431 */ /* 0x004fe200000001ff */
[----:B----4-:R-:W-:-:S05]  /*01f0*/  IADD3 R4, PT, PT, RZ, -R3, RZ ;  /* 0x80000003ff047210 */ /* 0x010fca0007ffe0ff */
[----:B------:R-:W-:Y:S01]  /*0200*/  IMAD R7, R4, R5, RZ ;  /* 0x0000000504077224 */ /* 0x000fe200078e02ff */
[----:B------:R-:W-:-:S03]  /*0210*/  MOV R4, R6 ;  /* 0x0000000600047202 */ /* 0x000fc60000000f00 */
[----:B------:R-:W-:Y:S01]  /*0220*/  IMAD.HI.U32 R3, R3, R7, R2 ;  /* 0x0000000703037227 */ /* 0x000fe200078e0002 */
[----:B------:R-:W-:-:S05]  /*0230*/  IADD3 R7, PT, PT, RZ, -R8, RZ ;  /* 0x80000008ff077210 */ /* 0x000fca0007ffe0ff */
[----:B------:R-:W-:-:S04]  /*0240*/  IMAD.HI.U32 R0, R3, R4, RZ ;  /* 0x0000000403007227 */ /* 0x000fc800078e00ff */
[----:B------:R-:W-:Y:S01]  /*0250*/  IMAD R2, R0, R7, R4 ;  /* 0x0000000700027224 */ /* 0x000fe200078e0204 */
[----:B------:R-:W-:Y:S01]  /*0260*/  LOP3.LUT R4, R24, R23, RZ, 0x3c, !PT ;  /* 0x0000001718047212 */ /* 0x000fe200078e3cff */
[----:B------:R-:W2:Y:S03]  /*0270*/  LDC.64 R6, c[0x0][0x3a0] ;  /* 0x0000e800ff067b82 */ /* 0x000ea60000000a00 */
[----:B------:R-:W-:Y:S02]  /*0280*/  ISETP.GT.U32.AND P2, PT, R5, R2, PT ;  /* 0x000000020500720c */ /* 0x000fe40003f44070 */
[----:B------:R-:W-:-:S11]  /*0290*/  ISETP.GE.AND P1, PT, R4, RZ, PT ;  /* 0x000000ff0400720c */ /* 0x000fd60003f26270 */
[-C--:B------:R-:W-:Y:S02]  /*02a0*/  @!P2 IADD3 R2, PT, PT, R2, -R5.reuse, RZ ;  /* 0x800000050202a210 */ /* 0x080fe40007ffe0ff */
[----:B------:R-:W-:Y:S02]  /*02b0*/  @!P2 IADD3 R0, PT, PT, R0, 0x1, RZ ;  /* 0x000000010000a810 */ /* 0x000fe40007ffe0ff */
[----:B------:R-:W-:Y:S02]  /*02c0*/  ISETP.GE.U32.AND P0, PT, R2, R5, PT ;  /* 0x000000050200720c */ /* 0x000fe40003f06070 */
[----:B------:R-:W4:Y:S01]  /*02d0*/  LDC.64 R2, c[0x0][0x388] ;  /* 0x0000e200ff027b82 */ /* 0x000f220000000a00 */
[----:B------:R-:W-:-:S10]  /*02e0*/  ISETP.NE.AND P2, PT, R23, RZ, PT ;  /* 0x000000ff1700720c */ /* 0x000fd40003f45270 */
[----:B------:R-:W-:-:S04]  /*02f0*/  @P0 IADD3 R0, PT, PT, R0, 0x1, RZ ;  /* 0x0000000100000810 */ /* 0x000fc80007ffe0ff */
[----:B------:R-:W-:Y:S02]  /*0300*/  @!P1 IADD3 R0, PT, PT, -R0, RZ, RZ ;  /* 0x000000ff00009210 */ /* 0x000fe40007ffe1ff */
[----:B------:R-:W-:-:S05]  /*0310*/  @!P2 LOP3.LUT R0, RZ, R23, RZ, 0x33, !PT ;  /* 0x00000017ff00a212 */ /* 0x000fca00078e33ff */
[----:B0-----:R-:W-:-:S04]  /*0320*/  IMAD.WIDE R30, R0, 0x4, R30 ;  /* 0x00000004001e7825 */ /* 0x001fc800078e021e */
[C---:B--2---:R-:W-:Y:S02]  /*0330*/  IMAD.WIDE R6, R0.reuse, 0x4, R6 ;  /* 0x0000000400067825 */ /* 0x044fe400078e0206 */
[----:B------:R0:W5:Y:S02]  /*0340*/  LDG.E R30, desc[UR6][R30.64] ;  /* 0x000000061e1e7981 */ /* 0x000164000c1e1900 */
[C---:B----4-:R-:W-:Y:S02]  /*0350*/  IMAD.WIDE R2, R0.reuse, 0x4, R2 ;  /* 0x0000000400027825 */ /* 0x050fe400078e0202 */
[----:B------:R0:W5:Y:S02]  /*0360*/  LDG.E R7, desc[UR6][R6.64] ;  /* 0x0000000606077981 */ /* 0x000164000c1e1900 */
[----:B---3--:R-:W-:Y:S02]  /*0370*/  IMAD.WIDE R14, R0, 0x4, R14 ;  /* 0x00000004000e7825 */ /* 0x008fe400078e020e */
[----:B------:R0:W5:Y:S04]  /*0380*/  LDG.E R9, desc[UR6][R2.64] ;  /* 0x0000000602097981 */ /* 0x000168000c1e1900 */
[----:B------:R0:W5:Y:S01]  /*0390*/  LDG.E R8, desc[UR6][R14.64] ;  /* 0x000000060e087981 */ /* 0x000162000c1e1900 */
[----:B-1----:R-:W-:Y:S01]  /*03a0*/  UISETP.GE.U32.AND UP0, UPT, UR4, 0x8, UPT ;  /* 0x000000080400788c */ /* 0x002fe2000bf06070 */
[----:B------:R-:W-:-:S08]  /*03b0*/  MOV R5, RZ ;  /* 0x000000ff00057202 */ /* 0x000fd00000000f00 */
[----:B0-----:R-:W-:Y:S05]  /*03c0*/  BRA.U !UP0, `(.L_x_546) ;  /* 0x0000000d08047547 */ /* 0x001fea000b800000 */
[----:B------:R-:W0:Y:S01]  /*03d0*/  LDC R6, c[0x0][0x3b8] ;  /* 0x0000ee00ff067b82 */ /* 0x000e220000000800 */
[----:B------:R-:W-:Y:S02]  /*03e0*/  MOV R5, R24 ;  /* 0x0000001800057202 */ /* 0x000fe40000000f00 */
[----:B------:R-:W-:-:S05]  /*03f0*/  MOV R4, R10 ;  /* 0x0000000a00047202 */ /* 0x000fca0000000f00 */
[----:B------:R-:W1:Y:S02]  /*0400*/  LDC.64 R18, c[0x0][0x380] ;  /* 0x0000e000ff127b82 */ /* 0x000e640000000a00 */
.L_x_563:
[----:B-1----:R-:W-:-:S05]  /*0410*/  IMAD.WIDE R14, R5, 0x4, R18 ;  /* 0x00000004050e7825 */ /* 0x002fca00078e0212 */
[----:B--2---:R-:W2:Y:S01]  /*0420*/  LDG.E R0, desc[UR6][R14.64] ;  /* 0x000000060e007981 */ /* 0x004ea2000c1e1900 */
[----:B-----5:R-:W1:Y:S01]  /*0430*/  MUFU.RCP R17, R30 ;  /* 0x0000001e00117308 */ /* 0x020e620000001000 */
        /* <DEDUP_REMOVED lines=8> */
[----:B-1----:R-:W-:Y:S06]  /*04c0*/  @!P0 BRA `(.L_x_548) ;  /* 0x0000000000108947 */ /* 0x002fec0003800000 */
[----:B------:R-:W-:Y:S02]  /*04d0*/  MOV R0, R30 ;  /* 0x0000001e00007202 */ /* 0x000fe40000000f00 */
[----:B------:R-:W-:-:S07]  /*04e0*/  MOV R26, 0x500 ;  /* 0x00000500001a7802 */ /* 0x000fce0000000f00 */
[----:B0-----:R-:W-:Y:S05]  /*04f0*/  CALL.REL.NOINC `($__internal_14_$__cuda_sm3x_div_rn_noftz_f32_slowpath) ;  /* 0x0000001400cc7944 */ /* 0x001fea0003c00000 */
[----:B------:R-:W-:-:S07]  /*0500*/  MOV R25, R0 ;  /* 0x0000000000197202 */ /* 0x000fce0000000f00 */
.L_x_548:
[----:B------:R-:W-:Y:S05]  /*0510*/  BSYNC.RECONVERGENT B2 ;  /* 0x0000000000027941 */ /* 0x000fea0003800200 */
.L_x_547:
[----:B------:R-:W1:Y:S01]  /*0520*/  LDC.64 R20, c[0x0][0x3a8] ;  /* 0x0000ea00ff147b82 */ /* 0x000e620000000a00 */
[----:B------:R-:W-:Y:S01]  /*0530*/  FFMA R3, R8, R25, R7 ;  /* 0x0000001908037223 */ /* 0x000fe20000000007 */
[----:B0-----:R-:W-:-:S06]  /*0540*/  IMAD.WIDE R14, R6, 0x4, R14 ;  /* 0x00000004060e7825 */ /* 0x001fcc00078e020e */
[----:B------:R-:W0:Y:S01]  /*0550*/  LDC.64 R16, c[0x0][0x3b0] ;  /* 0x0000ec00ff107b82 */ /* 0x000e220000000a00 */
[----:B-1----:R-:W-:-:S05]  /*0560*/  IMAD.WIDE R20, R5, 0x4, R20 ;  /* 0x0000000405147825 */ /* 0x002fca00078e0214 */
[----:B------:R1:W-:Y:S01]  /*0570*/  STG.E desc[UR6][R20.64], R25 ;  /* 0x0000001914007986 */ /* 0x0003e2000c101906 */
[----:B0-----:R-:W-:-:S05]  /*0580*/  IMAD.WIDE R16, R5, 0x4, R16 ;  /* 0x0000000405107825 */ /* 0x001fca00078e0210 */
[----:B------:R1:W-:Y:S04]  /*0590*/  STG.E desc[UR6][R16.64], R3 ;  /* 0x0000000310007986 */ /* 0x0003e8000c101906 */
[----:B------:R-:W2:Y:S01]  /*05a0*/  LDG.E R0, desc[UR6][R14.64] ;  /* 0x000000060e007981 */ /* 0x000ea2000c1e1900 */
[----:B------:R-:W0:Y:S01]  /*05b0*/  MUFU.RCP R27, R30 ;  /* 0x0000001e001b7308 */ /* 0x000e220000001000 */
[----:B------:R-:W-:Y:S01]  /*05c0*/  BSSY.RECONVERGENT B2, `(.L_x_549) ;  /* 0x000000e000027945 */ /* 0x000fe20003800200 */
[----:B0-----:R-:W-:Y:S01]  /*05d0*/  FFMA R2, -R30, R27, 1 ;  /* 0x3f8000001e027423 */ /* 0x001fe2000000011b */
[----:B--2---:R-:W-:-:S03]  /*05e0*/  FADD R29, -R9, R0 ;  /* 0x00000000091d7221 */ /* 0x004fc60000000100 */
[----:B------:R-:W-:Y:S02]  /*05f0*/  FFMA R0, R27, R2, R27 ;  /* 0x000000021b007223 */ /* 0x000fe4000000001b */
[----:B------:R-:W0:Y:S02]  /*0600*/  FCHK P0, R29, R30 ;  /* 0x0000001e1d007302 */ /* 0x000e240000000000 */
[----:B------:R-:W-:-:S04]  /*0610*/  FFMA R27, R0, R29, RZ ;  /* 0x0000001d001b7223 */ /* 0x000fc800000000ff */
[----:B------:R-:W-:-:S04]  /*0620*/  FFMA R2, -R30, R27, R29 ;  /* 0x0000001b1e027223 */ /* 0x000fc8000000011d */
[----:B------:R-:W-:Y:S01]  /*0630*/  FFMA R27, R0, R2, R27 ;  /* 0x00000002001b7223 */ /* 0x000fe2000000001b */
[----:B01----:R-:W-:Y:S06]  /*0640*/  @!P0 BRA `(.L_x_550) ;  /* 0x0000000000148947 */ /* 0x003fec0003800000 */
[----:B------:R-:W-:Y:S02]  /*0650*/  MOV R3, R29 ;  /* 0x0000001d00037202 */ /* 0x000fe40000000f00 */
[----:B------:R-:W-:Y:S02]  /*0660*/  MOV R0, R30 ;  /* 0x0000001e00007202 */ /* 0x000fe40000000f00 */
[----:B------:R-:W-:-:S07]  /*0670*/  MOV R26, 0x690 ;  /* 0x00000690001a7802 */ /* 0x000fce0000000f00 */
[----:B------:R-:W-:Y:S05]  /*0680*/  CALL.REL.NOINC `($__internal_14_$__cuda_sm3x_div_rn_noftz_f32_slowpath) ;  /* 0x0000001400687944 */ /* 0x000fea0003c00000 */
[----:B------:R-:W-:-:S07]  /*0690*/  MOV R27, R0 ;  /* 0x00000000001b7202 */ /* 0x000fce0000000f00 */
.L_x_550:
[----:B------:R-:W-:Y:S05]  /*06a0*/  BSYNC.RECONVERGENT B2 ;  /* 0x0000000000027941 */ /* 0x000fea0003800200 */
.L_x_549:
        /* <DEDUP_REMOVED lines=9> */
[----:B-1----:R-:W-:Y:S01]  /*0740*/  FFMA R2, -R30, R25, 1 ;  /* 0x3f8000001e027423 */ /* 0x002fe20000000119 */
[----:B--2---:R-:W-:-:S03]  /*0750*/  FADD R29, -R9, R0 ;  /* 0x00000000091d7221 */ /* 0x004fc60000000100 */
[----:B------:R-:W-:Y:S02]  /*0760*/  FFMA R0, R25, R2, R25 ;  /* 0x0000000219007223 */ /* 0x000fe40000000019 */
[----:B------:R-:W1:Y:S02]  /*0770*/  FCHK P0, R29, R30 ;  /* 0x0000001e1d007302 */ /* 0x000e640000000000 */
        /* <DEDUP_REMOVED lines=9> */
.L_x_552:
[----:B------:R-:W-:Y:S05]  /*0810*/  BSYNC.RECONVERGENT B2 ;  /* 0x0000000000027941 */ /* 0x000fea0003800200 */
.L_x_551:
        /* <DEDUP_REMOVED lines=22> */
.L_x_554:
[----:B------:R-:W-:Y:S05]  /*0980*/  BSYNC.RECONVERGENT B2 ;  /* 0x0000000000027941 */ /* 0x000fea0003800200 */
.L_x_553:
        /* <DEDUP_REMOVED lines=22> */
.L_x_556:
[----:B------:R-:W-:Y:S05]  /*0af0*/  BSYNC.RECONVERGENT B2 ;  /* 0x0000000000027941 */ /* 0x000fea0003800200 */
.L_x_555:
        /* <DEDUP_REMOVED lines=22> */
.L_x_558:
[----:B------:R-:W-:Y:S05]  /*0c60*/  BSYNC.RECONVERGENT B2 ;  /* 0x0000000000027941 */ /* 0x000fea0003800200 */
.L_x_557:
        /* <DEDUP_REMOVED lines=22> */
.L_x_560:
[----:B------:R-:W-:Y:S05]  /*0dd0*/  BSYNC.RECONVERGENT B2 ;  /* 0x0000000000027941 */ /* 0x000fea0003800200 */
.L_x_559:
        /* <DEDUP_REMOVED lines=21> */
.L_x_562:
[----:B------:R-:W-:Y:S05]  /*0f30*/  BSYNC.RECONVERGENT B2 ;  /* 0x0000000000027941 */ /* 0x000fea0003800200 */
.L_x_561:
        /* <DEDUP_REMOVED lines=10> */
.L_x_546:
[----:B------:R-:W-:-:S13]  /*0fe0*/  ISETP.NE.AND P0, PT, R13, RZ, PT ;  /* 0x000000ff0d00720c */ /* 0x000fda0003f05270 */
[----:B------:R-:W-:Y:S05]  /*0ff0*/  @!P0 BRA `(.L_x_564) ;  /* 0x0000000800f88947 */ /* 0x000fea0003800000 */
[----:B--2---:R-:W-:-:S04]  /*1000*/  IADD3 R0, PT, PT, R13, -0x1, RZ ;  /* 0xffffffff0d007810 */ /* 0x004fc80007ffe0ff */
        /* <DEDUP_REMOVED lines=16> */
[----:B0-----:R-:W-:Y:S06]  /*1110*/  @!P0 BRA `(.L_x_567) ;  /* 0x0000000000148947 */ /* 0x001fec0003800000 */
[----:B------:R-:W-:Y:S02]  /*1120*/  MOV R3, R15 ;  /* 0x0000000f00037202 */ /* 0x000fe40000000f00 */
[----:B------:R-:W-:Y:S02]  /*1130*/  MOV R0, R30 ;  /* 0x0000001e00007202 */ /* 0x000fe40000000f00 */
[----:B------:R-:W-:-:S07]  /*1140*/  MOV R26, 0x1160 ;  /* 0x00001160001a7802 */ /* 0x000fce0000000f00 */
[----:B------:R-:W-:Y:S05]  /*1150*/  CALL.REL.NOINC `($__internal_14_$__cuda_sm3x_div_rn_noftz_f32_slowpath) ;  /* 0x0000000800b47944 */ /* 0x000fea0003c00000 */
[----:B------:R-:W-:-:S07]  /*1160*/  MOV R3, R0 ;  /* 0x0000000000037202 */ /* 0x000fce0000000f00 */
.L_x_567:
[----:B------:R-:W-:Y:S05]  /*1170*/  BSYNC.RECONVERGENT B2 ;  /* 0x0000000000027941 */ /* 0x000fea0003800200 */
.L_x_566:
[----:B------:R-:W0:Y:S01]  /*1180*/  LDC.64 R14, c[0x0][0x3a8] ;  /* 0x0000ea00ff0e7b82 */ /* 0x000e220000000a00 */
[----:B------:R-:W-:-:S07]  /*1190*/  FFMA R21, R8, R3, R7 ;  /* 0x0000000308157223 */ /* 0x000fce0000000007 */
[----:B------:R-:W1:Y:S08]  /*11a0*/  LDC.64 R18, c[0x0][0x3b0] ;  /* 0x0000ec00ff127b82 */ /* 0x000e700000000a00 */
[----:B------:R-:W2:Y:S01]  /*11b0*/  LDC R25, c[0x0][0x3b8] ;  /* 0x0000ee00ff197b82 */ /* 0x000ea20000000800 */
[----:B0-----:R-:W-:-:S05]  /*11c0*/  IMAD.WIDE R14, R4, 0x4, R14 ;  /* 0x00000004040e7825 */ /* 0x001fca00078e020e */
[----:B------:R0:W-:Y:S01]  /*11d0*/  STG.E desc[UR6][R14.64], R3 ;  /* 0x000000030e007986 */ /* 0x0001e2000c101906 */
[----:B-1----:R-:W-:-:S05]  /*11e0*/  IMAD.WIDE R18, R4, 0x4, R18 ;  /* 0x0000000404127825 */ /* 0x002fca00078e0212 */
[----:B------:R0:W-:Y:S01]  /*11f0*/  STG.E desc[UR6][R18.64], R21 ;  /* 0x0000001512007986 */ /* 0x0001e2000c101906 */
[----:B--2---:R-:W-:-:S05]  /*1200*/  IMAD.WIDE R16, R25, 0x4, R16 ;  /* 0x0000000419107825 */ /* 0x004fca00078e0210 */
        /* <DEDUP_REMOVED lines=16> */
.L_x_569:
[----:B------:R-:W-:Y:S05]  /*1310*/  BSYNC.RECONVERGENT B2 ;  /* 0x0000000000027941 */ /* 0x000fea0003800200 */
.L_x_568:
        /* <DEDUP_REMOVED lines=23> */
.L_x_571:
[----:B------:R-:W-:Y:S05]  /*1490*/  BSYNC.RECONVERGENT B2 ;  /* 0x0000000000027941 */ /* 0x000fea0003800200 */
.L_x_570:
        /* <DEDUP_REMOVED lines=22> */
.L_x_573:
[----:B------:R-:W-:Y:S05]  /*1600*/  BSYNC.RECONVERGENT B2 ;  /* 0x0000000000027941 */ /* 0x000fea0003800200 */
.L_x_572:
[----:B------:R-:W0:Y:S01]  /*1610*/  LDC R17, c[0x0][0x3b8] ;  /* 0x0000ee00ff117b82 */ /* 0x000e220000000800 */
[----:B------:R-:W-:Y:S01]  /*1620*/  FFMA R3, R8, R0, R7 ;  /* 0x0000000008037223 */ /* 0x000fe20000000007 */
[----:B------:R-:W-:Y:S01]  /*1630*/  IADD3 R5, PT, PT, R5, 0x4, RZ ;  /* 0x0000000405057810 */ /* 0x000fe20007ffe0ff */
[----:B0-----:R-:W-:-:S04]  /*1640*/  IMAD.WIDE R14, R17, 0x4, R14 ;  /* 0x00000004110e7825 */ /* 0x001fc800078e020e */
[----:B------:R-:W-:Y:S01]  /*1650*/  IMAD.WIDE R18, R17, 0x4, R18 ;  /* 0x0000000411127825 */ /* 0x000fe200078e0212 */
[----:B------:R0:W-:Y:S04]  /*1660*/  STG.E desc[UR6][R14.64], R0 ;  /* 0x000000000e007986 */ /* 0x0001e8000c101906 */
[----:B------:R0:W-:Y:S02]  /*1670*/  STG.E desc[UR6][R18.64], R3 ;  /* 0x0000000312007986 */ /* 0x0001e4000c101906 */
.L_x_565:
[----:B------:R-:W-:-:S13]  /*1680*/  ISETP.NE.AND P0, PT, R12, RZ, PT ;  /* 0x000000ff0c00720c */ /* 0x000fda0003f05270 */
[----:B------:R-:W-:Y:S05]  /*1690*/  @!P0 BRA `(.L_x_564) ;  /* 0x0000000400508947 */ /* 0x000fea0003800000 */
[----:B------:R-:W-:-:S13]  /*16a0*/  ISETP.NE.AND P0, PT, R12, 0x1, PT ;  /* 0x000000010c00780c */ /* 0x000fda0003f05270 */
[----:B------:R-:W-:Y:S05]  /*16b0*/  @!P0 BRA `(.L_x_574) ;  /* 0x0000000000d48947 */ /* 0x000fea0003800000 */
[----:B------:R-:W1:Y:S01]  /*16c0*/  LDC.64 R16, c[0x0][0x380] ;  /* 0x0000e000ff107b82 */ /* 0x000e620000000a00 */
[----:B------:R-:W2:Y:S02]  /*16d0*/  LDCU UR4, c[0x0][0x3b8] ;  /* 0x00007700ff0477ac */ /* 0x000ea40008000800 */
[----:B--2---:R-:W-:-:S04]  /*16e0*/  IMAD R4, R5, UR4, R24 ;  /* 0x0000000405047c24 */ /* 0x004fc8000f8e0218 */
[----:B-1----:R-:W-:-:S05]  /*16f0*/  IMAD.WIDE R16, R4, 0x4, R16 ;  /* 0x0000000404107825 */ /* 0x002fca00078e0210 */
[----:B0-----:R-:W2:Y:S01]  /*1700*/  LDG.E R0, desc[UR6][R16.64] ;  /* 0x0000000610007981 */ /* 0x001ea2000c1e1900 */
        /* <DEDUP_REMOVED lines=15> */
.L_x_576:
[----:B------:R-:W-:Y:S05]  /*1800*/  BSYNC.RECONVERGENT B2 ;  /* 0x0000000000027941 */ /* 0x000fea0003800200 */
.L_x_575:
        /* <DEDUP_REMOVED lines=24> */
.L_x_578:
[----:B------:R-:W-:Y:S05]  /*1990*/  BSYNC.RECONVERGENT B2 ;  /* 0x0000000000027941 */ /* 0x000fea0003800200 */
.L_x_577:
[----:B------:R-:W0:Y:S01]  /*19a0*/  LDC R17, c[0x0][0x3b8] ;  /* 0x0000ee00ff117b82 */ /* 0x000e220000000800 */
[----:B------:R-:W-:Y:S01]  /*19b0*/  FFMA R3, R8, R0, R7 ;  /* 0x0000000008037223 */ /* 0x000fe20000000007 */
[----:B------:R-:W-:Y:S01]  /*19c0*/  IADD3 R5, PT, PT, R5, 0x2, RZ ;  /* 0x0000000205057810 */ /* 0x000fe20007ffe0ff */
[----:B0-----:R-:W-:-:S04]  /*19d0*/  IMAD.WIDE R14, R17, 0x4, R14 ;  /* 0x00000004110e7825 */ /* 0x001fc800078e020e */
[----:B------:R-:W-:Y:S01]  /*19e0*/  IMAD.WIDE R18, R17, 0x4, R18 ;  /* 0x0000000411127825 */ /* 0x000fe200078e0212 */
[----:B------:R1:W-:Y:S04]  /*19f0*/  STG.E desc[UR6][R14.64], R0 ;  /* 0x000000000e007986 */ /* 0x0003e8000c101906 */
[----:B------:R1:W-:Y:S02]  /*1a00*/  STG.E desc[UR6][R18.64], R3 ;  /* 0x0000000312007986 */ /* 0x0003e4000c101906 */
.L_x_574:
        /* <DEDUP_REMOVED lines=20> */
[----:B------:R-:W-:Y:S05]  /*1b50*/  CALL.REL.NOINC `($__internal_14_$__cuda_sm3x_div_rn_noftz_f32_slowpath) ;  /* 0x0000000000347944 */ /* 0x000fea0003c00000 */
.L_x_580:
[----:B------:R-:W-:Y:S05]  /*1b60*/  BSYNC.RECONVERGENT B2 ;  /* 0x0000000000027941 */ /* 0x000fea0003800200 */
.L_x_579:
[----:B------:R-:W0:Y:S01]  /*1b70*/  LDC.64 R2, c[0x0][0x3a8] ;  /* 0x0000ea00ff027b82 */ /* 0x000e220000000a00 */
[----:B------:R-:W-:-:S07]  /*1b80*/  FFMA R7, R8, R0, R7 ;  /* 0x0000000008077223 */ /* 0x000fce0000000007 */
[----:B------:R-:W1:Y:S01]  /*1b90*/  LDC.64 R14, c[0x0][0x3b0] ;  /* 0x0000ec00ff0e7b82 */ /* 0x000e620000000a00 */
[----:B0-----:R-:W-:-:S05]  /*1ba0*/  IMAD.WIDE R2, R4, 0x4, R2 ;  /* 0x0000000404027825 */ /* 0x001fca00078e0202 */
[----:B------:R3:W-:Y:S01]  /*1bb0*/  STG.E desc[UR6][R2.64], R0 ;  /* 0x0000000002007986 */ /* 0x0007e2000c101906 */
[----:B-1----:R-:W-:-:S05]  /*1bc0*/  IMAD.WIDE R4, R4, 0x4, R14 ;  /* 0x0000000404047825 */ /* 0x002fca00078e020e */
[----:B------:R3:W-:Y:S02]  /*1bd0*/  STG.E desc[UR6][R4.64], R7 ;  /* 0x0000000704007986 */ /* 0x0007e4000c101906 */
.L_x_564:
[----:B------:R-:W4:Y:S01]  /*1be0*/  LDCU UR4, c[0x0][0x3b8] ;  /* 0x00007700ff0477ac */ /* 0x000f220008000800 */
[----:B------:R-:W-:-:S04]  /*1bf0*/  IADD3 R24, PT, PT, R11, R24, RZ ;  /* 0x000000180b187210 */ /* 0x000fc80007ffe0ff */
[----:B----4-:R-:W-:-:S13]  /*1c00*/  ISETP.GE.AND P0, PT, R24, UR4, PT ;  /* 0x0000000418007c0c */ /* 0x010fda000bf06270 */
[----:B------:R-:W-:Y:S05]  /*1c10*/  @!P0 BRA `(.L_x_581) ;  /* 0xffffffe400488947 */ /* 0x000fea000383ffff */
[----:B------:R-:W-:Y:S05]  /*1c20*/  EXIT ;  /* 0x000000000000794d */ /* 0x000fea0003800000 */
        .weak           $__internal_14_$__cuda_sm3x_div_rn_noftz_f32_slowpath
        .type           $__internal_14_$__cuda_sm3x_div_rn_noftz_f32_slowpath,@function
        .size           $__internal_14_$__cuda_sm3x_div_rn_noftz_f32_slowpath,(.L_x_609 - $__internal_14_$__cuda_sm3x_div_rn_noftz_f32_slowpath)
$__internal_14_$__cuda_sm3x_div_rn_noftz_f32_slowpath:
        /* <DEDUP_REMOVED lines=34> */
.L_x_583:
[----:B------:R-:W-:Y:S01]  /*1e50*/  LEA R27, R2, 0xc0800000, 0x17 ;  /* 0xc0800000021b7811 */ /* 0x000fe200078eb8ff */
[----:B------:R-:W-:Y:S01]  /*1e60*/  BSSY.RECONVERGENT B1, `(.L_x_588) ;  /* 0x0000036000017945 */ /* 0x000fe20003800200 */
[----:B------:R-:W-:Y:S02]  /*1e70*/  IADD3 R29, PT, PT, R29, -0x7f, RZ ;  /* 0xffffff811d1d7810 */ /* 0x000fe40007ffe0ff */
[----:B------:R-:W-:-:S03]  /*1e80*/  IADD3 R32, PT, PT, -R27, R0, RZ ;  /* 0x000000001b207210 */ /* 0x000fc60007ffe1ff */
[C---:B------:R-:W-:Y:S01]  /*1e90*/  IMAD R0, R29.reuse, -0x800000, R3 ;  /* 0xff8000001d007824 */ /* 0x040fe200078e0203 */
[----:B------:R0:W1:Y:S01]  /*1ea0*/  MUFU.RCP R28, R32 ;  /* 0x00000020001c7308 */ /* 0x0000620000001000 */
[----:B------:R-:W-:Y:S01]  /*1eb0*/  FADD.FTZ R27, -R32, -RZ ;  /* 0x800000ff201b7221 */ /* 0x000fe20000010100 */
[----:B0-----:R-:W-:-:S04]  /*1ec0*/  IADD3 R32, PT, PT, R29, 0x7f, -R2 ;  /* 0x0000007f1d207810 */ /* 0x001fc80007ffe802 */
[----:B------:R-:W-:Y:S01]  /*1ed0*/  IADD3 R25, PT, PT, R32, R25, RZ ;  /* 0x0000001920197210 */ /* 0x000fe20007ffe0ff */
[----:B-1----:R-:W-:-:S04]  /*1ee0*/  FFMA R31, R28, R27, 1 ;  /* 0x3f8000001c1f7423 */ /* 0x002fc8000000001b */
        /* <DEDUP_REMOVED lines=41> */
.L_x_590:
[----:B------:R-:W-:-:S04]  /*2180*/  LOP3.LUT R0, R0, 0x80000000, RZ, 0xc0, !PT ;  /* 0x8000000000007812 */ /* 0x000fc800078ec0ff */
[----:B------:R-:W-:Y:S01]  /*2190*/  LOP3.LUT R0, R0, 0x7f800000, RZ, 0xfc, !PT ;  /* 0x7f80000000007812 */ /* 0x000fe200078efcff */
[----:B------:R-:W-:Y:S06]  /*21a0*/  BRA `(.L_x_591) ;  /* 0x0000000000047947 */ /* 0x000fec0003800000 */
.L_x_589:
[----:B------:R-:W-:-:S07]  /*21b0*/  LEA R0, R25, R0, 0x17 ;  /* 0x0000000019007211 */ /* 0x000fce00078eb8ff */
.L_x_591:
[----:B------:R-:W-:Y:S05]  /*21c0*/  BSYNC.RECONVERGENT B1 ;  /* 0x0000000000017941 */ /* 0x000fea0003800200 */
.L_x_588:
[----:B------:R-:W-:Y:S05]  /*21d0*/  BRA `(.L_x_592) ;  /* 0x0000000000207947 */ /* 0x000fea0003800000 */
.L_x_587:
[----:B------:R-:W-:-:S04]  /*21e0*/  LOP3.LUT R0, R0, 0x80000000, R3, 0x48, !PT ;  /* 0x8000000000007812 */ /* 0x000fc800078e4803 */
[----:B------:R-:W-:Y:S01]  /*21f0*/  LOP3.LUT R0, R0, 0x7f800000, RZ, 0xfc, !PT ;  /* 0x7f80000000007812 */ /* 0x000fe200078efcff */
[----:B------:R-:W-:Y:S06]  /*2200*/  BRA `(.L_x_592) ;  /* 0x0000000000147947 */ /* 0x000fec0003800000 */
.L_x_586:
[----:B------:R-:W-:Y:S01]  /*2210*/  LOP3.LUT R0, R0, 0x80000000, R3, 0x48, !PT ;  /* 0x8000000000007812 */ /* 0x000fe200078e4803 */
[----:B------:R-:W-:Y:S06]  /*2220*/  BRA `(.L_x_592) ;  /* 0x00000000000c7947 */ /* 0x000fec0003800000 */
.L_x_585:
[----:B------:R-:W0:Y:S01]  /*2230*/  MUFU.RSQ R0, -QNAN ;  /* 0xffc0000000007908 */ /* 0x000e220000001400 */
[----:B------:R-:W-:Y:S05]  /*2240*/  BRA `(.L_x_592) ;  /* 0x0000000000047947 */ /* 0x000fea0003800000 */
.L_x_584:
[----:B------:R-:W-:-:S07]  /*2250*/  FADD.FTZ R0, R3, R0 ;  /* 0x0000000003007221 */ /* 0x000fce0000010000 */
.L_x_592:
[----:B------:R-:W-:Y:S05]  /*2260*/  BSYNC.RECONVERGENT B0 ;  /* 0x0000000000007941 */ /* 0x000fea0003800200 */
.L_x_582:
[----:B------:R-:W-:-:S04]  /*2270*/  HFMA2 R27, -RZ, RZ, 0, 0 ;  /* 0x00000000ff1b7431 */ /* 0x000fc800000001ff */
[----:B0-----:R-:W-:Y:S05]  /*2280*/  RET.REL.NODEC R26 `(culOutput_cov) ;  /* 0xffffffdc1a5c7950 */ /* 0x001fea0003c3ffff */
.L_x_593:
        /* <DEDUP_REMOVED lines=15> */
.L_x_609:


//--------------------- .nv.shared.reserved.0     --------------------------
	.section	.nv.shared.reserved.0,"aw",@nobits
	.weak		__nv_reservedSMEM_offset_0_alias
	.size		__nv_reservedSMEM_offset_0_alias, 0, 64
	.other		__nv_reservedSMEM_offset_0_alias,@"STO_CUDA_RESERVED_SHARED STV_DEFAULT"
__nv_reservedSMEM_offset_0_alias:
	.zero		0
	.zero		64


//--------------------- .nv.shared.fast_mean_dxhat_kernel --------------------------
	.section	.nv.shared.fast_mean_dxhat_kernel,"aw",@nobits
	.sectionflags	@""
	.align	4
.nv.shared.fast_mean_dxhat_kernel:
	.zero		5120


//--------------------- .nv.shared.fast_mean_xhat_kernel --------------------------
	.section	.nv.shared.fast_mean_xhat_kernel,"aw",@nobits
	.sectionflags	@""
	.align	4
.nv.shared.fast_mean_xhat_kernel:
	.zero		5120


//--------------------- .nv.shared.dgama_dbeta_kernel --------------------------
	.section	.nv.shared.dgama_dbeta_kernel,"aw",@nobits
	.sectionflags	@""
	.align	4
.nv.shared.dgama_dbeta_kernel:
	.zero		9216


//--------------------- .nv.shared.dbeta_kernel   --------------------------
	.section	.nv.shared.dbeta_kernel,"aw",@nobits
	.sectionflags	@""
	.align	4
.nv.shared.dbeta_kernel:
	.zero		5120


//--------------------- .nv.shared.dgama_kernel   --------------------------
	.section	.nv.shared.dgama_kernel,"aw",@nobits
	.sectionflags	@""
	.align	4
.nv.shared.dgama_kernel:
	.zero		5120


//--------------------- .nv.constant0.mean_xhat_kernel --------------------------
	.section	.nv.constant0.mean_xhat_kernel,"a",@progbits
	.sectionflags	@""
	.align	4
.nv.constant0.mean_xhat_kernel:
	.zero		944


//--------------------- .nv.constant0.fast_mean_dxhat_kernel --------------------------
	.section	.nv.constant0.fast_mean_dxhat_kernel,"a",@progbits
	.sectionflags	@""
	.align	4
.nv.constant0.fast_mean_dxhat_kernel:
	.zero		936


//--------------------- .nv.constant0.fast_mean_xhat_kernel --------------------------
	.section	.nv.constant0.fast_mean_xhat_kernel,"a",@progbits
	.sectionflags	@""
	.align	4
.nv.constant0.fast_mean_xhat_kernel:
	.zero		936


//--------------------- .nv.constant0.dx_kernel_full --------------------------
	.section	.nv.constant0.dx_kernel_full,"a",@progbits
	.sectionflags	@""
	.align	4
.nv.constant0.dx_kernel_full:
	.zero		944


//--------------------- .nv.constant0.dx_kernel   --------------------------
	.section	.nv.constant0.dx_kernel,"a",@progbits
	.sectionflags	@""
	.align	4
.nv.constant0.dx_kernel:
	.zero		956


//--------------------- .nv.constant0.dxhat_kernel --------------------------
	.section	.nv.constant0.dxhat_kernel,"a",@progbits
	.sectionflags	@""
	.align	4
.nv.constant0.dxhat_kernel:
	.zero		936


//--------------------- .nv.constant0.computeDelta_full --------------------------
	.section	.nv.constant0.computeDelta_full,"a",@progbits
	.sectionflags	@""
	.align	4
.nv.constant0.computeDelta_full:
	.zero		936


//--------------------- .nv.constant0.dgama_dbeta_kernel --------------------------
	.section	.nv.constant0.dgama_dbeta_kernel,"a",@progbits
	.sectionflags	@""
	.align	4
.nv.constant0.dgama_dbeta_kernel:
	.zero		944


//--------------------- .nv.constant0.dbeta_kernel --------------------------
	.section	.nv.constant0.dbeta_kernel,"a",@progbits
	.sectionflags	@""
	.align	4
.nv.constant0.dbeta_kernel:
	.zero		924


//--------------------- .nv.constant0.dgama_kernel --------------------------
	.section	.nv.constant0.dgama_kernel,"a",@progbits
	.sectionflags	@""
	.align	4
.nv.constant0.dgama_kernel:
	.zero		936


//--------------------- .nv.constant0.normalize_test_kernel --------------------------
	.section	.nv.constant0.normalize_test_kernel,"a",@progbits
	.sectionflags	@""
	.align	4
.nv.constant0.normalize_test_kernel:
	.zero		976


//--------------------- .nv.constant0.normalize_kernel --------------------------
	.section	.nv.constant0.normalize_kernel,"a",@progbits
	.sectionflags	@""
	.align	4
.nv.constant0.normalize_kernel:
	.zero		976


//--------------------- .nv.constant0.dx_fn       --------------------------
	.section	.nv.constant0.dx_fn,"a",@progbits
	.sectionflags	@""
	.align	4
.nv.constant0.dx_fn:
	.zero		964


//--------------------- .nv.constant0.meanDelta   --------------------------
	.section	.nv.constant0.meanDelta,"a",@progbits
	.sectionflags	@""
	.align	4
.nv.constant0.meanDelta:
	.zero		948


//--------------------- .nv.constant0.computeDParams --------------------------
	.section	.nv.constant0.computeDParams,"a",@progbits
	.sectionflags	@""
	.align	4
.nv.constant0.computeDParams:
	.zero		944


//--------------------- .nv.constant0.computeDgama --------------------------
	.section	.nv.constant0.computeDgama,"a",@progbits
	.sectionflags	@""
	.align	4
.nv.constant0.computeDgama:
	.zero		960


//--------------------- .nv.constant0.computeDiff --------------------------
	.section	.nv.constant0.computeDiff,"a",@progbits
	.sectionflags	@""
	.align	4
.nv.constant0.computeDiff:
	.zero		964


//--------------------- .nv.constant0.meanDzSum   --------------------------
	.section	.nv.constant0.meanDzSum,"a",@progbits
	.sectionflags	@""
	.align	4
.nv.constant0.meanDzSum:
	.zero		976


//--------------------- .nv.constant0.computeDelta --------------------------
	.section	.nv.constant0.computeDelta,"a",@progbits
	.sectionflags	@""
	.align	4
.nv.constant0.computeDelta:
	.zero		960


//--------------------- .nv.constant0.culOutput_full --------------------------
	.section	.nv.constant0.culOutput_full,"a",@progbits
	.sectionflags	@""
	.align	4
.nv.constant0.culOutput_full:
	.zero		968


//--------------------- .nv.constant0.culOutput_cov --------------------------
	.section	.nv.constant0.culOutput_cov,"a",@progbits
	.sectionflags	@""
	.align	4
.nv.constant0.culOutput_cov:
	.zero		968


//--------------------- SYMBOLS --------------------------

	.type		.nv.reservedSmem.offset0,@object
	.size		.nv.reservedSmem.offset0,0x4
	.type		.nv.reservedSmem.cap,@object
	.size		.nv.reservedSmem.cap,0x4
